def matmul_kernel(
    a_ptr,
    b_ptr,
    c_ptr,
    M,
    N,
    K,
    stride_am,
    stride_ak,
    stride_bk,
    stride_bn,
    stride_cm,
    stride_cn,
    BLOCK_M: tl.constexpr,
    BLOCK_N: tl.constexpr,
    BLOCK_K: tl.constexpr,
    GROUP_M: tl.constexpr,
):
    pid = tl.program_id(axis=0)
    num_pid_m = tl.cdiv(M, BLOCK_M)
    num_pid_n = tl.cdiv(N, BLOCK_N)
    num_pid_in_group = GROUP_M * num_pid_n
    group_id = pid // num_pid_in_group
    first_pid_m = group_id * GROUP_M
    group_size_m = min(num_pid_m - first_pid_m, GROUP_M)
    pid_m = first_pid_m + ((pid % num_pid_in_group) % group_size_m)
    pid_n = (pid % num_pid_in_group) // group_size_m

    offs_am = (pid_m * BLOCK_M + tl.arange(0, BLOCK_M)) % M
    offs_bn = (pid_n * BLOCK_N + tl.arange(0, BLOCK_N)) % N
    offs_k = tl.arange(0, BLOCK_K)
    a_ptrs = a_ptr + offs_am[:, None] * stride_am + offs_k[None, :] * stride_ak
    b_ptrs = b_ptr + offs_k[:, None] * stride_bk + offs_bn[None, :] * stride_bn

    acc = tl.zeros((BLOCK_M, BLOCK_N), dtype=tl.float32)
    for kk in range(0, tl.cdiv(K, BLOCK_K)):
        a = tl.load(a_ptrs, mask=offs_k[None, :] < K - kk * BLOCK_K, other=0.0)
        b = tl.load(b_ptrs, mask=offs_k[:, None] < K - kk * BLOCK_K, other=0.0)
        acc = tl.dot(a, b, acc)
        a_ptrs += BLOCK_K * stride_ak
        b_ptrs += BLOCK_K * stride_bk

    c = acc.to(c_ptr.dtype.element_ty)
    offs_cm = pid_m * BLOCK_M + tl.arange(0, BLOCK_M)
    offs_cn = pid_n * BLOCK_N + tl.arange(0, BLOCK_N)
    c_ptrs = c_ptr + offs_cm[:, None] * stride_cm + offs_cn[None, :] * stride_cn
    mask = (offs_cm[:, None] < M) & (offs_cn[None, :] < N)
    tl.store(c_ptrs, c, mask=mask)

# config = {"BLOCK_K": 32, "BLOCK_M": 256, "BLOCK_N": 256, "GROUP_M": 1, "arch": "sm_100", "dtype": "fp8e4m3", "num_ctas": 1, "num_stages": 3, "num_warps": 4}
# arch = sm_100


// ===== COMPILED SASS (sm_100a) =====

	.target	sm_100a

	.elftype	@"ET_EXEC"


//--------------------- .note.nv.tkinfo           --------------------------
	.section	.note.nv.tkinfo,"",@"SHT_NOTE"
	.sectionflags	@"SHF_NOTE_NV_TKINFO"
	.tkinfo
        /*0018*/ 	.word	0x00000081
        /*0030*/ 	.string	""
        /*0030*/ 	.string	"ptxas-blackwell"
        /*0030*/ 	.string	"Cuda compilation tools, release 12.9, V12.9.86"
        /*0030*/ 	.string	"Build cuda_12.9.r12.9/compiler.36037853_0"
        /*0030*/ 	.string	"-v  -suppress-debug-info  -lineinfo  -arch sm_100a "



//--------------------- .note.nv.cuver            --------------------------
	.section	.note.nv.cuver,"",@"SHT_NOTE"
	.sectionflags	@"SHF_NOTE_NV_CUVER"
        /*0018*/ 	.short	0x0001
        /*001a*/ 	.short	0x0064
        /*001c*/ 	.short	0x0001
        /*001e*/ 	.short	0x0000
        /*0020*/ 	.short	0x0001
        /*0022*/ 	.short	0x0000


//--------------------- .nv.info                  --------------------------
	.section	.nv.info,"",@"SHT_CUDA_INFO"
	.align	4


	//----- nvinfo : EIATTR_REGCOUNT
	.align		4
        /*0000*/ 	.byte	0x04, 0x2f
        /*0002*/ 	.short	(.L_4 - .L_3)
	.align		4
.L_3:
        /*0004*/ 	.word	index@(matmul_kernel)
        /*0008*/ 	.word	0x000000ff


	//----- nvinfo : EIATTR_FRAME_SIZE
	.align		4
.L_4:
        /*000c*/ 	.byte	0x04, 0x11
        /*000e*/ 	.short	(.L_6 - .L_5)
	.align		4
.L_5:
        /*0010*/ 	.word	index@($__internal_2_$__cuda_sm10x_tcgen05_guardrail_trap_unallocated_columns_being_dealloced)
        /*0014*/ 	.word	0x00000d08


	//----- nvinfo : EIATTR_FRAME_SIZE
	.align		4
.L_6:
        /*0018*/ 	.byte	0x04, 0x11
        /*001a*/ 	.short	(.L_8 - .L_7)
	.align		4
.L_7:
        /*001c*/ 	.word	index@($__internal_1_$__cuda_sm10x_tcgen05_guardrail_trap_phase_invalid_during_alloc)
        /*0020*/ 	.word	0x00000d08


	//----- nvinfo : EIATTR_FRAME_SIZE
	.align		4
.L_8:
        /*0024*/ 	.byte	0x04, 0x11
        /*0026*/ 	.short	(.L_10 - .L_9)
	.align		4
.L_9:
        /*0028*/ 	.word	index@($__internal_0_$__cuda_sm10x_tcgen05_guardrail_trap_col_being_dealloced_not_returned_by_alloc)
        /*002c*/ 	.word	0x00000d08


	//----- nvinfo : EIATTR_FRAME_SIZE
	.align		4
.L_10:
        /*0030*/ 	.byte	0x04, 0x11
        /*0032*/ 	.short	(.L_12 - .L_11)
	.align		4
.L_11:
        /*0034*/ 	.word	index@(matmul_kernel)
        /*0038*/ 	.word	0x00000d08


	//----- nvinfo : EIATTR_MIN_STACK_SIZE
	.align		4
.L_12:
        /*003c*/ 	.byte	0x04, 0x12
        /*003e*/ 	.short	(.L_14 - .L_13)
	.align		4
.L_13:
        /*0040*/ 	.word	index@(matmul_kernel)
        /*0044*/ 	.word	0x00000d08
.L_14:


//--------------------- .nv.info.matmul_kernel    --------------------------
	.section	.nv.info.matmul_kernel,"",@"SHT_CUDA_INFO"
	.sectionflags	@""
	.align	4


	//----- nvinfo : EIATTR_CUDA_API_VERSION
	.align		4
        /*0000*/ 	.byte	0x04, 0x37
        /*0002*/ 	.short	(.L_16 - .L_15)
.L_15:
        /*0004*/ 	.word	0x00000081


	//----- nvinfo : EIATTR_KPARAM_INFO
	.align		4
.L_16:
        /*0008*/ 	.byte	0x04, 0x17
        /*000a*/ 	.short	(.L_18 - .L_17)
.L_17:
        /*000c*/ 	.word	0x00000000
        /*0010*/ 	.short	0x000d
        /*0012*/ 	.short	0x0048
        /*0014*/ 	.byte	0x00, 0xf4, 0x21, 0x00


	//----- nvinfo : EIATTR_KPARAM_INFO
	.align		4
.L_18:
        /*0018*/ 	.byte	0x04, 0x17
        /*001a*/ 	.short	(.L_20 - .L_19)
.L_19:
        /*001c*/ 	.word	0x00000000
        /*0020*/ 	.short	0x000c
        /*0022*/ 	.short	0x0040
        /*0024*/ 	.byte	0x00, 0xf4, 0x21, 0x00


	//----- nvinfo : EIATTR_KPARAM_INFO
	.align		4
.L_20:
        /*0028*/ 	.byte	0x04, 0x17
        /*002a*/ 	.short	(.L_22 - .L_21)
.L_21:
        /*002c*/ 	.word	0x00000000
        /*0030*/ 	.short	0x000b
        /*0032*/ 	.short	0x0038
        /*0034*/ 	.byte	0x00, 0xf0, 0x11, 0x00


	//----- nvinfo : EIATTR_KPARAM_INFO
	.align		4
.L_22:
        /*0038*/ 	.byte	0x04, 0x17
        /*003a*/ 	.short	(.L_24 - .L_23)
.L_23:
        /*003c*/ 	.word	0x00000000
        /*0040*/ 	.short	0x000a
        /*0042*/ 	.short	0x0034
        /*0044*/ 	.byte	0x00, 0xf0, 0x11, 0x00


	//----- nvinfo : EIATTR_KPARAM_INFO
	.align		4
.L_24:
        /*0048*/ 	.byte	0x04, 0x17
        /*004a*/ 	.short	(.L_26 - .L_25)
.L_25:
        /*004c*/ 	.word	0x00000000
        /*0050*/ 	.short	0x0009
        /*0052*/ 	.short	0x0030
        /*0054*/ 	.byte	0x00, 0xf0, 0x11, 0x00


	//----- nvinfo : EIATTR_KPARAM_INFO
	.align		4
.L_26:
        /*0058*/ 	.byte	0x04, 0x17
        /*005a*/ 	.short	(.L_28 - .L_27)
.L_27:
        /*005c*/ 	.word	0x00000000
        /*0060*/ 	.short	0x0008
        /*0062*/ 	.short	0x002c
        /*0064*/ 	.byte	0x00, 0xf0, 0x11, 0x00


	//----- nvinfo : EIATTR_KPARAM_INFO
	.align		4
.L_28:
        /*0068*/ 	.byte	0x04, 0x17
        /*006a*/ 	.short	(.L_30 - .L_29)
.L_29:
        /*006c*/ 	.word	0x00000000
        /*0070*/ 	.short	0x0007
        /*0072*/ 	.short	0x0028
        /*0074*/ 	.byte	0x00, 0xf0, 0x11, 0x00


	//----- nvinfo : EIATTR_KPARAM_INFO
	.align		4
.L_30:
        /*0078*/ 	.byte	0x04, 0x17
        /*007a*/ 	.short	(.L_32 - .L_31)
.L_31:
        /*007c*/ 	.word	0x00000000
        /*0080*/ 	.short	0x0006
        /*0082*/ 	.short	0x0024
        /*0084*/ 	.byte	0x00, 0xf0, 0x11, 0x00


	//----- nvinfo : EIATTR_KPARAM_INFO
	.align		4
.L_32:
        /*0088*/ 	.byte	0x04, 0x17
        /*008a*/ 	.short	(.L_34 - .L_33)
.L_33:
        /*008c*/ 	.word	0x00000000
        /*0090*/ 	.short	0x0005
        /*0092*/ 	.short	0x0020
        /*0094*/ 	.byte	0x00, 0xf0, 0x11, 0x00


	//----- nvinfo : EIATTR_KPARAM_INFO
	.align		4
.L_34:
        /*0098*/ 	.byte	0x04, 0x17
        /*009a*/ 	.short	(.L_36 - .L_35)
.L_35:
        /*009c*/ 	.word	0x00000000
        /*00a0*/ 	.short	0x0004
        /*00a2*/ 	.short	0x001c
        /*00a4*/ 	.byte	0x00, 0xf0, 0x11, 0x00


	//----- nvinfo : EIATTR_KPARAM_INFO
	.align		4
.L_36:
        /*00a8*/ 	.byte	0x04, 0x17
        /*00aa*/ 	.short	(.L_38 - .L_37)
.L_37:
        /*00ac*/ 	.word	0x00000000
        /*00b0*/ 	.short	0x0003
        /*00b2*/ 	.short	0x0018
        /*00b4*/ 	.byte	0x00, 0xf0, 0x11, 0x00


	//----- nvinfo : EIATTR_KPARAM_INFO
	.align		4
.L_38:
        /*00b8*/ 	.byte	0x04, 0x17
        /*00ba*/ 	.short	(.L_40 - .L_39)
.L_39:
        /*00bc*/ 	.word	0x00000000
        /*00c0*/ 	.short	0x0002
        /*00c2*/ 	.short	0x0010
        /*00c4*/ 	.byte	0x00, 0xf4, 0x21, 0x00


	//----- nvinfo : EIATTR_KPARAM_INFO
	.align		4
.L_40:
        /*00c8*/ 	.byte	0x04, 0x17
        /*00ca*/ 	.short	(.L_42 - .L_41)
.L_41:
        /*00cc*/ 	.word	0x00000000
        /*00d0*/ 	.short	0x0001
        /*00d2*/ 	.short	0x0008
        /*00d4*/ 	.byte	0x00, 0xf4, 0x21, 0x00


	//----- nvinfo : EIATTR_KPARAM_INFO
	.align		4
.L_42:
        /*00d8*/ 	.byte	0x04, 0x17
        /*00da*/ 	.short	(.L_44 - .L_43)
.L_43:
        /*00dc*/ 	.word	0x00000000
        /*00e0*/ 	.short	0x0000
        /*00e2*/ 	.short	0x0000
        /*00e4*/ 	.byte	0x00, 0xf4, 0x21, 0x00


	//----- nvinfo : EIATTR_AT_ENTRY_FRAGMENTS
	.align		4
.L_44:
        /*00e8*/ 	.byte	0x04, 0x4f
        /*00ea*/ 	.short	(.L_46 - .L_45)


	//   ....[0]....
.L_45:
        /*00ec*/ 	.word	0x00000004


	//----- nvinfo : EIATTR_RESERVED_SMEM_USED
	.align		4
.L_46:
        /*00f0*/ 	.byte	0x01, 0x41
	.zero		2


	//----- nvinfo : EIATTR_SPARSE_MMA_MASK
	.align		4
        /*00f4*/ 	.byte	0x03, 0x50
        /*00f6*/ 	.short	0x0000


	//----- nvinfo : EIATTR_TCGEN05_1CTA_USED
	.align		4
        /*00f8*/ 	.byte	0x01, 0x51
	.zero		2


	//----- nvinfo : EIATTR_MAXREG_COUNT
	.align		4
        /*00fc*/ 	.byte	0x03, 0x1b
        /*00fe*/ 	.short	0x00ff


	//----- nvinfo : EIATTR_NUM_BARRIERS
	.align		4
        /*0100*/ 	.byte	0x02, 0x4c
        /*0102*/ 	.byte	0x01
	.zero		1


	//----- nvinfo : EIATTR_ANNOTATIONS
	.align		4
        /*0104*/ 	.byte	0x04, 0x55
        /*0106*/ 	.short	(.L_48 - .L_47)


	//   ....[0]....
.L_47:
        /*0108*/ 	.word	0x00000001
        /*010c*/ 	.byte	0x90, 0x2f, 0x00, 0x00, 0x01, 0x00, 0x00, 0x00, 0x10, 0x31, 0x00, 0x00, 0x01, 0x00, 0x00, 0x00
        /* <DEDUP_REMOVED lines=721> */
        /*2e2c*/ 	.byte	0xb0, 0x3e, 0x02, 0x00, 0x01, 0x00, 0x00, 0x00, 0xc0, 0x3e, 0x02, 0x00


	//----- nvinfo : EIATTR_INT_WARP_WIDE_INSTR_OFFSETS
	.align		4
.L_48:
        /*2e38*/ 	.byte	0x04, 0x31
        /*2e3a*/ 	.short	(.L_50 - .L_49)


	//   ....[0]....
.L_49:
        /*2e3c*/ 	.word	0x00002ee0


	//   ....[1]....
        /*2e40*/ 	.word	0x00002f00


	//   ....[2]....
        /*2e44*/ 	.word	0x00006200


	//   ....[3]....
        /*2e48*/ 	.word	0x00025050


	//   ....[4]....
        /*2e4c*/ 	.word	0x000250a0


	//----- nvinfo : EIATTR_COOP_GROUP_MASK_REGIDS
	.align		4
.L_50:
        /*2e50*/ 	.byte	0x04, 0x29
        /*2e52*/ 	.short	(.L_52 - .L_51)


	//   ....[0]....
.L_51:
        /*2e54*/ 	.word	0xffffffff


	//   ....[1]....
        /*2e58*/ 	.word	0xffffffff


	//   ....[2]....
        /*2e5c*/ 	.word	0xffffffff


	//   ....[3]....
        /*2e60*/ 	.word	0xffffffff


	//----- nvinfo : EIATTR_COOP_GROUP_INSTR_OFFSETS
	.align		4
.L_52:
        /*2e64*/ 	.byte	0x04, 0x28
        /*2e66*/ 	.short	(.L_54 - .L_53)


	//   ....[0]....
.L_53:
        /*2e68*/ 	.word	0x00000080


	//   ....[1]....
        /*2e6c*/ 	.word	0x00000340


	//   ....[2]....
        /*2e70*/ 	.word	0x00024ee0


	//   ....[3]....
        /*2e74*/ 	.word	0x00025150


	//----- nvinfo : EIATTR_VRC_CTA_INIT_COUNT
	.align		4
.L_54:
        /*2e78*/ 	.byte	0x02, 0x4a
        /*2e7a*/ 	.byte	0x80
	.zero		1


	//----- nvinfo : EIATTR_MBARRIER_INSTR_OFFSETS
	.align		4
        /*2e7c*/ 	.byte	0x04, 0x39
        /*2e7e*/ 	.short	(.L_56 - .L_55)


	//   ....[0]....
.L_55:
        /*2e80*/ 	.word	0x00003090
        /*2e84*/ 	.word	0x000000ff
        /*2e88*/ 	.word	0x00000000
        /*2e8c*/ 	.short	0x0100
        /*2e8e*/ 	.byte	0x0d
	.zero		1


	//   ....[1]....
        /*2e90*/ 	.word	0x00006290
        /*2e94*/ 	.word	0x000000ff
        /*2e98*/ 	.word	0x00008008
        /*2e9c*/ 	.short	0x0100
        /*2e9e*/ 	.byte	0x0c
	.zero		1


	//   ....[2]....
        /*2ea0*/ 	.word	0x0000ac80
        /*2ea4*/ 	.word	0x000000ff
        /*2ea8*/ 	.word	0x00000000
        /*2eac*/ 	.short	0x010a
        /*2eae*/ 	.byte	0x0d
	.zero		1


	//   ....[3]....
        /*2eb0*/ 	.word	0x0000e670
        /*2eb4*/ 	.word	0x000000ff
        /*2eb8*/ 	.word	0x00000000
        /*2ebc*/ 	.short	0x010a
        /*2ebe*/ 	.byte	0x0d
	.zero		1


	//   ....[4]....
        /*2ec0*/ 	.word	0x0000e7f0
        /*2ec4*/ 	.word	0x000000ff
        /*2ec8*/ 	.word	0x00008000
        /*2ecc*/ 	.short	0x0108
        /*2ece*/ 	.byte	0x0c
	.zero		1


	//   ....[5]....
        /*2ed0*/ 	.word	0x0000e960
        /*2ed4*/ 	.word	0x000000ff
        /*2ed8*/ 	.word	0x00008008
        /*2edc*/ 	.short	0x0108
        /*2ede*/ 	.byte	0x0c
	.zero		1


	//   ....[6]....
        /*2ee0*/ 	.word	0x00025170
        /*2ee4*/ 	.word	0x000000ff
        /*2ee8*/ 	.word	0x00000000
        /*2eec*/ 	.short	0x010a
        /*2eee*/ 	.byte	0x0d
	.zero		1


	//   ....[7]....
        /*2ef0*/ 	.word	0x000251a0
        /*2ef4*/ 	.word	0x000000ff
        /*2ef8*/ 	.word	0x00000000
        /*2efc*/ 	.short	0x010a
        /*2efe*/ 	.byte	0x0d
	.zero		1


	//----- nvinfo : EIATTR_NUM_MBARRIERS
	.align		4
.L_56:
        /*2f00*/ 	.byte	0x03, 0x38
        /*2f02*/ 	.short	0x0002


	//----- nvinfo : EIATTR_EXIT_INSTR_OFFSETS
	.align		4
        /*2f04*/ 	.byte	0x04, 0x1c
        /*2f06*/ 	.short	(.L_58 - .L_57)


	//   ....[0]....
.L_57:
        /*2f08*/ 	.word	0x00025160


	//----- nvinfo : EIATTR_REQNTID
	.align		4
.L_58:
        /*2f0c*/ 	.byte	0x04, 0x10
        /*2f0e*/ 	.short	(.L_60 - .L_59)
.L_59:
        /*2f10*/ 	.word	0x00000080
        /*2f14*/ 	.word	0x00000001
        /*2f18*/ 	.word	0x00000001


	//----- nvinfo : EIATTR_CRS_STACK_SIZE
	.align		4
.L_60:
        /*2f1c*/ 	.byte	0x04, 0x1e
        /*2f1e*/ 	.short	(.L_62 - .L_61)
.L_61:
        /*2f20*/ 	.word	0x00000000


	//----- nvinfo : EIATTR_CBANK_PARAM_SIZE
	.align		4
.L_62:
        /*2f24*/ 	.byte	0x03, 0x19
        /*2f26*/ 	.short	0x0050


	//----- nvinfo : EIATTR_PARAM_CBANK
	.align		4
        /*2f28*/ 	.byte	0x04, 0x0a
        /*2f2a*/ 	.short	(.L_64 - .L_63)
	.align		4
.L_63:
        /*2f2c*/ 	.word	index@(.nv.constant0.matmul_kernel)
        /*2f30*/ 	.short	0x0380
        /*2f32*/ 	.short	0x0050


	//----- nvinfo : EIATTR_SW_WAR
	.align		4
.L_64:
        /*2f34*/ 	.byte	0x04, 0x36
        /*2f36*/ 	.short	(.L_66 - .L_65)
.L_65:
        /*2f38*/ 	.word	0x00000008
.L_66:


//--------------------- .nv.compat                --------------------------
	.section	.nv.compat,"",@"SHT_CUDA_COMPAT_INFO"
	.align	4
        /*0000*/ 	.byte	0x02, 0x02, 0x02, 0x00, 0x02, 0x05, 0x05, 0x00, 0x02, 0x03, 0x00, 0x00, 0x02, 0x06, 0x01, 0x00


//--------------------- .nv.callgraph             --------------------------
	.section	.nv.callgraph,"",@"SHT_CUDA_CALLGRAPH"
	.align	4
	.sectionentsize	8
	.align		4
        /*0000*/ 	.word	0x00000000
	.align		4
        /*0004*/ 	.word	0xffffffff
	.align		4
        /*0008*/ 	.word	0x00000000
	.align		4
        /*000c*/ 	.word	0xfffffffe
	.align		4
        /*0010*/ 	.word	0x00000000
	.align		4
        /*0014*/ 	.word	0xfffffffd
	.align		4
        /*0018*/ 	.word	0x00000000
	.align		4
        /*001c*/ 	.word	0xfffffffc


//--------------------- .text.matmul_kernel       --------------------------
	.section	.text.matmul_kernel,"ax",@progbits
	.align	128
        .global         matmul_kernel
        .type           matmul_kernel,@function
        .size           matmul_kernel,(.L_x_20 - matmul_kernel)
        .other          matmul_kernel,@"STO_CUDA_ENTRY STV_DEFAULT"
matmul_kernel:
.text.matmul_kernel:
[----:B------:R-:W0:Y:S01]  /*0000*/  LDC R1, c[0x0][0x37c] ;  /* 0x0000df00ff017b82 */ /* 0x000e220000000800 */
[----:B------:R-:W1:Y:S01]  /*0010*/  S2R R0, SR_TID.X ;  /* 0x0000000000007919 */ /* 0x000e620000002100 */
[----:B0-----:R-:W-:Y:S01]  /*0020*/  VIADD R1, R1, 0xfffff2f8 ;  /* 0xfffff2f801017836 */ /* 0x001fe20000000000 */
[----:B------:R-:W0:Y:S01]  /*0030*/  LDCU.64 UR24, c[0x0][0x358] ;  /* 0x00006b00ff1877ac */ /* 0x000e220008000a00 */
[----:B-1----:R-:W-:-:S13]  /*0040*/  ISETP.GE.U32.AND P0, PT, R0, 0x20, PT ;  /* 0x000000200000780c */ /* 0x002fda0003f06070 */
[----:B------:R-:W-:Y:S02]  /*0050*/  VOTEU.ANY UP0, P0 ;  /* 0x0000000000ff7886 */ /* 0x000fe40000000100 */
[----:B------:R-:W-:Y:S05]  /*0060*/  BRA.U UP0, `(.L_x_0) ;  /* 0x0000000100b87547 */ /* 0x000fea000b800000 */
[----:B------:R-:W1:Y:S01]  /*0070*/  S2UR UR6, SR_CgaCtaId ;  /* 0x00000000000679c3 */ /* 0x000e620000008800 */
[----:B------:R-:W-:Y:S01]  /*0080*/  NOP ;  /* 0x0000000000007918 */ /* 0x000fe20000000000 */
[----:B------:R-:W-:Y:S02]  /*0090*/  UMOV UR4, 0x40 ;  /* 0x0000004000047882 */ /* 0x000fe40000000000 */
[----:B-1----:R-:W-:-:S09]  /*00a0*/  ULEA UR4, UR6, UR4, 0x18 ;  /* 0x0000000406047291 */ /* 0x002fd2000f8ec0ff */
[----:B------:R-:W1:Y:S01]  /*00b0*/  LDS.U8 R0, [UR4] ;  /* 0x00000004ff007984 */ /* 0x000e620008000000 */
[----:B------:R-:W-:Y:S02]  /*00c0*/  UMOV UR4, 0x400 ;  /* 0x0000040000047882 */ /* 0x000fe40000000000 */
[----:B------:R-:W-:Y:S01]  /*00d0*/  ULEA UR4, UR6, UR4, 0x18 ;  /* 0x0000000406047291 */ /* 0x000fe2000f8ec0ff */
[----:B-1----:R-:W-:-:S13]  /*00e0*/  ISETP.NE.AND P0, PT, R0, RZ, PT ;  /* 0x000000ff0000720c */ /* 0x002fda0003f05270 */
[----:B------:R-:W-:Y:S05]  /*00f0*/  @P0 BRA `(.L_x_1) ;  /* 0x00000000007c0947 */ /* 0x000fea0003800000 */
[----:B------:R-:W-:-:S13]  /*0100*/  ELECT P0, URZ, PT ;  /* 0x0000000000ff782f */ /* 0x000fda0003800000 */
[----:B------:R-:W-:Y:S05]  /*0110*/  @!P0 BRA `(.L_x_2) ;  /* 0x0000000000848947 */ /* 0x000fea0003800000 */
[----:B------:R-:W-:Y:S01]  /*0120*/  UMOV UR5, 0x10 ;  /* 0x0000001000057882 */ /* 0x000fe20000000000 */
[----:B------:R-:W-:Y:S02]  /*0130*/  IMAD.MOV.U32 R4, RZ, RZ, 0x1 ;  /* 0x00000001ff047424 */ /* 0x000fe400078e00ff */
[----:B------:R-:W-:Y:S02]  /*0140*/  IMAD.MOV.U32 R5, RZ, RZ, 0xffff ;  /* 0x0000ffffff057424 */ /* 0x000fe400078e00ff */
[----:B------:R-:W-:Y:S04]  /*0150*/  DEPBAR.LE SB1, 0x36 ;  /* 0x00009d800000791a */ /* 0x000fe80000000000 */
[----:B------:R-:W1:Y:S02]  /*0160*/  UTCATOMSWS.FIND_AND_SET.ALIGN UP1, UR5, UR5 ;  /* 0x00000005000575e3 */ /* 0x000e640008020800 */
[----:B-1----:R-:W-:-:S04]  /*0170*/  PLOP3.LUT P0, PT, PT, PT, UP1, 0x80, 0x8 ;  /* 0x000000000008781c */ /* 0x002fc80003f0f018 */
[----:B------:R-:W-:-:S04]  /*0180*/  SEL R0, RZ, 0xffffffff, !P0 ;  /* 0xffffffffff007807 */ /* 0x000fc80004000000 */
[----:B------:R-:W-:Y:S01]  /*0190*/  ISETP.NE.AND P0, PT, R0, RZ, PT ;  /* 0x000000ff0000720c */ /* 0x000fe20003f05270 */
[----:B------:R-:W-:-:S12]  /*01a0*/  IMAD.U32 R0, RZ, RZ, UR5 ;  /* 0x00000005ff007e24 */ /* 0x000fd8000f8e00ff */
[----:B------:R-:W-:Y:S05]  /*01b0*/  @P0 BRA `(.L_x_3) ;  /* 0x0000000000240947 */ /* 0x000fea0003800000 */
.L_x_4:
[----:B------:R-:W-:Y:S05]  /*01c0*/  NANOSLEEP 0x64 ;  /* 0x000000640000795d */ /* 0x000fea0003800000 */
[----:B------:R-:W-:-:S05]  /*01d0*/  UMOV UR5, 0x10 ;  /* 0x0000001000057882 */ /* 0x000fca0000000000 */
[----:B------:R-:W-:Y:S04]  /*01e0*/  DEPBAR.LE SB1, 0x36 ;  /* 0x00009d800000791a */ /* 0x000fe80000000000 */
[----:B------:R-:W1:Y:S02]  /*01f0*/  UTCATOMSWS.FIND_AND_SET.ALIGN UP1, UR5, UR5 ;  /* 0x00000005000575e3 */ /* 0x000e640008020800 */
[----:B-1----:R-:W-:-:S04]  /*0200*/  PLOP3.LUT P0, PT, PT, PT, UP1, 0x80, 0x8 ;  /* 0x000000000008781c */ /* 0x002fc80003f0f018 */
[----:B------:R-:W-:-:S04]  /*0210*/  SEL R0, RZ, 0xffffffff, !P0 ;  /* 0xffffffffff007807 */ /* 0x000fc80004000000 */
[----:B------:R-:W-:Y:S01]  /*0220*/  ISETP.NE.AND P0, PT, R0, RZ, PT ;  /* 0x000000ff0000720c */ /* 0x000fe20003f05270 */
[----:B------:R-:W-:-:S12]  /*0230*/  IMAD.U32 R0, RZ, RZ, UR5 ;  /* 0x00000005ff007e24 */ /* 0x000fd8000f8e00ff */
[----:B------:R-:W-:Y:S05]  /*0240*/  @!P0 BRA `(.L_x_4) ;  /* 0xfffffffc00dc8947 */ /* 0x000fea000383ffff */
.L_x_3:
[C---:B------:R-:W-:Y:S01]  /*0250*/  VIADD R3, R0.reuse, 0x10 ;  /* 0x0000001000037836 */ /* 0x040fe20000000000 */
[----:B------:R-:W-:Y:S01]  /*0260*/  UMOV UR5, 0x50 ;  /* 0x0000005000057882 */ /* 0x000fe20000000000 */
[----:B------:R-:W-:Y:S01]  /*0270*/  SHF.L.U32 R2, R5, R0, RZ ;  /* 0x0000000005027219 */ /* 0x000fe200000006ff */
[----:B------:R-:W-:Y:S01]  /*0280*/  ULEA UR5, UR6, UR5, 0x18 ;  /* 0x0000000506057291 */ /* 0x000fe2000f8ec0ff */
[----:B------:R-:W-:Y:S01]  /*0290*/  IMAD.SHL.U32 R0, R0, 0x20, RZ ;  /* 0x0000002000007824 */ /* 0x000fe200078e00ff */
[----:B------:R-:W-:-:S04]  /*02a0*/  SHF.L.U32 R3, R4, R3, RZ ;  /* 0x0000000304037219 */ /* 0x000fc800000006ff */
[----:B------:R-:W-:-:S05]  /*02b0*/  LOP3.LUT R2, R3, R2, RZ, 0xfc, !PT ;  /* 0x0000000203027212 */ /* 0x000fca00078efcff */
[----:B------:R1:W-:Y:S04]  /*02c0*/  ATOMS.OR RZ, [UR5], R2 ;  /* 0x00000002ffff798c */ /* 0x0003e8000b000005 */
[----:B------:R1:W-:Y:S01]  /*02d0*/  STS [UR4], R0 ;  /* 0x00000000ff007988 */ /* 0x0003e20008000804 */
[----:B------:R-:W-:Y:S05]  /*02e0*/  BRA `(.L_x_2) ;  /* 0x0000000000107947 */ /* 0x000fea0003800000 */
.L_x_1:
[----:B------:R-:W-:Y:S01]  /*02f0*/  IMAD.MOV.U32 R0, RZ, RZ, -0x1 ;  /* 0xffffffffff007424 */ /* 0x000fe200078e00ff */
[----:B------:R-:W-:-:S04]  /*0300*/  MOV R2, 0x330 ;  /* 0x0000033000027802 */ /* 0x000fc80000000f00 */
[----:B------:R1:W-:Y:S03]  /*0310*/  STS [UR4], R0 ;  /* 0x00000000ff007988 */ /* 0x0003e60008000804 */
[----:B01----:R-:W-:Y:S05]  /*0320*/  CALL.REL.NOINC `($__internal_1_$__cuda_sm10x_tcgen05_guardrail_trap_phase_invalid_during_alloc) ;  /* 0x0000024c00b47944 */ /* 0x003fea0003c00000 */
.L_x_2:
[----:B------:R-:W-:Y:S05]  /*0330*/  WARPSYNC.ALL ;  /* 0x0000000000007948 */ /* 0x000fea0003800000 */
[----:B------:R-:W-:Y:S01]  /*0340*/  NOP ;  /* 0x0000000000007918 */ /* 0x000fe20000000000 */
.L_x_0:
[----:B------:R-:W2:Y:S01]  /*0350*/  LDC.64 R98, c[0x0][0x398] ;  /* 0x0000e600ff627b82 */ /* 0x000ea20000000a00 */
[----:B------:R-:W3:Y:S01]  /*0360*/  S2R R5, SR_CTAID.X ;  /* 0x0000000000057919 */ /* 0x000ee20000002500 */
[----:B------:R-:W-:Y:S01]  /*0370*/  UMOV UR12, 0x400 ;  /* 0x00000400000c7882 */ /* 0x000fe20000000000 */
[----:B------:R-:W4:Y:S01]  /*0380*/  LDCU UR20, c[0x0][0x3a4] ;  /* 0x00007480ff1477ac */ /* 0x000f220008000800 */
[----:B------:R-:W5:Y:S01]  /*0390*/  S2R R13, SR_TID.X ;  /* 0x00000000000d7919 */ /* 0x000f620000002100 */
[----:B------:R-:W1:Y:S03]  /*03a0*/  LDCU.64 UR8, c[0x0][0x3a8] ;  /* 0x00007500ff0877ac */ /* 0x000e660008000a00 */
[----:B------:R-:W0:Y:S01]  /*03b0*/  S2UR UR5, SR_CgaCtaId ;  /* 0x00000000000579c3 */ /* 0x000e220000008800 */
[----:B------:R-:W0:Y:S07]  /*03c0*/  LDCU.128 UR16, c[0x0][0x380] ;  /* 0x00007000ff1077ac */ /* 0x000e2e0008000c00 */
[----:B------:R-:W1:Y:S02]  /*03d0*/  LDC R21, c[0x0][0x3a0] ;  /* 0x0000e800ff157b82 */ /* 0x000e640000000800 */
[----:B-12---:R-:W-:Y:S01]  /*03e0*/  VIADD R0, R99, 0xff ;  /* 0x000000ff63007836 */ /* 0x006fe20000000000 */
[----:B------:R-:W-:-:S04]  /*03f0*/  IABS R77, R99 ;  /* 0x00000063004d7213 */ /* 0x000fc80000000000 */
[----:B------:R-:W-:Y:S01]  /*0400*/  SHF.R.S32.HI R3, RZ, 0x1f, R0 ;  /* 0x0000001fff037819 */ /* 0x000fe20000011400 */
[----:B0-----:R-:W-:-:S03]  /*0410*/  ULEA UR12, UR5, UR12, 0x18 ;  /* 0x0000000c050c7291 */ /* 0x001fc6000f8ec0ff */
[----:B------:R-:W-:Y:S02]  /*0420*/  LEA.HI R3, R3, R0, RZ, 0x8 ;  /* 0x0000000003037211 */ /* 0x000fe400078f40ff */
[----:B---3--:R-:W-:Y:S01]  /*0430*/  IABS R8, R5 ;  /* 0x0000000500087213 */ /* 0x008fe20000000000 */
[----:B------:R-:W-:Y:S01]  /*0440*/  UIADD3 UR13, UPT, UPT, UR12, 0x8000, URZ ;  /* 0x000080000c0d7890 */ /* 0x000fe2000fffe0ff */
[----:B------:R-:W-:Y:S02]  /*0450*/  SHF.R.S32.HI R4, RZ, 0x8, R3 ;  /* 0x00000008ff047819 */ /* 0x000fe40000011403 */
[----:B-----5:R-:W-:Y:S01]  /*0460*/  SHF.R.U32.HI R75, RZ, 0x5, R13 ;  /* 0x00000005ff4b7819 */ /* 0x020fe2000001160d */
[----:B------:R-:W-:Y:S01]  /*0470*/  VIADD R19, R21, 0xfffffffe ;  /* 0xfffffffe15137836 */ /* 0x000fe20000000000 */
[-C--:B------:R-:W-:Y:S02]  /*0480*/  IABS R7, R4.reuse ;  /* 0x0000000400077213 */ /* 0x080fe40000000000 */
[----:B------:R-:W-:-:S02]  /*0490*/  IABS R10, R4 ;  /* 0x00000004000a7213 */ /* 0x000fc40000000000 */
[----:B------:R-:W0:Y:S01]  /*04a0*/  I2F.RP R0, R7 ;  /* 0x0000000700007306 */ /* 0x000e220000209400 */
[----:B------:R-:W-:Y:S02]  /*04b0*/  SGXT.U32 R75, R75, 0x2 ;  /* 0x000000024b4b781a */ /* 0x000fe40000000000 */
[----:B------:R-:W-:-:S05]  /*04c0*/  LOP3.LUT R20, R13, 0x7f, RZ, 0xc0, !PT ;  /* 0x0000007f0d147812 */ /* 0x000fca00078ec0ff */
[----:B0-----:R-:W0:Y:S02]  /*04d0*/  MUFU.RCP R0, R0 ;  /* 0x0000000000007308 */ /* 0x001e240000001000 */
[----:B0-----:R-:W-:Y:S02]  /*04e0*/  VIADD R2, R0, 0xffffffe ;  /* 0x0ffffffe00027836 */ /* 0x001fe40000000000 */
[----:B------:R-:W-:-:S04]  /*04f0*/  IMAD.MOV R0, RZ, RZ, -R10 ;  /* 0x000000ffff007224 */ /* 0x000fc800078e0a0a */
[----:B------:R0:W1:Y:S02]  /*0500*/  F2I.FTZ.U32.TRUNC.NTZ R3, R2 ;  /* 0x0000000200037305 */ /* 0x000064000021f000 */
[----:B0-----:R-:W-:Y:S02]  /*0510*/  IMAD.MOV.U32 R2, RZ, RZ, RZ ;  /* 0x000000ffff027224 */ /* 0x001fe400078e00ff */
[----:B-1----:R-:W-:-:S04]  /*0520*/  IMAD.MOV R6, RZ, RZ, -R3 ;  /* 0x000000ffff067224 */ /* 0x002fc800078e0a03 */
[----:B------:R-:W-:Y:S02]  /*0530*/  IMAD R9, R6, R7, RZ ;  /* 0x0000000706097224 */ /* 0x000fe400078e02ff */
[----:B------:R-:W-:Y:S02]  /*0540*/  IMAD.MOV.U32 R6, RZ, RZ, R8 ;  /* 0x000000ffff067224 */ /* 0x000fe400078e0008 */
[----:B------:R-:W-:-:S06]  /*0550*/  IMAD.HI.U32 R3, R3, R9, R2 ;  /* 0x0000000903037227 */ /* 0x000fcc00078e0002 */
[----:B------:R-:W-:-:S04]  /*0560*/  IMAD.HI.U32 R3, R3, R6, RZ ;  /* 0x0000000603037227 */ /* 0x000fc800078e00ff */
[----:B------:R-:W-:Y:S01]  /*0570*/  IMAD R0, R3, R0, R6 ;  /* 0x0000000003007224 */ /* 0x000fe200078e0206 */
[----:B------:R-:W-:Y:S04]  /*0580*/  BAR.SYNC.DEFER_BLOCKING 0x0 ;  /* 0x0000000000007b1d */ /* 0x000fe80000010000 */
[----:B------:R-:W-:-:S13]  /*0590*/  ISETP.GT.U32.AND P1, PT, R7, R0, PT ;  /* 0x000000000700720c */ /* 0x000fda0003f24070 */
[----:B------:R-:W-:Y:S02]  /*05a0*/  @!P1 IMAD.IADD R0, R0, 0x1, -R7 ;  /* 0x0000000100009824 */ /* 0x000fe400078e0a07 */
[----:B------:R-:W-:Y:S01]  /*05b0*/  @!P1 VIADD R3, R3, 0x1 ;  /* 0x0000000103039836 */ /* 0x000fe20000000000 */
[----:B------:R-:W-:Y:S02]  /*05c0*/  ISETP.NE.AND P1, PT, R4, RZ, PT ;  /* 0x000000ff0400720c */ /* 0x000fe40003f25270 */
[----:B------:R-:W-:Y:S02]  /*05d0*/  ISETP.GE.U32.AND P0, PT, R0, R7, PT ;  /* 0x000000070000720c */ /* 0x000fe40003f06070 */
[----:B------:R-:W-:-:S04]  /*05e0*/  LOP3.LUT R0, R5, R4, RZ, 0x3c, !PT ;  /* 0x0000000405007212 */ /* 0x000fc800078e3cff */
[----:B------:R-:W-:Y:S01]  /*05f0*/  ISETP.GE.AND P2, PT, R0, RZ, PT ;  /* 0x000000ff0000720c */ /* 0x000fe20003f46270 */
[----:B------:R-:W-:-:S06]  /*0600*/  VIADD R0, R98, 0xff ;  /* 0x000000ff62007836 */ /* 0x000fcc0000000000 */
[----:B------:R-:W-:-:S04]  /*0610*/  @P0 VIADD R3, R3, 0x1 ;  /* 0x0000000103030836 */ /* 0x000fc80000000000 */
[----:B------:R-:W-:Y:S01]  /*0620*/  IMAD.MOV.U32 R9, RZ, RZ, R3 ;  /* 0x000000ffff097224 */ /* 0x000fe200078e0003 */
[----:B------:R-:W-:-:S03]  /*0630*/  SHF.R.S32.HI R3, RZ, 0x1f, R0 ;  /* 0x0000001fff037819 */ /* 0x000fc60000011400 */
[----:B------:R-:W-:Y:S01]  /*0640*/  @!P2 IMAD.MOV R9, RZ, RZ, -R9 ;  /* 0x000000ffff09a224 */ /* 0x000fe200078e0a09 */
[----:B------:R-:W-:Y:S02]  /*0650*/  LEA.HI R3, R3, R0, RZ, 0x8 ;  /* 0x0000000003037211 */ /* 0x000fe400078f40ff */
[----:B------:R-:W-:-:S04]  /*0660*/  @!P1 LOP3.LUT R9, RZ, R4, RZ, 0x33, !PT ;  /* 0x00000004ff099212 */ /* 0x000fc800078e33ff */
[----:B------:R-:W-:Y:S01]  /*0670*/  LEA.HI.SX32 R3, R3, -R9, 0x18 ;  /* 0x8000000903037211 */ /* 0x000fe200078fc2ff */
[----:B------:R-:W-:-:S03]  /*0680*/  IMAD.MOV R6, RZ, RZ, -R9 ;  /* 0x000000ffff067224 */ /* 0x000fc600078e0a09 */
[----:B------:R-:W-:Y:S01]  /*0690*/  VIMNMX R11, PT, PT, R3, 0x1, PT ;  /* 0x00000001030b7848 */ /* 0x000fe20003fe0100 */
[----:B------:R-:W-:Y:S02]  /*06a0*/  IMAD R8, R4, R6, R5 ;  /* 0x0000000604087224 */ /* 0x000fe400078e0205 */
[----:B------:R-:W0:Y:S01]  /*06b0*/  I2F.RP R6, R77 ;  /* 0x0000004d00067306 */ /* 0x000e220000209400 */
[----:B------:R-:W-:Y:S02]  /*06c0*/  IABS R7, R11 ;  /* 0x0000000b00077213 */ /* 0x000fe40000000000 */
[----:B------:R-:W-:-:S05]  /*06d0*/  IABS R4, R8 ;  /* 0x0000000800047213 */ /* 0x000fca0000000000 */
[----:B------:R-:W1:Y:S08]  /*06e0*/  I2F.RP R0, R7 ;  /* 0x0000000700007306 */ /* 0x000e700000209400 */
[----:B0-----:R-:W-:Y:S08]  /*06f0*/  MUFU.RCP R6, R6 ;  /* 0x0000000600067308 */ /* 0x001ff00000001000 */
[----:B-1----:R-:W0:Y:S02]  /*0700*/  MUFU.RCP R0, R0 ;  /* 0x0000000000007308 */ /* 0x002e240000001000 */
[----:B0-----:R-:W-:Y:S01]  /*0710*/  VIADD R2, R0, 0xffffffe ;  /* 0x0ffffffe00027836 */ /* 0x001fe20000000000 */
[----:B------:R-:W-:-:S05]  /*0720*/  IABS R0, R11 ;  /* 0x0000000b00007213 */ /* 0x000fca0000000000 */
[----:B------:R0:W1:Y:S01]  /*0730*/  F2I.FTZ.U32.TRUNC.NTZ R3, R2 ;  /* 0x0000000200037305 */ /* 0x000062000021f000 */
[----:B------:R-:W-:Y:S02]  /*0740*/  IMAD.MOV R0, RZ, RZ, -R0 ;  /* 0x000000ffff007224 */ /* 0x000fe400078e0a00 */
[----:B0-----:R-:W-:Y:S02]  /*0750*/  IMAD.MOV.U32 R2, RZ, RZ, RZ ;  /* 0x000000ffff027224 */ /* 0x001fe400078e00ff */
[----:B-1----:R-:W-:-:S04]  /*0760*/  IMAD.MOV R10, RZ, RZ, -R3 ;  /* 0x000000ffff0a7224 */ /* 0x002fc800078e0a03 */
[----:B------:R-:W-:Y:S02]  /*0770*/  IMAD R5, R10, R7, RZ ;  /* 0x000000070a057224 */ /* 0x000fe400078e02ff */
[----:B------:R-:W0:Y:S02]  /*0780*/  LDS R10, [UR12] ;  /* 0x0000000cff0a7984 */ /* 0x000e240008000800 */
[----:B------:R-:W-:-:S04]  /*0790*/  IMAD.HI.U32 R2, R3, R5, R2 ;  /* 0x0000000503027227 */ /* 0x000fc800078e0002 */
[----:B------:R-:W-:Y:S01]  /*07a0*/  IMAD.MOV.U32 R3, RZ, RZ, R4 ;  /* 0x000000ffff037224 */ /* 0x000fe200078e0004 */
[----:B------:R-:W-:-:S03]  /*07b0*/  IABS R4, R98 ;  /* 0x0000006200047213 */ /* 0x000fc60000000000 */
[----:B------:R-:W-:Y:S01]  /*07c0*/  IMAD.HI.U32 R2, R2, R3, RZ ;  /* 0x0000000302027227 */ /* 0x000fe200078e00ff */
[----:B------:R-:W1:Y:S03]  /*07d0*/  I2F.RP R5, R4 ;  /* 0x0000000400057306 */ /* 0x000e660000209400 */
[----:B------:R-:W-:Y:S02]  /*07e0*/  IMAD R0, R2, R0, R3 ;  /* 0x0000000002007224 */ /* 0x000fe400078e0203 */
[----:B------:R-:W-:Y:S01]  /*07f0*/  VIADD R3, R6, 0xffffffe ;  /* 0x0ffffffe06037836 */ /* 0x000fe20000000000 */
[----:B------:R-:W-:Y:S02]  /*0800*/  BAR.SYNC.DEFER_BLOCKING 0x0 ;  /* 0x0000000000007b1d */ /* 0x000fe40000010000 */
[----:B------:R-:W-:-:S04]  /*0810*/  ISETP.GT.U32.AND P1, PT, R7, R0, PT ;  /* 0x000000000700720c */ /* 0x000fc80003f24070 */
[----:B------:R-:W-:Y:S08]  /*0820*/  F2I.FTZ.U32.TRUNC.NTZ R3, R3 ;  /* 0x0000000300037305 */ /* 0x000ff0000021f000 */
[----:B-1----:R-:W1:Y:S01]  /*0830*/  MUFU.RCP R5, R5 ;  /* 0x0000000500057308 */ /* 0x002e620000001000 */
[----:B------:R-:W-:Y:S02]  /*0840*/  @!P1 IMAD.IADD R0, R0, 0x1, -R7 ;  /* 0x0000000100009824 */ /* 0x000fe400078e0a07 */
[----:B------:R-:W-:Y:S01]  /*0850*/  @!P1 VIADD R2, R2, 0x1 ;  /* 0x0000000102029836 */ /* 0x000fe20000000000 */
[----:B------:R-:W-:-:S02]  /*0860*/  ISETP.NE.AND P1, PT, R11, RZ, PT ;  /* 0x000000ff0b00720c */ /* 0x000fc40003f25270 */
[----:B------:R-:W-:Y:S02]  /*0870*/  ISETP.GE.U32.AND P0, PT, R0, R7, PT ;  /* 0x000000070000720c */ /* 0x000fe40003f06070 */
[----:B------:R-:W-:Y:S02]  /*0880*/  LOP3.LUT R0, R8, R11, RZ, 0x3c, !PT ;  /* 0x0000000b08007212 */ /* 0x000fe400078e3cff */
[----:B0-----:R-:W-:Y:S02]  /*0890*/  R2UR UR10, R10 ;  /* 0x000000000a0a72ca */ /* 0x001fe400000e0000 */
[----:B------:R-:W-:Y:S02]  /*08a0*/  ISETP.GE.AND P2, PT, R0, RZ, PT ;  /* 0x000000ff0000720c */ /* 0x000fe40003f46270 */
[----:B------:R-:W-:Y:S01]  /*08b0*/  SHF.R.U32.HI R0, RZ, 0x5, R13 ;  /* 0x00000005ff007819 */ /* 0x000fe2000001160d */
[----:B------:R-:W-:Y:S02]  /*08c0*/  VIADD R13, R21, 0xffffffe3 ;  /* 0xffffffe3150d7836 */ /* 0x000fe40000000000 */
[----:B-1----:R-:W-:Y:S01]  /*08d0*/  VIADD R6, R5, 0xffffffe ;  /* 0x0ffffffe05067836 */ /* 0x002fe20000000000 */
[----:B------:R-:W-:Y:S01]  /*08e0*/  R2UR UR7, R0 ;  /* 0x00000000000772ca */ /* 0x000fe200000e0000 */
[----:B------:R-:W-:-:S02]  /*08f0*/  @P0 VIADD R2, R2, 0x1 ;  /* 0x0000000102020836 */ /* 0x000fc40000000000 */
[----:B------:R-:W0:Y:S02]  /*0900*/  F2I.FTZ.U32.TRUNC.NTZ R7, R6 ;  /* 0x0000000600077305 */ /* 0x000e24000021f000 */
[----:B------:R-:W-:Y:S02]  /*0910*/  IMAD.MOV.U32 R12, RZ, RZ, R2 ;  /* 0x000000ffff0c7224 */ /* 0x000fe400078e0002 */
[----:B------:R-:W-:Y:S02]  /*0920*/  IMAD.MOV R2, RZ, RZ, -R3 ;  /* 0x000000ffff027224 */ /* 0x000fe400078e0a03 */
[----:B------:R-:W-:Y:S01]  /*0930*/  @!P2 IMAD.MOV R12, RZ, RZ, -R12 ;  /* 0x000000ffff0ca224 */ /* 0x000fe200078e0a0c */
[----:B------:R-:W-:Y:S01]  /*0940*/  @!P1 LOP3.LUT R12, RZ, R11, RZ, 0x33, !PT ;  /* 0x0000000bff0c9212 */ /* 0x000fe200078e33ff */
[----:B------:R-:W-:Y:S02]  /*0950*/  IMAD R5, R2, R77, RZ ;  /* 0x0000004d02057224 */ /* 0x000fe400078e02ff */
[----:B------:R-:W-:Y:S01]  /*0960*/  IMAD.MOV.U32 R2, RZ, RZ, RZ ;  /* 0x000000ffff027224 */ /* 0x000fe200078e00ff */
[----:B------:R-:W-:Y:S01]  /*0970*/  USHF.L.U32 UR4, UR7, 0x15, URZ ;  /* 0x0000001507047899 */ /* 0x000fe200080006ff */
[----:B------:R-:W-:-:S02]  /*0980*/  IMAD.SHL.U32 R0, R12, 0x100, RZ ;  /* 0x000001000c007824 */ /* 0x000fc400078e00ff */
[----:B------:R-:W-:Y:S01]  /*0990*/  IMAD.HI.U32 R5, R3, R5, R2 ;  /* 0x0000000503057227 */ /* 0x000fe200078e0002 */
[----:B------:R-:W-:Y:S02]  /*09a0*/  ULOP3.LUT UR4, UR4, 0x600000, URZ, 0xc0, !UPT ;  /* 0x0060000004047892 */ /* 0x000fe4000f8ec0ff */
[----:B------:R-:W-:Y:S01]  /*09b0*/  LOP3.LUT R75, R0, R75, RZ, 0xfc, !PT ;  /* 0x0000004b004b7212 */ /* 0x000fe200078efcff */
[--C-:B0-----:R-:W-:Y:S01]  /*09c0*/  IMAD.MOV R6, RZ, RZ, -R7.reuse ;  /* 0x000000ffff067224 */ /* 0x101fe200078e0a07 */
[----:B------:R-:W-:Y:S01]  /*09d0*/  UIADD3 UR11, UPT, UPT, UR10, UR4, URZ ;  /* 0x000000040a0b7290 */ /* 0x000fe2000fffe0ff */
[----:B------:R-:W-:Y:S01]  /*09e0*/  IMAD.MOV R2, RZ, RZ, -R12 ;  /* 0x000000ffff027224 */ /* 0x000fe200078e0a0c */
[----:B------:R-:W-:Y:S01]  /*09f0*/  LOP3.LUT R74, R75, 0x4, RZ, 0xfc, !PT ;  /* 0x000000044b4a7812 */ /* 0x000fe200078efcff */
[----:B------:R-:W-:Y:S01]  /*0a00*/  IMAD.MOV.U32 R3, RZ, RZ, R6 ;  /* 0x000000ffff037224 */ /* 0x000fe200078e0006 */
[----:B------:R-:W-:Y:S01]  /*0a10*/  IABS R116, R75 ;  /* 0x0000004b00747213 */ /* 0x000fe20000000000 */
[----:B------:R-:W-:Y:S01]  /*0a20*/  IMAD.MOV.U32 R6, RZ, RZ, RZ ;  /* 0x000000ffff067224 */ /* 0x000fe200078e00ff */
[----:B------:R-:W-:Y:S01]  /*0a30*/  IABS R10, R74 ;  /* 0x0000004a000a7213 */ /* 0x000fe20000000000 */
[----:B------:R-:W-:Y:S01]  /*0a40*/  IMAD R3, R3, R4, RZ ;  /* 0x0000000403037224 */ /* 0x000fe200078e02ff */
[----:B------:R-:W-:Y:S01]  /*0a50*/  LOP3.LUT R76, R75, 0xc, RZ, 0xfc, !PT ;  /* 0x0000000c4b4c7812 */ /* 0x000fe200078efcff */
[----:B------:R-:W-:Y:S01]  /*0a60*/  IMAD R2, R11, R2, R8 ;  /* 0x000000020b027224 */ /* 0x000fe200078e0208 */
[----:B------:R-:W-:Y:S01]  /*0a70*/  LOP3.LUT R79, R75, 0x10, RZ, 0xfc, !PT ;  /* 0x000000104b4f7812 */ /* 0x000fe200078efcff */
[----:B------:R-:W-:Y:S01]  /*0a80*/  IMAD.HI.U32 R6, R7, R3, R6 ;  /* 0x0000000307067227 */ /* 0x000fe200078e0006 */
[----:B------:R-:W-:Y:S01]  /*0a90*/  LOP3.LUT R106, R75, 0x8, RZ, 0xfc, !PT ;  /* 0x000000084b6a7812 */ /* 0x000fe200078efcff */
[----:B------:R-:W-:Y:S01]  /*0aa0*/  UMOV UR4, 0x1 ;  /* 0x0000000100047882 */ /* 0x000fe20000000000 */
[----:B------:R-:W-:Y:S01]  /*0ab0*/  IABS R120, R79 ;  /* 0x0000004f00787213 */ /* 0x000fe20000000000 */
[----:B------:R-:W-:Y:S01]  /*0ac0*/  IMAD.HI.U32 R7, R5, R10, RZ ;  /* 0x0000000a05077227 */ /* 0x000fe200078e00ff */
[----:B------:R-:W-:-:S02]  /*0ad0*/  IABS R118, R106 ;  /* 0x0000006a00767213 */ /* 0x000fc40000000000 */
[----:B------:R-:W-:Y:S01]  /*0ae0*/  LOP3.LUT R78, R75, 0x18, RZ, 0xfc, !PT ;  /* 0x000000184b4e7812 */ /* 0x000fe200078efcff */
[----:B------:R-:W-:Y:S01]  /*0af0*/  IMAD.IADD R2, R9, 0x1, R2 ;  /* 0x0000000109027824 */ /* 0x000fe200078e0202 */
[----:B------:R-:W-:Y:S01]  /*0b00*/  IABS R9, R76 ;  /* 0x0000004c00097213 */ /* 0x000fe20000000000 */
[----:B------:R-:W-:Y:S01]  /*0b10*/  IMAD.HI.U32 R3, R5, R116, RZ ;  /* 0x0000007405037227 */ /* 0x000fe200078e00ff */
[C---:B------:R-:W-:Y:S02]  /*0b20*/  LOP3.LUT R102, R75.reuse, 0x14, RZ, 0xfc, !PT ;  /* 0x000000144b667812 */ /* 0x040fe400078efcff */
[----:B------:R-:W-:Y:S01]  /*0b30*/  IABS R122, R78 ;  /* 0x0000004e007a7213 */ /* 0x000fe20000000000 */
[----:B------:R-:W-:Y:S01]  /*0b40*/  IMAD.MOV R7, RZ, RZ, -R7 ;  /* 0x000000ffff077224 */ /* 0x000fe200078e0a07 */
[----:B------:R-:W-:Y:S01]  /*0b50*/  IABS R12, R102 ;  /* 0x00000066000c7213 */ /* 0x000fe20000000000 */
[----:B------:R-:W-:Y:S01]  /*0b60*/  IMAD.MOV R3, RZ, RZ, -R3 ;  /* 0x000000ffff037224 */ /* 0x000fe200078e0a03 */
[----:B------:R-:W-:Y:S01]  /*0b70*/  LOP3.LUT R167, R75, 0x20, RZ, 0xfc, !PT ;  /* 0x000000204ba77812 */ /* 0x000fe200078efcff */
[----:B------:R-:W-:Y:S01]  /*0b80*/  IMAD R117, R77, R7, R10 ;  /* 0x000000074d757224 */ /* 0x000fe200078e020a */
[----:B------:R-:W-:Y:S01]  /*0b90*/  LOP3.LUT R103, R75, 0x24, RZ, 0xfc, !PT ;  /* 0x000000244b677812 */ /* 0x000fe200078efcff */
[----:B------:R-:W-:Y:S01]  /*0ba0*/  IMAD.MOV.U32 R10, RZ, RZ, R9 ;  /* 0x000000ffff0a7224 */ /* 0x000fe200078e0009 */
[----:B------:R-:W-:Y:S01]  /*0bb0*/  IABS R124, R167 ;  /* 0x000000a7007c7213 */ /* 0x000fe20000000000 */
[----:B------:R-:W-:Y:S01]  /*0bc0*/  VIADD R227, R0, UR7 ;  /* 0x0000000700e37c36 */ /* 0x000fe20008000000 */
[----:B------:R-:W-:Y:S01]  /*0bd0*/  IABS R80, R103 ;  /* 0x0000006700507213 */ /* 0x000fe20000000000 */
[----:B------:R-:W-:Y:S01]  /*0be0*/  IMAD R116, R77, R3, R116 ;  /* 0x000000034d747224 */ /* 0x000fe200078e0274 */
[----:B------:R-:W-:Y:S01]  /*0bf0*/  LOP3.LUT R165, R75, 0x28, RZ, 0xfc, !PT ;  /* 0x000000284ba57812 */ /* 0x000fe200078efcff */
[----:B------:R-:W-:Y:S01]  /*0c00*/  IMAD.HI.U32 R3, R5, R10, RZ ;  /* 0x0000000a05037227 */ /* 0x000fe200078e00ff */
[----:B------:R-:W-:-:S02]  /*0c10*/  LOP3.LUT R166, R75, 0x2c, RZ, 0xfc, !PT ;  /* 0x0000002c4ba67812 */ /* 0x000fc400078efcff */
[----:B------:R-:W-:Y:S01]  /*0c20*/  LOP3.LUT R162, R75, 0x34, RZ, 0xfc, !PT ;  /* 0x000000344ba27812 */ /* 0x000fe200078efcff */
[----:B------:R-:W-:Y:S01]  /*0c30*/  VIADD R168, R227, 0x1c ;  /* 0x0000001ce3a87836 */ /* 0x000fe20000000000 */
[C---:B------:R-:W-:Y:S01]  /*0c40*/  LOP3.LUT R104, R75.reuse, 0x30, RZ, 0xfc, !PT ;  /* 0x000000304b687812 */ /* 0x040fe200078efcff */
[----:B------:R-:W-:Y:S01]  /*0c50*/  IMAD.MOV R119, RZ, RZ, -R3 ;  /* 0x000000ffff777224 */ /* 0x000fe200078e0a03 */
[----:B------:R-:W-:Y:S01]  /*0c60*/  LOP3.LUT R105, R75, 0x38, RZ, 0xfc, !PT ;  /* 0x000000384b697812 */ /* 0x000fe200078efcff */
[C---:B------:R-:W-:Y:S01]  /*0c70*/  IMAD.HI.U32 R3, R5.reuse, R120, RZ ;  /* 0x0000007805037227 */ /* 0x040fe200078e00ff */
[----:B------:R-:W-:Y:S02]  /*0c80*/  IABS R7, R168 ;  /* 0x000000a800077213 */ /* 0x000fe40000000000 */
[----:B------:R-:W-:Y:S01]  /*0c90*/  IABS R14, R104 ;  /* 0x00000068000e7213 */ /* 0x000fe20000000000 */
[----:B------:R-:W-:Y:S01]  /*0ca0*/  IMAD.HI.U32 R8, R5, R118, RZ ;  /* 0x0000007605087227 */ /* 0x000fe200078e00ff */
[----:B------:R-:W-:-:S02]  /*0cb0*/  LOP3.LUT R158, R75, 0x44, RZ, 0xfc, !PT ;  /* 0x000000444b9e7812 */ /* 0x000fc400078efcff */
[----:B------:R-:W-:Y:S01]  /*0cc0*/  IABS R160, R105 ;  /* 0x0000006900a07213 */ /* 0x000fe20000000000 */
[----:B------:R-:W-:Y:S01]  /*0cd0*/  IMAD.MOV R9, RZ, RZ, -R3 ;  /* 0x000000ffff097224 */ /* 0x000fe200078e0a03 */
[C---:B------:R-:W-:Y:S01]  /*0ce0*/  LOP3.LUT R83, R75.reuse, 0x40, RZ, 0xfc, !PT ;  /* 0x000000404b537812 */ /* 0x040fe200078efcff */
[----:B------:R-:W-:Y:S01]  /*0cf0*/  IMAD.MOV R8, RZ, RZ, -R8 ;  /* 0x000000ffff087224 */ /* 0x000fe200078e0a08 */
[----:B------:R-:W-:Y:S01]  /*0d00*/  LOP3.LUT R82, R75, 0x48, RZ, 0xfc, !PT ;  /* 0x000000484b527812 */ /* 0x000fe200078efcff */
[----:B------:R-:W-:Y:S01]  /*0d10*/  IMAD R119, R77, R119, R10 ;  /* 0x000000774d777224 */ /* 0x000fe200078e020a */
[----:B------:R-:W-:Y:S01]  /*0d20*/  IABS R154, R83 ;  /* 0x00000053009a7213 */ /* 0x000fe20000000000 */
[----:B------:R-:W-:Y:S01]  /*0d30*/  IMAD.HI.U32 R3, R5, R122, RZ ;  /* 0x0000007a05037227 */ /* 0x000fe200078e00ff */
[----:B------:R-:W-:Y:S02]  /*0d40*/  IABS R156, R82 ;  /* 0x00000052009c7213 */ /* 0x000fe40000000000 */
[C---:B------:R-:W-:Y:S01]  /*0d50*/  LOP3.LUT R155, R75.reuse, 0x4c, RZ, 0xfc, !PT ;  /* 0x0000004c4b9b7812 */ /* 0x040fe200078efcff */
[----:B------:R-:W-:Y:S01]  /*0d60*/  IMAD.MOV.U32 R10, RZ, RZ, R7 ;  /* 0x000000ffff0a7224 */ /* 0x000fe200078e0007 */
[----:B------:R-:W-:Y:S01]  /*0d70*/  LOP3.LUT R157, R75, 0x54, RZ, 0xfc, !PT ;  /* 0x000000544b9d7812 */ /* 0x000fe200078efcff */
[----:B------:R-:W-:Y:S01]  /*0d80*/  IMAD R118, R77, R8, R118 ;  /* 0x000000084d767224 */ /* 0x000fe200078e0276 */
[----:B------:R-:W-:Y:S01]  /*0d90*/  LOP3.LUT R153, R75, 0x50, RZ, 0xfc, !PT ;  /* 0x000000504b997812 */ /* 0x000fe200078efcff */
[----:B------:R-:W-:Y:S01]  /*0da0*/  IMAD.HI.U32 R7, R5, R12, RZ ;  /* 0x0000000c05077227 */ /* 0x000fe200078e00ff */
[----:B------:R-:W-:-:S02]  /*0db0*/  IABS R88, R157 ;  /* 0x0000009d00587213 */ /* 0x000fc40000000000 */
[----:B------:R-:W-:Y:S01]  /*0dc0*/  IABS R152, R153 ;  /* 0x0000009900987213 */ /* 0x000fe20000000000 */
[----:B------:R-:W-:Y:S01]  /*0dd0*/  IMAD.MOV R3, RZ, RZ, -R3 ;  /* 0x000000ffff037224 */ /* 0x000fe200078e0a03 */
[----:B------:R-:W-:Y:S01]  /*0de0*/  LOP3.LUT R86, R75, 0x60, RZ, 0xfc, !PT ;  /* 0x000000604b567812 */ /* 0x000fe200078efcff */
[----:B------:R-:W-:Y:S01]  /*0df0*/  IMAD.HI.U32 R8, R5, R10, RZ ;  /* 0x0000000a05087227 */ /* 0x000fe200078e00ff */
[C---:B------:R-:W-:Y:S02]  /*0e00*/  LOP3.LUT R145, R75.reuse, 0x68, RZ, 0xfc, !PT ;  /* 0x000000684b917812 */ /* 0x040fe400078efcff */
[----:B------:R-:W-:Y:S01]  /*0e10*/  IABS R148, R86 ;  /* 0x0000005600947213 */ /* 0x000fe20000000000 */
[----:B------:R-:W-:Y:S01]  /*0e20*/  IMAD.MOV R7, RZ, RZ, -R7 ;  /* 0x000000ffff077224 */ /* 0x000fe200078e0a07 */
[----:B------:R-:W-:Y:S01]  /*0e30*/  LOP3.LUT R170, R75, 0x70, RZ, 0xfc, !PT ;  /* 0x000000704baa7812 */ /* 0x000fe200078efcff */
[----:B------:R-:W-:Y:S01]  /*0e40*/  IMAD R122, R77, R3, R122 ;  /* 0x000000034d7a7224 */ /* 0x000fe200078e027a */
[C---:B------:R-:W-:Y:S01]  /*0e50*/  LOP3.LUT R147, R75.reuse, 0x64, RZ, 0xfc, !PT ;  /* 0x000000644b937812 */ /* 0x040fe200078efcff */
[----:B------:R-:W-:Y:S01]  /*0e60*/  IMAD.MOV R8, RZ, RZ, -R8 ;  /* 0x000000ffff087224 */ /* 0x000fe200078e0a08 */
[----:B------:R-:W-:Y:S01]  /*0e70*/  LOP3.LUT R169, R75, 0x74, RZ, 0xfc, !PT ;  /* 0x000000744ba97812 */ /* 0x000fe200078efcff */
[----:B------:R-:W-:Y:S01]  /*0e80*/  IMAD.HI.U32 R3, R5, R124, RZ ;  /* 0x0000007c05037227 */ /* 0x000fe200078e00ff */
[----:B------:R-:W-:-:S02]  /*0e90*/  LOP3.LUT R87, R75, 0x58, RZ, 0xfc, !PT ;  /* 0x000000584b577812 */ /* 0x000fc400078efcff */
[----:B------:R-:W-:Y:S01]  /*0ea0*/  IABS R90, R147 ;  /* 0x00000093005a7213 */ /* 0x000fe20000000000 */
[C---:B------:R-:W-:Y:S01]  /*0eb0*/  IMAD R121, R77.reuse, R7, R12 ;  /* 0x000000074d797224 */ /* 0x040fe200078e020c */
[----:B------:R-:W-:Y:S01]  /*0ec0*/  IABS R12, R166 ;  /* 0x000000a6000c7213 */ /* 0x000fe20000000000 */
[----:B------:R-:W-:Y:S01]  /*0ed0*/  IMAD R123, R77, R8, R10 ;  /* 0x000000084d7b7224 */ /* 0x000fe200078e020a */
[----:B------:R-:W-:Y:S01]  /*0ee0*/  IABS R10, R165 ;  /* 0x000000a5000a7213 */ /* 0x000fe20000000000 */
[----:B------:R-:W-:Y:S01]  /*0ef0*/  IMAD.MOV R7, RZ, RZ, -R3 ;  /* 0x000000ffff077224 */ /* 0x000fe200078e0a03 */
[----:B------:R-:W-:Y:S01]  /*0f00*/  IABS R142, R169 ;  /* 0x000000a9008e7213 */ /* 0x000fe20000000000 */
[----:B------:R-:W-:Y:S01]  /*0f10*/  IMAD.HI.U32 R3, R5, R80, RZ ;  /* 0x0000005005037227 */ /* 0x000fe200078e00ff */
[----:B------:R-:W-:Y:S02]  /*0f20*/  IABS R146, R87 ;  /* 0x0000005700927213 */ /* 0x000fe40000000000 */
[----:B------:R-:W-:Y:S01]  /*0f30*/  LOP3.LUT R171, R75, 0x78, RZ, 0xfc, !PT ;  /* 0x000000784bab7812 */ /* 0x000fe200078efcff */
[----:B------:R-:W-:Y:S01]  /*0f40*/  IMAD R120, R77, R9, R120 ;  /* 0x000000094d787224 */ /* 0x000fe200078e0278 */
[----:B------:R-:W-:Y:S01]  /*0f50*/  LOP3.LUT R149, R75, 0x6c, RZ, 0xfc, !PT ;  /* 0x0000006c4b957812 */ /* 0x000fe200078efcff */
[----:B------:R-:W-:Y:S01]  /*0f60*/  IMAD R124, R77, R7, R124 ;  /* 0x000000074d7c7224 */ /* 0x000fe200078e027c */
[----:B------:R-:W-:Y:S01]  /*0f70*/  IABS R144, R171 ;  /* 0x000000ab00907213 */ /* 0x000fe20000000000 */
[----:B------:R-:W-:Y:S01]  /*0f80*/  IMAD.MOV R9, RZ, RZ, -R3 ;  /* 0x000000ffff097224 */ /* 0x000fe200078e0a03 */
[----:B------:R-:W-:Y:S01]  /*0f90*/  LOP3.LUT R181, R75, 0x84, RZ, 0xfc, !PT ;  /* 0x000000844bb57812 */ /* 0x000fe200078efcff */
[----:B------:R-:W-:Y:S01]  /*0fa0*/  IMAD.HI.U32 R7, R5, R10, RZ ;  /* 0x0000000a05077227 */ /* 0x000fe200078e00ff */
[----:B------:R-:W-:-:S02]  /*0fb0*/  LOP3.LUT R200, R75, 0x88, RZ, 0xfc, !PT ;  /* 0x000000884bc87812 */ /* 0x000fc400078efcff */
[----:B------:R-:W-:Y:S01]  /*0fc0*/  IABS R138, R181 ;  /* 0x000000b5008a7213 */ /* 0x000fe20000000000 */
[----:B------:R-:W-:Y:S01]  /*0fd0*/  IMAD R80, R77, R9, R80 ;  /* 0x000000094d507224 */ /* 0x000fe200078e0250 */
[----:B------:R-:W-:Y:S01]  /*0fe0*/  IABS R9, R162 ;  /* 0x000000a200097213 */ /* 0x000fe20000000000 */
[----:B------:R-:W-:Y:S01]  /*0ff0*/  IMAD.HI.U32 R3, R5, R12, RZ ;  /* 0x0000000c05037227 */ /* 0x000fe200078e00ff */
[C---:B------:R-:W-:Y:S02]  /*1000*/  LOP3.LUT R201, R75.reuse, 0x90, RZ, 0xfc, !PT ;  /* 0x000000904bc97812 */ /* 0x040fe400078efcff */
[C---:B------:R-:W-:Y:S01]  /*1010*/  LOP3.LUT R183, R75.reuse, 0x80, RZ, 0xfc, !PT ;  /* 0x000000804bb77812 */ /* 0x040fe200078efcff */
[----:B------:R-:W-:Y:S01]  /*1020*/  IMAD.MOV R7, RZ, RZ, -R7 ;  /* 0x000000ffff077224 */ /* 0x000fe200078e0a07 */
[----:B------:R-:W-:Y:S01]  /*1030*/  LOP3.LUT R190, R75, 0x8c, RZ, 0xfc, !PT ;  /* 0x0000008c4bbe7812 */ /* 0x000fe200078efcff */
[----:B------:R-:W-:Y:S01]  /*1040*/  IMAD.MOV R3, RZ, RZ, -R3 ;  /* 0x000000ffff037224 */ /* 0x000fe200078e0a03 */
[----:B------:R-:W-:Y:S01]  /*1050*/  IABS R140, R183 ;  /* 0x000000b7008c7213 */ /* 0x000fe20000000000 */
[C---:B------:R-:W-:Y:S01]  /*1060*/  IMAD R161, R77.reuse, R7, R10 ;  /* 0x000000074da17224 */ /* 0x040fe200078e020a */
[----:B------:R-:W-:Y:S01]  /*1070*/  IABS R7, R158 ;  /* 0x0000009e00077213 */ /* 0x000fe20000000000 */
[----:B------:R-:W-:Y:S01]  /*1080*/  IMAD.MOV.U32 R10, RZ, RZ, R9 ;  /* 0x000000ffff0a7224 */ /* 0x000fe200078e0009 */
[----:B------:R-:W-:Y:S01]  /*1090*/  IABS R92, R190 ;  /* 0x000000be005c7213 */ /* 0x000fe20000000000 */
[----:B------:R-:W-:Y:S01]  /*10a0*/  IMAD R81, R77, R3, R12 ;  /* 0x000000034d517224 */ /* 0x000fe200078e020c */
[----:B------:R-:W-:Y:S01]  /*10b0*/  IABS R12, R149 ;  /* 0x00000095000c7213 */ /* 0x000fe20000000000 */
[----:B------:R-:W-:Y:S01]  /*10c0*/  IMAD.HI.U32 R3, R5, R10, RZ ;  /* 0x0000000a05037227 */ /* 0x000fe200078e00ff */
[----:B------:R-:W-:-:S02]  /*10d0*/  LOP3.LUT R203, R75, 0x98, RZ, 0xfc, !PT ;  /* 0x000000984bcb7812 */ /* 0x000fc400078efcff */
[----:B------:R-:W-:Y:S01]  /*10e0*/  LOP3.LUT R204, R75, 0x94, RZ, 0xfc, !PT ;  /* 0x000000944bcc7812 */ /* 0x000fe200078efcff */
[----:B------:R-:W-:Y:S01]  /*10f0*/  IMAD.HI.U32 R8, R5, R14, RZ ;  /* 0x0000000e05087227 */ /* 0x000fe200078e00ff */
[C---:B------:R-:W-:Y:S02]  /*1100*/  LOP3.LUT R207, R75.reuse, 0xa8, RZ, 0xfc, !PT ;  /* 0x000000a84bcf7812 */ /* 0x040fe400078efcff */
[----:B------:R-:W-:Y:S01]  /*1110*/  IABS R94, R204 ;  /* 0x000000cc005e7213 */ /* 0x000fe20000000000 */
[----:B------:R-:W-:Y:S01]  /*1120*/  IMAD.MOV R159, RZ, RZ, -R3 ;  /* 0x000000ffff9f7224 */ /* 0x000fe200078e0a03 */
[----:B------:R-:W-:Y:S01]  /*1130*/  LOP3.LUT R205, R75, 0xa4, RZ, 0xfc, !PT ;  /* 0x000000a44bcd7812 */ /* 0x000fe200078efcff */
[----:B------:R-:W-:Y:S01]  /*1140*/  VIADD R164, R227, 0x3c ;  /* 0x0000003ce3a47836 */ /* 0x000fe20000000000 */
[----:B------:R-:W-:Y:S01]  /*1150*/  LOP3.LUT R206, R75, 0xa0, RZ, 0xfc, !PT ;  /* 0x000000a04bce7812 */ /* 0x000fe200078efcff */
[----:B------:R-:W-:Y:S01]  /*1160*/  IMAD.MOV R8, RZ, RZ, -R8 ;  /* 0x000000ffff087224 */ /* 0x000fe200078e0a08 */
[----:B------:R-:W-:Y:S01]  /*1170*/  IABS R96, R205 ;  /* 0x000000cd00607213 */ /* 0x000fe20000000000 */
[----:B------:R-:W-:Y:S01]  /*1180*/  IMAD.HI.U32 R3, R5, R160, RZ ;  /* 0x000000a005037227 */ /* 0x000fe200078e00ff */
[----:B------:R-:W-:-:S02]  /*1190*/  IABS R84, R164 ;  /* 0x000000a400547213 */ /* 0x000fc40000000000 */
[----:B------:R-:W-:Y:S01]  /*11a0*/  LOP3.LUT R210, R75, 0xac, RZ, 0xfc, !PT ;  /* 0x000000ac4bd27812 */ /* 0x000fe200078efcff */
[----:B------:R-:W-:Y:S01]  /*11b0*/  IMAD R159, R77, R159, R10 ;  /* 0x0000009f4d9f7224 */ /* 0x000fe200078e020a */
[----:B------:R-:W-:Y:S01]  /*11c0*/  LOP3.LUT R209, R75, 0xb0, RZ, 0xfc, !PT ;  /* 0x000000b04bd17812 */ /* 0x000fe200078efcff */
[----:B------:R-:W-:Y:S01]  /*11d0*/  IMAD.MOV.U32 R10, RZ, RZ, R7 ;  /* 0x000000ffff0a7224 */ /* 0x000fe200078e0007 */
[----:B------:R-:W-:Y:S01]  /*11e0*/  IABS R100, R210 ;  /* 0x000000d200647213 */ /* 0x000fe20000000000 */
[----:B------:R-:W-:Y:S01]  /*11f0*/  IMAD R163, R77, R8, R14 ;  /* 0x000000084da37224 */ /* 0x000fe200078e020e */
[----:B------:R-:W-:Y:S01]  /*1200*/  IABS R14, R170 ;  /* 0x000000aa000e7213 */ /* 0x000fe20000000000 */
[----:B------:R-:W-:Y:S01]  /*1210*/  IMAD.MOV R9, RZ, RZ, -R3 ;  /* 0x000000ffff097224 */ /* 0x000fe200078e0a03 */
[----:B------:R-:W-:Y:S01]  /*1220*/  LOP3.LUT R212, R75, 0xb8, RZ, 0xfc, !PT ;  /* 0x000000b84bd47812 */ /* 0x000fe200078efcff */
[----:B------:R-:W-:Y:S01]  /*1230*/  IMAD.HI.U32 R3, R5, R154, RZ ;  /* 0x0000009a05037227 */ /* 0x000fe200078e00ff */
[----:B------:R-:W-:-:S02]  /*1240*/  LOP3.LUT R208, R75, 0xb4, RZ, 0xfc, !PT ;  /* 0x000000b44bd07812 */ /* 0x000fc400078efcff */
[----:B------:R-:W-:Y:S01]  /*1250*/  LOP3.LUT R213, R75, 0xc0, RZ, 0xfc, !PT ;  /* 0x000000c04bd57812 */ /* 0x000fe200078efcff */
[C---:B------:R-:W-:Y:S01]  /*1260*/  IMAD.HI.U32 R8, R5.reuse, R10, RZ ;  /* 0x0000000a05087227 */ /* 0x040fe200078e00ff */
[----:B------:R-:W-:Y:S02]  /*1270*/  IABS R134, R208 ;  /* 0x000000d000867213 */ /* 0x000fe40000000000 */
[----:B------:R-:W-:Y:S01]  /*1280*/  IABS R130, R213 ;  /* 0x000000d500827213 */ /* 0x000fe20000000000 */
[----:B------:R-:W-:Y:S01]  /*1290*/  IMAD.HI.U32 R7, R5, R84, RZ ;  /* 0x0000005405077227 */ /* 0x000fe200078e00ff */
[C---:B------:R-:W-:Y:S02]  /*12a0*/  LOP3.LUT R215, R75.reuse, 0xc4, RZ, 0xfc, !PT ;  /* 0x000000c44bd77812 */ /* 0x040fe400078efcff */
[C---:B------:R-:W-:Y:S01]  /*12b0*/  LOP3.LUT R217, R75.reuse, 0xcc, RZ, 0xfc, !PT ;  /* 0x000000cc4bd97812 */ /* 0x040fe200078efcff */
[----:B------:R-:W-:Y:S01]  /*12c0*/  IMAD.MOV R3, RZ, RZ, -R3 ;  /* 0x000000ffff037224 */ /* 0x000fe200078e0a03 */
[C---:B------:R-:W-:Y:S01]  /*12d0*/  LOP3.LUT R214, R75.reuse, 0xc8, RZ, 0xfc, !PT ;  /* 0x000000c84bd67812 */ /* 0x040fe200078efcff */
[----:B------:R-:W-:Y:S01]  /*12e0*/  IMAD.MOV R8, RZ, RZ, -R8 ;  /* 0x000000ffff087224 */ /* 0x000fe200078e0a08 */
[----:B------:R-:W-:Y:S01]  /*12f0*/  IABS R128, R217 ;  /* 0x000000d900807213 */ /* 0x000fe20000000000 */
[----:B------:R-:W-:Y:S01]  /*1300*/  IMAD.MOV R7, RZ, RZ, -R7 ;  /* 0x000000ffff077224 */ /* 0x000fe200078e0a07 */
[----:B------:R-:W-:Y:S01]  /*1310*/  LOP3.LUT R218, R75, 0xd4, RZ, 0xfc, !PT ;  /* 0x000000d44bda7812 */ /* 0x000fe200078efcff */
[----:B------:R-:W-:Y:S01]  /*1320*/  IMAD R154, R77, R3, R154 ;  /* 0x000000034d9a7224 */ /* 0x000fe200078e029a */
[----:B------:R-:W-:Y:S01]  /*1330*/  LOP3.LUT R216, R75, 0xd0, RZ, 0xfc, !PT ;  /* 0x000000d04bd87812 */ /* 0x000fe200078efcff */
[----:B------:R-:W-:Y:S01]  /*1340*/  IMAD R85, R77, R8, R10 ;  /* 0x000000084d557224 */ /* 0x000fe200078e020a */
[----:B------:R-:W-:Y:S01]  /*1350*/  IABS R10, R155 ;  /* 0x0000009b000a7213 */ /* 0x000fe20000000000 */
[----:B------:R-:W-:Y:S01]  /*1360*/  IMAD.HI.U32 R3, R5, R156, RZ ;  /* 0x0000009c05037227 */ /* 0x000fe200078e00ff */
[----:B------:R-:W-:-:S02]  /*1370*/  LOP3.LUT R221, R75, 0xd8, RZ, 0xfc, !PT ;  /* 0x000000d84bdd7812 */ /* 0x000fc400078efcff */
[C---:B------:R-:W-:Y:S01]  /*1380*/  ISETP.GT.U32.AND P3, PT, R77.reuse, R117, PT ;  /* 0x000000754d00720c */ /* 0x040fe20003f64070 */
[C---:B------:R-:W-:Y:S01]  /*1390*/  IMAD R84, R77.reuse, R7, R84 ;  /* 0x000000074d547224 */ /* 0x040fe200078e0254 */
[----:B------:R-:W-:Y:S01]  /*13a0*/  ISETP.GT.U32.AND P1, PT, R77, R121, PT ;  /* 0x000000794d00720c */ /* 0x000fe20003f24070 */
[----:B------:R-:W-:Y:S01]  /*13b0*/  IMAD.MOV R7, RZ, RZ, -R3 ;  /* 0x000000ffff077224 */ /* 0x000fe200078e0a03 */
[----:B------:R-:W-:Y:S01]  /*13c0*/  LOP3.LUT R223, R75, 0xe8, RZ, 0xfc, !PT ;  /* 0x000000e84bdf7812 */ /* 0x000fe200078efcff */
[----:B------:R-:W-:Y:S01]  /*13d0*/  IMAD.HI.U32 R3, R5, R10, RZ ;  /* 0x0000000a05037227 */ /* 0x000fe200078e00ff */
[C---:B------:R-:W-:Y:S02]  /*13e0*/  ISETP.GT.U32.AND P0, PT, R77.reuse, R118, PT ;  /* 0x000000764d00720c */ /* 0x040fe40003f04070 */
[----:B------:R-:W-:Y:S01]  /*13f0*/  IABS R126, R221 ;  /* 0x000000dd007e7213 */ /* 0x000fe20000000000 */
[----:B------:R-:W-:Y:S01]  /*1400*/  IMAD.MOV R151, RZ, RZ, -R3 ;  /* 0x000000ffff977224 */ /* 0x000fe200078e0a03 */
[----:B------:R-:W-:Y:S01]  /*1410*/  ISETP.GT.U32.AND P5, PT, R77, R120, PT ;  /* 0x000000784d00720c */ /* 0x000fe20003fa4070 */
[----:B------:R-:W-:Y:S01]  /*1420*/  VIADD R150, R227, 0x5c ;  /* 0x0000005ce3967836 */ /* 0x000fe20000000000 */
[----:B------:R-:W-:Y:S01]  /*1430*/  LOP3.LUT R219, R75, 0xe4, RZ, 0xfc, !PT ;  /* 0x000000e44bdb7812 */ /* 0x000fe200078efcff */
[----:B------:R-:W-:Y:S01]  /*1440*/  IMAD.HI.U32 R3, R5, R88, RZ ;  /* 0x0000005805037227 */ /* 0x000fe200078e00ff */
[----:B------:R-:W-:-:S02]  /*1450*/  ISETP.GT.U32.AND P4, PT, R77, R123, PT ;  /* 0x0000007b4d00720c */ /* 0x000fc40003f84070 */
[C---:B------:R-:W-:Y:S01]  /*1460*/  ISETP.GT.U32.AND P2, PT, R77.reuse, R119, PT ;  /* 0x000000774d00720c */ /* 0x040fe20003f44070 */
[----:B------:R-:W-:Y:S01]  /*1470*/  IMAD R156, R77, R7, R156 ;  /* 0x000000074d9c7224 */ /* 0x000fe200078e029c */
[----:B------:R-:W-:Y:S01]  /*1480*/  LOP3.LUT R220, R75, 0xe0, RZ, 0xfc, !PT ;  /* 0x000000e04bdc7812 */ /* 0x000fe200078efcff */
[----:B------:R-:W-:Y:S01]  /*1490*/  IMAD R151, R77, R151, R10 ;  /* 0x000000974d977224 */ /* 0x000fe200078e020a */
[----:B------:R-:W-:Y:S01]  /*14a0*/  IABS R10, R150 ;  /* 0x00000096000a7213 */ /* 0x000fe20000000000 */
[----:B------:R-:W-:Y:S01]  /*14b0*/  IMAD.HI.U32 R7, R5, R152, RZ ;  /* 0x0000009805077227 */ /* 0x000fe200078e00ff */
[----:B------:R-:W-:Y:S02]  /*14c0*/  IABS R108, R219 ;  /* 0x000000db006c7213 */ /* 0x000fe40000000000 */
[C---:B------:R-:W-:Y:S01]  /*14d0*/  LOP3.LUT R222, R75.reuse, 0xec, RZ, 0xfc, !PT ;  /* 0x000000ec4bde7812 */ /* 0x040fe200078efcff */
[----:B------:R-:W-:Y:S01]  /*14e0*/  IMAD.MOV R3, RZ, RZ, -R3 ;  /* 0x000000ffff037224 */ /* 0x000fe200078e0a03 */
[----:B------:R-:W-:Y:S01]  /*14f0*/  LOP3.LUT R224, R75, 0xf0, RZ, 0xfc, !PT ;  /* 0x000000f04be07812 */ /* 0x000fe200078efcff */
[----:B------:R-:W-:Y:S01]  /*1500*/  IMAD.MOV R7, RZ, RZ, -R7 ;  /* 0x000000ffff077224 */ /* 0x000fe200078e0a07 */
[----:B------:R-:W-:Y:S01]  /*1510*/  IABS R110, R222 ;  /* 0x000000de006e7213 */ /* 0x000fe20000000000 */
[----:B------:R-:W-:Y:S01]  /*1520*/  IMAD R88, R77, R3, R88 ;  /* 0x000000034d587224 */ /* 0x000fe200078e0258 */
[----:B------:R-:W-:Y:S01]  /*1530*/  LOP3.LUT R225, R75, 0xf4, RZ, 0xfc, !PT ;  /* 0x000000f44be17812 */ /* 0x000fe200078efcff */
[----:B------:R-:W-:Y:S01]  /*1540*/  IMAD.HI.U32 R3, R5, R10, RZ ;  /* 0x0000000a05037227 */ /* 0x000fe200078e00ff */
[----:B------:R-:W-:-:S02]  /*1550*/  ISETP.GT.U32.AND P6, PT, R77, R122, PT ;  /* 0x0000007a4d00720c */ /* 0x000fc40003fc4070 */
[----:B------:R-:W-:Y:S01]  /*1560*/  IABS R112, R225 ;  /* 0x000000e100707213 */ /* 0x000fe20000000000 */
[----:B------:R-:W-:Y:S01]  /*1570*/  IMAD R152, R77, R7, R152 ;  /* 0x000000074d987224 */ /* 0x000fe200078e0298 */
[----:B------:R-:W-:Y:S01]  /*1580*/  IABS R7, R145 ;  /* 0x0000009100077213 */ /* 0x000fe20000000000 */
[----:B------:R-:W-:Y:S01]  /*1590*/  IMAD.MOV R89, RZ, RZ, -R3 ;  /* 0x000000ffff597224 */ /* 0x000fe200078e0a03 */
[----:B------:R-:W-:Y:S01]  /*15a0*/  LOP3.LUT R228, R75, 0xf8, RZ, 0xfc, !PT ;  /* 0x000000f84be47812 */ /* 0x000fe200078efcff */
[----:B------:R-:W-:-:S04]  /*15b0*/  IMAD.HI.U32 R3, R5, R148, RZ ;  /* 0x0000009405037227 */ /* 0x000fc800078e00ff */
[C---:B------:R-:W-:Y:S02]  /*15c0*/  IMAD R89, R77.reuse, R89, R10 ;  /* 0x000000594d597224 */ /* 0x040fe400078e020a */
[----:B------:R-:W-:Y:S02]  /*15d0*/  IMAD.MOV.U32 R10, RZ, RZ, R7 ;  /* 0x000000ffff0a7224 */ /* 0x000fe400078e0007 */
[----:B------:R-:W-:Y:S02]  /*15e0*/  IMAD R160, R77, R9, R160 ;  /* 0x000000094da07224 */ /* 0x000fe400078e02a0 */
[----:B------:R-:W-:Y:S02]  /*15f0*/  IMAD.MOV R9, RZ, RZ, -R3 ;  /* 0x000000ffff097224 */ /* 0x000fe400078e0a03 */
[----:B------:R-:W-:-:S04]  /*1600*/  IMAD.HI.U32 R3, R5, R10, RZ ;  /* 0x0000000a05037227 */ /* 0x000fc800078e00ff */
[----:B------:R-:W-:Y:S02]  /*1610*/  IMAD.MOV R3, RZ, RZ, -R3 ;  /* 0x000000ffff037224 */ /* 0x000fe400078e0a03 */
[----:B------:R-:W-:Y:S02]  /*1620*/  VIADD R189, R227, 0x7c ;  /* 0x0000007ce3bd7836 */ /* 0x000fe40000000000 */
[----:B------:R-:W-:Y:S02]  /*1630*/  IMAD R91, R77, R3, R10 ;  /* 0x000000034d5b7224 */ /* 0x000fe400078e020a */
[----:B------:R-:W-:Y:S01]  /*1640*/  IMAD.HI.U32 R3, R5, R14, RZ ;  /* 0x0000000e05037227 */ /* 0x000fe200078e00ff */
[----:B------:R-:W-:-:S03]  /*1650*/  IABS R10, R189 ;  /* 0x000000bd000a7213 */ /* 0x000fc60000000000 */
[----:B------:R-:W-:Y:S02]  /*1660*/  IMAD.MOV R143, RZ, RZ, -R3 ;  /* 0x000000ffff8f7224 */ /* 0x000fe400078e0a03 */
[----:B------:R-:W-:-:S04]  /*1670*/  IMAD.HI.U32 R7, R5, R90, RZ ;  /* 0x0000005a05077227 */ /* 0x000fc800078e00ff */
[----:B------:R-:W-:-:S04]  /*1680*/  IMAD.HI.U32 R3, R5, R142, RZ ;  /* 0x0000008e05037227 */ /* 0x000fc800078e00ff */
[----:B------:R-:W-:-:S04]  /*1690*/  IMAD.HI.U32 R8, R5, R146, RZ ;  /* 0x0000009205087227 */ /* 0x000fc800078e00ff */
[----:B------:R-:W-:Y:S02]  /*16a0*/  IMAD R148, R77, R9, R148 ;  /* 0x000000094d947224 */ /* 0x000fe400078e0294 */
[----:B------:R-:W-:Y:S02]  /*16b0*/  IMAD.MOV R7, RZ, RZ, -R7 ;  /* 0x000000ffff077224 */ /* 0x000fe400078e0a07 */
[----:B------:R-:W-:Y:S02]  /*16c0*/  IMAD.MOV R9, RZ, RZ, -R3 ;  /* 0x000000ffff097224 */ /* 0x000fe400078e0a03 */
[----:B------:R-:W-:Y:S02]  /*16d0*/  IMAD.MOV R8, RZ, RZ, -R8 ;  /* 0x000000ffff087224 */ /* 0x000fe400078e0a08 */
[----:B------:R-:W-:-:S04]  /*16e0*/  IMAD.HI.U32 R3, R5, R10, RZ ;  /* 0x0000000a05037227 */ /* 0x000fc800078e00ff */
[C---:B------:R-:W-:Y:S02]  /*16f0*/  IMAD R90, R77.reuse, R7, R90 ;  /* 0x000000074d5a7224 */ /* 0x040fe400078e025a */
[----:B------:R-:W-:Y:S02]  /*1700*/  IMAD R146, R77, R8, R146 ;  /* 0x000000084d927224 */ /* 0x000fe400078e0292 */
[----:B------:R-:W-:-:S04]  /*1710*/  IMAD.HI.U32 R7, R5, R144, RZ ;  /* 0x0000009005077227 */ /* 0x000fc800078e00ff */
[----:B------:R-:W-:Y:S02]  /*1720*/  IMAD.MOV R3, RZ, RZ, -R3 ;  /* 0x000000ffff037224 */ /* 0x000fe400078e0a03 */
[----:B------:R-:W-:-:S04]  /*1730*/  IMAD.HI.U32 R8, R5, R12, RZ ;  /* 0x0000000c05087227 */ /* 0x000fc800078e00ff */
[----:B------:R-:W-:Y:S02]  /*1740*/  IMAD.MOV R7, RZ, RZ, -R7 ;  /* 0x000000ffff077224 */ /* 0x000fe400078e0a07 */
[----:B------:R-:W-:Y:S01]  /*1750*/  IMAD R139, R77, R3, R10 ;  /* 0x000000034d8b7224 */ /* 0x000fe200078e020a */
[----:B------:R-:W-:Y:S01]  /*1760*/  IABS R10, R200 ;  /* 0x000000c8000a7213 */ /* 0x000fe20000000000 */
[----:B------:R-:W-:Y:S02]  /*1770*/  IMAD.MOV R8, RZ, RZ, -R8 ;  /* 0x000000ffff087224 */ /* 0x000fe400078e0a08 */
[----:B------:R-:W-:-:S04]  /*1780*/  IMAD.HI.U32 R3, R5, R138, RZ ;  /* 0x0000008a05037227 */ /* 0x000fc800078e00ff */
[C---:B------:R-:W-:Y:S02]  /*1790*/  IMAD R144, R77.reuse, R7, R144 ;  /* 0x000000074d907224 */ /* 0x040fe400078e0290 */
[----:B------:R-:W-:Y:S01]  /*17a0*/  IMAD R141, R77, R8, R12 ;  /* 0x000000084d8d7224 */ /* 0x000fe200078e020c */
[----:B------:R-:W-:Y:S01]  /*17b0*/  IABS R12, R201 ;  /* 0x000000c9000c7213 */ /* 0x000fe20000000000 */
[----:B------:R-:W-:Y:S02]  /*17c0*/  IMAD.MOV R7, RZ, RZ, -R3 ;  /* 0x000000ffff077224 */ /* 0x000fe400078e0a03 */
[----:B------:R-:W-:-:S04]  /*17d0*/  IMAD.HI.U32 R3, R5, R10, RZ ;  /* 0x0000000a05037227 */ /* 0x000fc800078e00ff */
[----:B------:R-:W-:Y:S02]  /*17e0*/  IMAD.MOV R93, RZ, RZ, -R3 ;  /* 0x000000ffff5d7224 */ /* 0x000fe400078e0a03 */
[----:B------:R-:W-:-:S04]  /*17f0*/  IMAD.HI.U32 R3, R5, R12, RZ ;  /* 0x0000000c05037227 */ /* 0x000fc800078e00ff */
[C---:B------:R-:W-:Y:S02]  /*1800*/  IMAD R138, R77.reuse, R7, R138 ;  /* 0x000000074d8a7224 */ /* 0x040fe400078e028a */
[----:B------:R-:W-:Y:S01]  /*1810*/  IMAD R93, R77, R93, R10 ;  /* 0x0000005d4d5d7224 */ /* 0x000fe200078e020a */
[----:B------:R-:W-:Y:S01]  /*1820*/  IABS R10, R203 ;  /* 0x000000cb000a7213 */ /* 0x000fe20000000000 */
[----:B------:R-:W-:-:S04]  /*1830*/  IMAD.HI.U32 R8, R5, R140, RZ ;  /* 0x0000008c05087227 */ /* 0x000fc800078e00ff */
[----:B------:R-:W-:-:S04]  /*1840*/  IMAD.HI.U32 R7, R5, R92, RZ ;  /* 0x0000005c05077227 */ /* 0x000fc800078e00ff */
[----:B------:R-:W-:Y:S02]  /*1850*/  IMAD.MOV R3, RZ, RZ, -R3 ;  /* 0x000000ffff037224 */ /* 0x000fe400078e0a03 */
[----:B------:R-:W-:Y:S02]  /*1860*/  VIADD R202, R227, 0x9c ;  /* 0x0000009ce3ca7836 */ /* 0x000fe40000000000 */
[----:B------:R-:W-:Y:S02]  /*1870*/  IMAD.MOV R8, RZ, RZ, -R8 ;  /* 0x000000ffff087224 */ /* 0x000fe400078e0a08 */
[----:B------:R-:W-:Y:S01]  /*1880*/  IMAD.MOV R7, RZ, RZ, -R7 ;  /* 0x000000ffff077224 */ /* 0x000fe200078e0a07 */
[----:B------:R-:W-:Y:S01]  /*1890*/  IABS R136, R202 ;  /* 0x000000ca00887213 */ /* 0x000fe20000000000 */
[----:B------:R-:W-:Y:S01]  /*18a0*/  IMAD R137, R77, R3, R12 ;  /* 0x000000034d897224 */ /* 0x000fe200078e020c */
[----:B------:R-:W-:Y:S01]  /*18b0*/  IABS R12, R206 ;  /* 0x000000ce000c7213 */ /* 0x000fe20000000000 */
[----:B------:R-:W-:-:S04]  /*18c0*/  IMAD.HI.U32 R3, R5, R10, RZ ;  /* 0x0000000a05037227 */ /* 0x000fc800078e00ff */
[C---:B------:R-:W-:Y:S02]  /*18d0*/  IMAD R140, R77.reuse, R8, R140 ;  /* 0x000000084d8c7224 */ /* 0x040fe400078e028c */
[----:B------:R-:W-:Y:S01]  /*18e0*/  IMAD R92, R77, R7, R92 ;  /* 0x000000074d5c7224 */ /* 0x000fe200078e025c */
[----:B------:R-:W-:Y:S01]  /*18f0*/  IABS R7, R207 ;  /* 0x000000cf00077213 */ /* 0x000fe20000000000 */
[----:B------:R-:W-:-:S04]  /*1900*/  IMAD.HI.U32 R8, R5, R94, RZ ;  /* 0x0000005e05087227 */ /* 0x000fc800078e00ff */
[----:B------:R-:W-:Y:S02]  /*1910*/  IMAD.MOV R95, RZ, RZ, -R3 ;  /* 0x000000ffff5f7224 */ /* 0x000fe400078e0a03 */
[----:B------:R-:W-:Y:S02]  /*1920*/  IMAD.MOV R8, RZ, RZ, -R8 ;  /* 0x000000ffff087224 */ /* 0x000fe400078e0a08 */
[----:B------:R-:W-:-:S04]  /*1930*/  IMAD.HI.U32 R3, R5, R136, RZ ;  /* 0x0000008805037227 */ /* 0x000fc800078e00ff */
[C---:B------:R-:W-:Y:S02]  /*1940*/  IMAD R95, R77.reuse, R95, R10 ;  /* 0x0000005f4d5f7224 */ /* 0x040fe400078e020a */
[----:B------:R-:W-:Y:S02]  /*1950*/  IMAD.MOV.U32 R10, RZ, RZ, R7 ;  /* 0x000000ffff0a7224 */ /* 0x000fe400078e0007 */
[C---:B------:R-:W-:Y:S02]  /*1960*/  IMAD R142, R77.reuse, R9, R142 ;  /* 0x000000094d8e7224 */ /* 0x040fe400078e028e */
[----:B------:R-:W-:Y:S02]  /*1970*/  IMAD R94, R77, R8, R94 ;  /* 0x000000084d5e7224 */ /* 0x000fe400078e025e */
[----:B------:R-:W-:Y:S02]  /*1980*/  IMAD.MOV R9, RZ, RZ, -R3 ;  /* 0x000000ffff097224 */ /* 0x000fe400078e0a03 */
[----:B------:R-:W-:-:S04]  /*1990*/  IMAD.HI.U32 R3, R5, R96, RZ ;  /* 0x0000006005037227 */ /* 0x000fc800078e00ff */
[----:B------:R-:W-:-:S04]  /*19a0*/  IMAD.HI.U32 R8, R5, R10, RZ ;  /* 0x0000000a05087227 */ /* 0x000fc800078e00ff */
[----:B------:R-:W-:-:S04]  /*19b0*/  IMAD.HI.U32 R7, R5, R12, RZ ;  /* 0x0000000c05077227 */ /* 0x000fc800078e00ff */
[----:B------:R-:W-:Y:S02]  /*19c0*/  IMAD.MOV R3, RZ, RZ, -R3 ;  /* 0x000000ffff037224 */ /* 0x000fe400078e0a03 */
[----:B------:R-:W-:Y:S02]  /*19d0*/  IMAD.MOV R8, RZ, RZ, -R8 ;  /* 0x000000ffff087224 */ /* 0x000fe400078e0a08 */
[----:B------:R-:W-:Y:S02]  /*19e0*/  IMAD.MOV R7, RZ, RZ, -R7 ;  /* 0x000000ffff077224 */ /* 0x000fe400078e0a07 */
[C---:B------:R-:W-:Y:S02]  /*19f0*/  IMAD R96, R77.reuse, R3, R96 ;  /* 0x000000034d607224 */ /* 0x040fe400078e0260 */
[----:B------:R-:W-:Y:S01]  /*1a00*/  IMAD R135, R77, R8, R10 ;  /* 0x000000084d877224 */ /* 0x000fe200078e020a */
[----:B------:R-:W-:Y:S01]  /*1a10*/  IABS R10, R209 ;  /* 0x000000d1000a7213 */ /* 0x000fe20000000000 */
[----:B------:R-:W-:-:S04]  /*1a20*/  IMAD.HI.U32 R3, R5, R100, RZ ;  /* 0x0000006405037227 */ /* 0x000fc800078e00ff */
[----:B------:R-:W-:Y:S01]  /*1a30*/  IMAD R97, R77, R7, R12 ;  /* 0x000000074d617224 */ /* 0x000fe200078e020c */
[----:B------:R-:W-:Y:S01]  /*1a40*/  IABS R12, R212 ;  /* 0x000000d4000c7213 */ /* 0x000fe20000000000 */
[----:B------:R-:W-:Y:S02]  /*1a50*/  IMAD.MOV R7, RZ, RZ, -R3 ;  /* 0x000000ffff077224 */ /* 0x000fe400078e0a03 */
[----:B------:R-:W-:-:S04]  /*1a60*/  IMAD.HI.U32 R3, R5, R10, RZ ;  /* 0x0000000a05037227 */ /* 0x000fc800078e00ff */
[----:B------:R-:W-:Y:S02]  /*1a70*/  IMAD.MOV R101, RZ, RZ, -R3 ;  /* 0x000000ffff657224 */ /* 0x000fe400078e0a03 */
[----:B------:R-:W-:-:S04]  /*1a80*/  IMAD.HI.U32 R3, R5, R12, RZ ;  /* 0x0000000c05037227 */ /* 0x000fc800078e00ff */
[----:B------:R-:W-:Y:S02]  /*1a90*/  IMAD R100, R77, R7, R100 ;  /* 0x000000074d647224 */ /* 0x000fe400078e0264 */
[----:B------:R-:W-:-:S04]  /*1aa0*/  IMAD.HI.U32 R7, R5, R134, RZ ;  /* 0x0000008605077227 */ /* 0x000fc800078e00ff */
[----:B------:R-:W-:Y:S02]  /*1ab0*/  IMAD.MOV R3, RZ, RZ, -R3 ;  /* 0x000000ffff037224 */ /* 0x000fe400078e0a03 */
[----:B------:R-:W-:Y:S02]  /*1ac0*/  IMAD.MOV R7, RZ, RZ, -R7 ;  /* 0x000000ffff077224 */ /* 0x000fe400078e0a07 */
[C---:B------:R-:W-:Y:S01]  /*1ad0*/  IMAD R101, R77.reuse, R101, R10 ;  /* 0x000000654d657224 */ /* 0x040fe200078e020a */
[----:B------:R-:W-:Y:S01]  /*1ae0*/  IABS R10, R215 ;  /* 0x000000d7000a7213 */ /* 0x000fe20000000000 */
[----:B------:R-:W-:Y:S01]  /*1af0*/  IMAD R133, R77, R3, R12 ;  /* 0x000000034d857224 */ /* 0x000fe200078e020c */
[----:B------:R-:W-:Y:S01]  /*1b00*/  IABS R12, R214 ;  /* 0x000000d6000c7213 */ /* 0x000fe20000000000 */
[----:B------:R-:W-:-:S04]  /*1b10*/  IMAD.HI.U32 R3, R5, R130, RZ ;  /* 0x0000008205037227 */ /* 0x000fc800078e00ff */
[----:B------:R-:W-:Y:S02]  /*1b20*/  IMAD R134, R77, R7, R134 ;  /* 0x000000074d867224 */ /* 0x000fe400078e0286 */
[----:B------:R-:W-:Y:S02]  /*1b30*/  VIADD R211, R227, 0xbc ;  /* 0x000000bce3d37836 */ /* 0x000fe40000000000 */
[----:B------:R-:W-:Y:S02]  /*1b40*/  IMAD.MOV R7, RZ, RZ, -R3 ;  /* 0x000000ffff077224 */ /* 0x000fe400078e0a03 */
[----:B------:R-:W-:Y:S01]  /*1b50*/  IMAD.HI.U32 R3, R5, R10, RZ ;  /* 0x0000000a05037227 */ /* 0x000fe200078e00ff */
[----:B------:R-:W-:-:S03]  /*1b60*/  IABS R132, R211 ;  /* 0x000000d300847213 */ /* 0x000fc60000000000 */
        /* <DEDUP_REMOVED lines=8> */
[C---:B------:R-:W-:Y:S01]  /*1bf0*/  IMAD R143, R77.reuse, R143, R14 ;  /* 0x0000008f4d8f7224 */ /* 0x040fe200078e020e */
[----:B------:R-:W-:Y:S01]  /*1c00*/  IABS R14, R216 ;  /* 0x000000d8000e7213 */ /* 0x000fe20000000000 */
[----:B------:R-:W-:Y:S02]  /*1c10*/  IMAD.MOV R8, RZ, RZ, -R8 ;  /* 0x000000ffff087224 */ /* 0x000fe400078e0a08 */
[----:B------:R-:W-:Y:S02]  /*1c20*/  IMAD.MOV R7, RZ, RZ, -R7 ;  /* 0x000000ffff077224 */ /* 0x000fe400078e0a07 */
[----:B------:R-:W-:Y:S02]  /*1c30*/  IMAD R128, R77, R3, R128 ;  /* 0x000000034d807224 */ /* 0x000fe400078e0280 */
[----:B------:R-:W-:-:S04]  /*1c40*/  IMAD.HI.U32 R3, R5, R10, RZ ;  /* 0x0000000a05037227 */ /* 0x000fc800078e00ff */
[C---:B------:R-:W-:Y:S02]  /*1c50*/  IMAD R132, R77.reuse, R8, R132 ;  /* 0x000000084d847224 */ /* 0x040fe400078e0284 */
[----:B------:R-:W-:Y:S01]  /*1c60*/  IMAD R129, R77, R7, R12 ;  /* 0x000000074d817224 */ /* 0x000fe200078e020c */
[----:B------:R-:W-:Y:S01]  /*1c70*/  IABS R7, R223 ;  /* 0x000000df00077213 */ /* 0x000fe20000000000 */
[----:B------:R-:W-:Y:S01]  /*1c80*/  IMAD.HI.U32 R8, R5, R14, RZ ;  /* 0x0000000e05087227 */ /* 0x000fe200078e00ff */
[----:B------:R-:W-:-:S03]  /*1c90*/  IABS R12, R220 ;  /* 0x000000dc000c7213 */ /* 0x000fc60000000000 */
        /* <DEDUP_REMOVED lines=8> */
[--C-:B------:R-:W-:Y:S01]  /*1d20*/  @!P3 IMAD.IADD R117, R117, 0x1, -R77.reuse ;  /* 0x000000017575b824 */ /* 0x100fe200078e0a4d */
[----:B------:R-:W-:Y:S01]  /*1d30*/  ISETP.GT.U32.AND P3, PT, R77, R124, PT ;  /* 0x0000007c4d00720c */ /* 0x000fe20003f64070 */
[----:B------:R-:W-:Y:S01]  /*1d40*/  @!P1 IMAD.IADD R121, R121, 0x1, -R77 ;  /* 0x0000000179799824 */ /* 0x000fe200078e0a4d */
[----:B------:R-:W-:Y:S01]  /*1d50*/  ISETP.GT.U32.AND P1, PT, R77, R163, PT ;  /* 0x000000a34d00720c */ /* 0x000fe20003f24070 */
[----:B------:R-:W-:-:S04]  /*1d60*/  IMAD.HI.U32 R3, R5, R108, RZ ;  /* 0x0000006c05037227 */ /* 0x000fc800078e00ff */
[----:B------:R-:W-:-:S04]  /*1d70*/  IMAD.HI.U32 R8, R5, R10, RZ ;  /* 0x0000000a05087227 */ /* 0x000fc800078e00ff */
[--C-:B------:R-:W-:Y:S01]  /*1d80*/  @!P0 IMAD.IADD R118, R118, 0x1, -R77.reuse ;  /* 0x0000000176768824 */ /* 0x100fe200078e0a4d */
[C---:B------:R-:W-:Y:S01]  /*1d90*/  ISETP.GT.U32.AND P0, PT, R77.reuse, R80, PT ;  /* 0x000000504d00720c */ /* 0x040fe20003f04070 */
[----:B------:R-:W-:Y:S01]  /*1da0*/  @!P5 IMAD.IADD R120, R120, 0x1, -R77 ;  /* 0x000000017878d824 */ /* 0x000fe200078e0a4d */
[----:B------:R-:W-:Y:S01]  /*1db0*/  ISETP.GT.U32.AND P5, PT, R77, R81, PT ;  /* 0x000000514d00720c */ /* 0x000fe20003fa4070 */
[----:B------:R-:W-:-:S04]  /*1dc0*/  IMAD.HI.U32 R7, R5, R12, RZ ;  /* 0x0000000c05077227 */ /* 0x000fc800078e00ff */
[----:B------:R-:W-:Y:S02]  /*1dd0*/  IMAD.MOV R3, RZ, RZ, -R3 ;  /* 0x000000ffff037224 */ /* 0x000fe400078e0a03 */
[----:B------:R-:W-:Y:S02]  /*1de0*/  IMAD.MOV R8, RZ, RZ, -R8 ;  /* 0x000000ffff087224 */ /* 0x000fe400078e0a08 */
[--C-:B------:R-:W-:Y:S01]  /*1df0*/  @!P4 IMAD.IADD R123, R123, 0x1, -R77.reuse ;  /* 0x000000017b7bc824 */ /* 0x100fe200078e0a4d */
[----:B------:R-:W-:Y:S01]  /*1e00*/  ISETP.GT.U32.AND P4, PT, R77, R160, PT ;  /* 0x000000a04d00720c */ /* 0x000fe20003f84070 */
[----:B------:R-:W-:Y:S01]  /*1e10*/  @!P2 IMAD.IADD R119, R119, 0x1, -R77 ;  /* 0x000000017777a824 */ /* 0x000fe200078e0a4d */
[C---:B------:R-:W-:Y:S01]  /*1e20*/  ISETP.GT.U32.AND P2, PT, R77.reuse, R161, PT ;  /* 0x000000a14d00720c */ /* 0x040fe20003f44070 */
[----:B------:R-:W-:Y:S02]  /*1e30*/  IMAD.MOV R7, RZ, RZ, -R7 ;  /* 0x000000ffff077224 */ /* 0x000fe400078e0a07 */
[----:B------:R-:W-:-:S02]  /*1e40*/  IMAD R108, R77, R3, R108 ;  /* 0x000000034d6c7224 */ /* 0x000fc400078e026c */
[----:B------:R-:W-:Y:S01]  /*1e50*/  IMAD R109, R77, R8, R10 ;  /* 0x000000084d6d7224 */ /* 0x000fe200078e020a */
[----:B------:R-:W-:Y:S01]  /*1e60*/  IABS R10, R224 ;  /* 0x000000e0000a7213 */ /* 0x000fe20000000000 */
[----:B------:R-:W-:-:S04]  /*1e70*/  IMAD.HI.U32 R3, R5, R110, RZ ;  /* 0x0000006e05037227 */ /* 0x000fc800078e00ff */
[C---:B------:R-:W-:Y:S01]  /*1e80*/  IMAD R107, R77.reuse, R7, R12 ;  /* 0x000000074d6b7224 */ /* 0x040fe200078e020c */
[----:B------:R-:W-:Y:S01]  /*1e90*/  IABS R12, R228 ;  /* 0x000000e4000c7213 */ /* 0x000fe20000000000 */
[----:B------:R-:W-:Y:S02]  /*1ea0*/  IMAD.MOV R7, RZ, RZ, -R3 ;  /* 0x000000ffff077224 */ /* 0x000fe400078e0a03 */
[--C-:B------:R-:W-:Y:S01]  /*1eb0*/  @!P3 IMAD.IADD R124, R124, 0x1, -R77.reuse ;  /* 0x000000017c7cb824 */ /* 0x100fe200078e0a4d */
[----:B------:R-:W-:Y:S01]  /*1ec0*/  ISETP.GT.U32.AND P3, PT, R77, R84, PT ;  /* 0x000000544d00720c */ /* 0x000fe20003f64070 */
[----:B------:R-:W-:Y:S01]  /*1ed0*/  @!P1 IMAD.IADD R163, R163, 0x1, -R77 ;  /* 0x00000001a3a39824 */ /* 0x000fe200078e0a4d */
[----:B------:R-:W-:Y:S01]  /*1ee0*/  ISETP.GT.U32.AND P1, PT, R77, R151, PT ;  /* 0x000000974d00720c */ /* 0x000fe20003f24070 */
[----:B------:R-:W-:-:S04]  /*1ef0*/  IMAD.HI.U32 R3, R5, R10, RZ ;  /* 0x0000000a05037227 */ /* 0x000fc800078e00ff */
[----:B------:R-:W-:Y:S02]  /*1f00*/  IMAD R2, R2, 0x100, R20 ;  /* 0x0000010002027824 */ /* 0x000fe400078e0214 */
[--C-:B------:R-:W-:Y:S01]  /*1f10*/  @!P0 IMAD.IADD R80, R80, 0x1, -R77.reuse ;  /* 0x0000000150508824 */ /* 0x100fe200078e0a4d */
[----:B------:R-:W-:Y:S01]  /*1f20*/  ISETP.GT.U32.AND P0, PT, R77, R154, PT ;  /* 0x0000009a4d00720c */ /* 0x000fe20003f04070 */
[----:B------:R-:W-:Y:S01]  /*1f30*/  @!P5 IMAD.IADD R81, R81, 0x1, -R77 ;  /* 0x000000015151d824 */ /* 0x000fe200078e0a4d */
[C---:B------:R-:W-:Y:S01]  /*1f40*/  ISETP.GT.U32.AND P5, PT, R77.reuse, R156, PT ;  /* 0x0000009c4d00720c */ /* 0x040fe20003fa4070 */
[C---:B------:R-:W-:Y:S02]  /*1f50*/  IMAD R110, R77.reuse, R7, R110 ;  /* 0x000000074d6e7224 */ /* 0x040fe400078e026e */
[----:B------:R-:W-:Y:S02]  /*1f60*/  IMAD.MOV R111, RZ, RZ, -R3 ;  /* 0x000000ffff6f7224 */ /* 0x000fe400078e0a03 */
[----:B------:R-:W-:Y:S01]  /*1f70*/  @!P4 IMAD.IADD R160, R160, 0x1, -R77 ;  /* 0x00000001a0a0c824 */ /* 0x000fe200078e0a4d */
[----:B------:R-:W-:Y:S01]  /*1f80*/  ISETP.GT.U32.AND P4, PT, R77, R88, PT ;  /* 0x000000584d00720c */ /* 0x000fe20003f84070 */
[----:B------:R-:W-:-:S02]  /*1f90*/  VIADD R3, R2, 0x80 ;  /* 0x0000008002037836 */ /* 0x000fc40000000000 */
[----:B------:R-:W-:-:S03]  /*1fa0*/  IMAD.HI.U32 R7, R5, R112, RZ ;  /* 0x0000007005077227 */ /* 0x000fc600078e00ff */
[----:B------:R-:W-:Y:S01]  /*1fb0*/  IABS R11, R3 ;  /* 0x00000003000b7213 */ /* 0x000fe20000000000 */
[----:B------:R-:W-:Y:S01]  /*1fc0*/  @!P2 IMAD.IADD R161, R161, 0x1, -R77 ;  /* 0x00000001a1a1a824 */ /* 0x000fe200078e0a4d */
[C---:B------:R-:W-:Y:S01]  /*1fd0*/  ISETP.GT.U32.AND P2, PT, R77.reuse, R85, PT ;  /* 0x000000554d00720c */ /* 0x040fe20003f44070 */
[C---:B------:R-:W-:Y:S01]  /*1fe0*/  IMAD R126, R77.reuse, R9, R126 ;  /* 0x000000094d7e7224 */ /* 0x040fe200078e027e */
[----:B------:R-:W-:Y:S01]  /*1ff0*/  IABS R9, R2 ;  /* 0x0000000200097213 */ /* 0x000fe20000000000 */
[----:B------:R-:W-:Y:S02]  /*2000*/  IMAD.MOV R7, RZ, RZ, -R7 ;  /* 0x000000ffff077224 */ /* 0x000fe400078e0a07 */
[--C-:B------:R-:W-:Y:S01]  /*2010*/  @!P3 IMAD.IADD R84, R84, 0x1, -R77.reuse ;  /* 0x000000015454b824 */ /* 0x100fe200078e0a4d */
[C---:B------:R-:W-:Y:S01]  /*2020*/  ISETP.GT.U32.AND P3, PT, R77.reuse, R146, PT ;  /* 0x000000924d00720c */ /* 0x040fe20003f64070 */
[----:B------:R-:W-:Y:S02]  /*2030*/  IMAD R112, R77, R7, R112 ;  /* 0x000000074d707224 */ /* 0x000fe400078e0270 */
[----:B------:R-:W-:Y:S01]  /*2040*/  @!P1 IMAD.IADD R151, R151, 0x1, -R77 ;  /* 0x0000000197979824 */ /* 0x000fe200078e0a4d */
[----:B------:R-:W-:Y:S01]  /*2050*/  ISETP.GT.U32.AND P1, PT, R77, R91, PT ;  /* 0x0000005b4d00720c */ /* 0x000fe20003f24070 */
[----:B------:R-:W-:-:S04]  /*2060*/  IMAD.HI.U32 R7, R6, R9, RZ ;  /* 0x0000000906077227 */ /* 0x000fc800078e00ff */
[----:B------:R-:W-:-:S04]  /*2070*/  IMAD.HI.U32 R6, R6, R11, RZ ;  /* 0x0000000b06067227 */ /* 0x000fc800078e00ff */
[--C-:B------:R-:W-:Y:S01]  /*2080*/  @!P0 IMAD.IADD R154, R154, 0x1, -R77.reuse ;  /* 0x000000019a9a8824 */ /* 0x100fe200078e0a4d */
[C---:B------:R-:W-:Y:S01]  /*2090*/  ISETP.GT.U32.AND P0, PT, R77.reuse, R89, PT ;  /* 0x000000594d00720c */ /* 0x040fe20003f04070 */
[----:B------:R-:W-:Y:S01]  /*20a0*/  @!P5 IMAD.IADD R156, R156, 0x1, -R77 ;  /* 0x000000019c9cd824 */ /* 0x000fe200078e0a4d */
[C---:B------:R-:W-:Y:S01]  /*20b0*/  ISETP.GT.U32.AND P5, PT, R77.reuse, R90, PT ;  /* 0x0000005a4d00720c */ /* 0x040fe20003fa4070 */
[----:B------:R-:W-:Y:S02]  /*20c0*/  IMAD.MOV R7, RZ, RZ, -R7 ;  /* 0x000000ffff077224 */ /* 0x000fe400078e0a07 */
[--C-:B------:R-:W-:Y:S01]  /*20d0*/  @!P4 IMAD.IADD R88, R88, 0x1, -R77.reuse ;  /* 0x000000015858c824 */ /* 0x100fe200078e0a4d */
[----:B------:R-:W-:Y:S01]  /*20e0*/  ISETP.GT.U32.AND P4, PT, R77, R143, PT ;  /* 0x0000008f4d00720c */ /* 0x000fe20003f84070 */
[----:B------:R-:W-:Y:S02]  /*20f0*/  IMAD.MOV R6, RZ, RZ, -R6 ;  /* 0x000000ffff067224 */ /* 0x000fe400078e0a06 */
[----:B------:R-:W-:Y:S01]  /*2100*/  @!P2 IMAD.IADD R85, R85, 0x1, -R77 ;  /* 0x000000015555a824 */ /* 0x000fe200078e0a4d */
[----:B------:R-:W-:Y:S01]  /*2110*/  ISETP.GT.U32.AND P2, PT, R77, R148, PT ;  /* 0x000000944d00720c */ /* 0x000fe20003f44070 */
[----:B------:R-:W-:-:S02]  /*2120*/  IMAD R7, R4, R7, R9 ;  /* 0x0000000704077224 */ /* 0x000fc400078e0209 */
[----:B------:R-:W-:Y:S02]  /*2130*/  IMAD R9, R4, R6, R11 ;  /* 0x0000000604097224 */ /* 0x000fe400078e020b */
[--C-:B------:R-:W-:Y:S01]  /*2140*/  @!P3 IMAD.IADD R146, R146, 0x1, -R77.reuse ;  /* 0x000000019292b824 */ /* 0x100fe200078e0a4d */
[----:B------:R-:W-:Y:S01]  /*2150*/  ISETP.GT.U32.AND P3, PT, R77, R142, PT ;  /* 0x0000008e4d00720c */ /* 0x000fe20003f64070 */
[--C-:B------:R-:W-:Y:S01]  /*2160*/  @!P1 IMAD.IADD R91, R91, 0x1, -R77.reuse ;  /* 0x000000015b5b9824 */ /* 0x100fe200078e0a4d */
[----:B------:R-:W-:Y:S01]  /*2170*/  ISETP.GT.U32.AND P1, PT, R4, R9, PT ;  /* 0x000000090400720c */ /* 0x000fe20003f24070 */
[--C-:B------:R-:W-:Y:S01]  /*2180*/  @!P0 IMAD.IADD R89, R89, 0x1, -R77.reuse ;  /* 0x0000000159598824 */ /* 0x100fe200078e0a4d */
[C---:B------:R-:W-:Y:S01]  /*2190*/  ISETP.GT.U32.AND P0, PT, R77.reuse, R144, PT ;  /* 0x000000904d00720c */ /* 0x040fe20003f04070 */
        /* <DEDUP_REMOVED lines=8> */
[----:B------:R-:W-:Y:S01]  /*2220*/  @!P3 IMAD.IADD R142, R142, 0x1, -R77 ;  /* 0x000000018e8eb824 */ /* 0x000fe200078e0a4d */
[----:B------:R-:W-:Y:S01]  /*2230*/  ISETP.GT.U32.AND P3, PT, R77, R93, PT ;  /* 0x0000005d4d00720c */ /* 0x000fe20003f64070 */
[----:B------:R-:W-:-:S02]  /*2240*/  @!P1 IMAD.IADD R9, R9, 0x1, -R4 ;  /* 0x0000000109099824 */ /* 0x000fc400078e0a04 */
[--C-:B------:R-:W-:Y:S01]  /*2250*/  @!P0 IMAD.IADD R144, R144, 0x1, -R77.reuse ;  /* 0x0000000190908824 */ /* 0x100fe200078e0a4d */
[----:B------:R-:W-:Y:S01]  /*2260*/  ISETP.GT.U32.AND P0, PT, R77, R92, PT ;  /* 0x0000005c4d00720c */ /* 0x000fe20003f04070 */
        /* <DEDUP_REMOVED lines=10> */
[----:B------:R-:W-:Y:S01]  /*2310*/  VIADD R229, R227, 0xdc ;  /* 0x000000dce3e57836 */ /* 0x000fe20000000000 */
[----:B------:R-:W-:Y:S01]  /*2320*/  ISETP.GT.U32.AND P1, PT, R4, R7, PT ;  /* 0x000000070400720c */ /* 0x000fe20003f24070 */
[--C-:B------:R-:W-:Y:S01]  /*2330*/  @!P0 IMAD.IADD R92, R92, 0x1, -R77.reuse ;  /* 0x000000015c5c8824 */ /* 0x100fe200078e0a4d */
[----:B------:R-:W-:Y:S01]  /*2340*/  ISETP.GT.U32.AND P0, PT, R77, R136, PT ;  /* 0x000000884d00720c */ /* 0x000fe20003f04070 */
[--C-:B------:R-:W-:Y:S01]  /*2350*/  @!P5 IMAD.IADD R9, R9, 0x1, -R4.reuse ;  /* 0x000000010909d824 */ /* 0x100fe200078e0a04 */
[C---:B------:R-:W-:Y:S01]  /*2360*/  ISETP.GT.U32.AND P5, PT, R77.reuse, R135, PT ;  /* 0x000000874d00720c */ /* 0x040fe20003fa4070 */
[--C-:B------:R-:W-:Y:S01]  /*2370*/  @!P4 IMAD.IADD R94, R94, 0x1, -R77.reuse ;  /* 0x000000015e5ec824 */ /* 0x100fe200078e0a4d */
[C---:B------:R-:W-:Y:S01]  /*2380*/  ISETP.GT.U32.AND P4, PT, R77.reuse, R100, PT ;  /* 0x000000644d00720c */ /* 0x040fe20003f84070 */
[--C-:B------:R-:W-:Y:S01]  /*2390*/  @!P2 IMAD.IADD R116, R116, 0x1, -R77.reuse ;  /* 0x000000017474a824 */ /* 0x100fe200078e0a4d */
[C---:B------:R-:W-:Y:S01]  /*23a0*/  ISETP.GT.U32.AND P2, PT, R77.reuse, R97, PT ;  /* 0x000000614d00720c */ /* 0x040fe20003f44070 */
[--C-:B------:R-:W-:Y:S01]  /*23b0*/  @!P6 IMAD.IADD R152, R152, 0x1, -R77.reuse ;  /* 0x000000019898e824 */ /* 0x100fe200078e0a4d */
[----:B------:R-:W-:Y:S01]  /*23c0*/  ISETP.GT.U32.AND P6, PT, R77, R141, PT ;  /* 0x0000008d4d00720c */ /* 0x000fe20003fc4070 */
[--C-:B------:R-:W-:Y:S01]  /*23d0*/  @!P3 IMAD.IADD R95, R95, 0x1, -R77.reuse ;  /* 0x000000015f5fb824 */ /* 0x100fe200078e0a4d */
[----:B------:R-:W-:Y:S01]  /*23e0*/  ISETP.GT.U32.AND P3, PT, R77, R101, PT ;  /* 0x000000654d00720c */ /* 0x000fe20003f64070 */
[----:B------:R-:W-:Y:S01]  /*23f0*/  @!P1 IMAD.IADD R7, R7, 0x1, -R4 ;  /* 0x0000000107079824 */ /* 0x000fe200078e0a04 */
        /* <DEDUP_REMOVED lines=16> */
[----:B------:R-:W-:Y:S01]  /*2500*/  ISETP.GT.U32.AND P0, PT, R77, R128, PT ;  /* 0x000000804d00720c */ /* 0x000fe20003f04070 */
[--C-:B------:R-:W-:Y:S01]  /*2510*/  @!P5 IMAD.IADD R130, R130, 0x1, -R77.reuse ;  /* 0x000000018282d824 */ /* 0x100fe200078e0a4d */
[----:B------:R-:W-:Y:S01]  /*2520*/  ISETP.GE.AND P5, PT, R2, RZ, PT ;  /* 0x000000ff0200720c */ /* 0x000fe20003fa6270 */
[--C-:B------:R-:W-:Y:S01]  /*2530*/  @!P4 IMAD.IADD R131, R131, 0x1, -R77.reuse ;  /* 0x000000018383c824 */ /* 0x100fe200078e0a4d */
[----:B------:R-:W-:Y:S01]  /*2540*/  ISETP.GE.AND P4, PT, R3, RZ, PT ;  /* 0x000000ff0300720c */ /* 0x000fe20003f86270 */
[--C-:B------:R-:W-:Y:S01]  /*2550*/  @!P2 IMAD.IADD R133, R133, 0x1, -R77.reuse ;  /* 0x000000018585a824 */ /* 0x100fe200078e0a4d */
[----:B------:R-:W-:Y:S01]  /*2560*/  ISETP.GT.U32.AND P2, PT, R77, R127, PT ;  /* 0x0000007f4d00720c */ /* 0x000fe20003f44070 */
[----:B------:R-:W-:Y:S01]  /*2570*/  VIADD R227, R227, 0xfc ;  /* 0x000000fce3e37836 */ /* 0x000fe20000000000 */
[----:B------:R-:W-:Y:S01]  /*2580*/  IABS R114, R229 ;  /* 0x000000e500727213 */ /* 0x000fe20000000000 */
[----:B------:R-:W-:Y:S01]  /*2590*/  @!P3 IMAD.IADD R129, R129, 0x1, -R77 ;  /* 0x000000018181b824 */ /* 0x000fe200078e0a4d */
[----:B------:R-:W-:Y:S01]  /*25a0*/  ISETP.GT.U32.AND P3, PT, R77, R107, PT ;  /* 0x0000006b4d00720c */ /* 0x000fe20003f64070 */
[----:B------:R-:W-:Y:S01]  /*25b0*/  IMAD.HI.U32 R8, R5, R12, RZ ;  /* 0x0000000c05087227 */ /* 0x000fe200078e00ff */
[----:B------:R-:W-:-:S03]  /*25c0*/  IABS R4, R227 ;  /* 0x000000e300047213 */ /* 0x000fc60000000000 */
[--C-:B------:R-:W-:Y:S01]  /*25d0*/  @!P0 IMAD.IADD R128, R128, 0x1, -R77.reuse ;  /* 0x0000000180808824 */ /* 0x100fe200078e0a4d */
[C---:B------:R-:W-:Y:S01]  /*25e0*/  ISETP.GT.U32.AND P0, PT, R77.reuse, R126, PT ;  /* 0x0000007e4d00720c */ /* 0x040fe20003f04070 */
[----:B------:R-:W-:Y:S01]  /*25f0*/  @!P1 IMAD.IADD R132, R132, 0x1, -R77 ;  /* 0x0000000184849824 */ /* 0x000fe200078e0a4d */
[----:B------:R-:W-:Y:S01]  /*2600*/  ISETP.NE.AND P1, PT, R98, RZ, PT ;  /* 0x000000ff6200720c */ /* 0x000fe20003f25270 */
[----:B------:R-:W-:Y:S01]  /*2610*/  @!P5 IMAD.MOV R7, RZ, RZ, -R7 ;  /* 0x000000ffff07d224 */ /* 0x000fe200078e0a07 */
[C---:B------:R-:W-:Y:S01]  /*2620*/  ISETP.GT.U32.AND P5, PT, R77.reuse, R109, PT ;  /* 0x0000006d4d00720c */ /* 0x040fe20003fa4070 */
[----:B------:R-:W-:Y:S01]  /*2630*/  @!P4 IMAD.MOV R9, RZ, RZ, -R9 ;  /* 0x000000ffff09c224 */ /* 0x000fe200078e0a09 */
[----:B------:R-:W-:Y:S01]  /*2640*/  LOP3.LUT R98, RZ, R98, RZ, 0x33, !PT ;  /* 0x00000062ff627212 */ /* 0x000fe200078e33ff */
[C---:B------:R-:W-:Y:S01]  /*2650*/  IMAD R111, R77.reuse, R111, R10 ;  /* 0x0000006f4d6f7224 */ /* 0x040fe200078e020a */
[C---:B------:R-:W-:Y:S01]  /*2660*/  ISETP.GT.U32.AND P4, PT, R77.reuse, R110, PT ;  /* 0x0000006e4d00720c */ /* 0x040fe20003f84070 */
[----:B------:R-:W-:Y:S01]  /*2670*/  IMAD.MOV R8, RZ, RZ, -R8 ;  /* 0x000000ffff087224 */ /* 0x000fe200078e0a08 */
[----:B------:R-:W-:Y:S01]  /*2680*/  SEL R17, R98, R7, !P1 ;  /* 0x0000000762117207 */ /* 0x000fe20004800000 */
[----:B------:R-:W-:Y:S01]  /*2690*/  @!P6 IMAD.IADD R140, R140, 0x1, -R77 ;  /* 0x000000018c8ce824 */ /* 0x000fe200078e0a4d */
[----:B------:R-:W-:Y:S01]  /*26a0*/  ISETP.GT.U32.AND P6, PT, R77, R137, PT ;  /* 0x000000894d00720c */ /* 0x000fe20003fc4070 */
[----:B------:R-:W-:Y:S01]  /*26b0*/  IMAD.HI.U32 R6, R5, R114, RZ ;  /* 0x0000007205067227 */ /* 0x000fe200078e00ff */
[----:B------:R-:W-:-:S02]  /*26c0*/  SEL R18, R98, R9, !P1 ;  /* 0x0000000962127207 */ /* 0x000fc40004800000 */
[----:B------:R-:W-:Y:S01]  /*26d0*/  ISETP.GT.U32.AND P1, PT, R77, R111, PT ;  /* 0x0000006f4d00720c */ /* 0x000fe20003f24070 */
[----:B------:R-:W-:Y:S01]  /*26e0*/  @!P2 IMAD.IADD R127, R127, 0x1, -R77 ;  /* 0x000000017f7fa824 */ /* 0x000fe200078e0a4d */
[----:B------:R-:W-:Y:S01]  /*26f0*/  ISETP.GT.U32.AND P2, PT, R77, R108, PT ;  /* 0x0000006c4d00720c */ /* 0x000fe20003f44070 */
[----:B------:R-:W-:-:S04]  /*2700*/  IMAD.HI.U32 R5, R5, R4, RZ ;  /* 0x0000000405057227 */ /* 0x000fc800078e00ff */
[----:B------:R-:W-:Y:S02]  /*2710*/  IMAD R113, R77, R8, R12 ;  /* 0x000000084d717224 */ /* 0x000fe400078e020c */
[----:B------:R-:W-:Y:S02]  /*2720*/  IMAD.MOV R5, RZ, RZ, -R5 ;  /* 0x000000ffff057224 */ /* 0x000fe400078e0a05 */
[--C-:B------:R-:W-:Y:S01]  /*2730*/  @!P3 IMAD.IADD R107, R107, 0x1, -R77.reuse ;  /* 0x000000016b6bb824 */ /* 0x100fe200078e0a4d */
[C---:B------:R-:W-:Y:S01]  /*2740*/  ISETP.GT.U32.AND P3, PT, R77.reuse, R113, PT ;  /* 0x000000714d00720c */ /* 0x040fe20003f64070 */
[----:B------:R-:W-:Y:S01]  /*2750*/  @!P0 IMAD.IADD R126, R126, 0x1, -R77 ;  /* 0x000000017e7e8824 */ /* 0x000fe200078e0a4d */
[C---:B------:R-:W-:Y:S01]  /*2760*/  ISETP.GT.U32.AND P0, PT, R77.reuse, R112, PT ;  /* 0x000000704d00720c */ /* 0x040fe20003f04070 */
[----:B------:R-:W-:Y:S02]  /*2770*/  IMAD R115, R77, R5, R4 ;  /* 0x000000054d737224 */ /* 0x000fe400078e0204 */
[----:B------:R-:W-:-:S02]  /*2780*/  VIADD R4, R21, 0xffffffff ;  /* 0xffffffff15047836 */ /* 0x000fc40000000000 */
[--C-:B------:R-:W-:Y:S01]  /*2790*/  @!P5 IMAD.IADD R109, R109, 0x1, -R77.reuse ;  /* 0x000000016d6dd824 */ /* 0x100fe200078e0a4d */
[----:B------:R-:W-:Y:S01]  /*27a0*/  ISETP.GT.U32.AND P5, PT, R77, R116, PT ;  /* 0x000000744d00720c */ /* 0x000fe20003fa4070 */
[--C-:B------:R-:W-:Y:S01]  /*27b0*/  @!P6 IMAD.IADD R137, R137, 0x1, -R77.reuse ;  /* 0x000000018989e824 */ /* 0x100fe200078e0a4d */
[----:B------:R-:W-:Y:S01]  /*27c0*/  ISETP.GT.U32.AND P6, PT, R77, R125, PT ;  /* 0x0000007d4d00720c */ /* 0x000fe20003fc4070 */
[--C-:B------:R-:W-:Y:S01]  /*27d0*/  @!P2 IMAD.IADD R108, R108, 0x1, -R77.reuse ;  /* 0x000000016c6ca824 */ /* 0x100fe200078e0a4d */
[----:B------:R-:W-:Y:S01]  /*27e0*/  ISETP.GE.U32.AND P2, PT, R4, 0x7fffffe0, PT ;  /* 0x7fffffe00400780c */ /* 0x000fe20003f46070 */
[----:B------:R-:W-:Y:S02]  /*27f0*/  VIADD R4, R21, 0xfffffff7 ;  /* 0xfffffff715047836 */ /* 0x000fe40000000000 */
[--C-:B------:R-:W-:Y:S01]  /*2800*/  @!P1 IMAD.IADD R111, R111, 0x1, -R77.reuse ;  /* 0x000000016f6f9824 */ /* 0x100fe200078e0a4d */
[C---:B------:R-:W-:Y:S01]  /*2810*/  ISETP.GT.U32.AND P1, PT, R77.reuse, R118, PT ;  /* 0x000000764d00720c */ /* 0x040fe20003f24070 */
[----:B------:R-:W-:Y:S01]  /*2820*/  @!P4 IMAD.IADD R110, R110, 0x1, -R77 ;  /* 0x000000016e6ec824 */ /* 0x000fe200078e0a4d */
[----:B------:R-:W-:Y:S01]  /*2830*/  ISETP.GT.U32.AND P4, PT, R77, R117, PT ;  /* 0x000000754d00720c */ /* 0x000fe20003f84070 */
[----:B------:R-:W-:-:S02]  /*2840*/  VIADD R5, R21, 0xffffffec ;  /* 0xffffffec15057836 */ /* 0x000fc40000000000 */
[--C-:B------:R-:W-:Y:S01]  /*2850*/  @!P3 IMAD.IADD R113, R113, 0x1, -R77.reuse ;  /* 0x000000017171b824 */ /* 0x100fe200078e0a4d */
[----:B------:R-:W-:Y:S01]  /*2860*/  ISETP.GE.U32.AND P3, PT, R4, 0x7fffffd8, PT ;  /* 0x7fffffd80400780c */ /* 0x000fe20003f66070 */
[--C-:B------:R-:W-:Y:S01]  /*2870*/  @!P0 IMAD.IADD R112, R112, 0x1, -R77.reuse ;  /* 0x0000000170708824 */ /* 0x100fe200078e0a4d */
[----:B------:R-:W-:Y:S01]  /*2880*/  ISETP.GT.U32.AND P0, PT, R77, R119, PT ;  /* 0x000000774d00720c */ /* 0x000fe20003f04070 */
[----:B------:R-:W-:Y:S02]  /*2890*/  VIADD R4, R21, 0xffffffed ;  /* 0xffffffed15047836 */ /* 0x000fe40000000000 */
[--C-:B------:R-:W-:Y:S01]  /*28a0*/  @!P5 IMAD.IADD R116, R116, 0x1, -R77.reuse ;  /* 0x000000017474d824 */ /* 0x100fe200078e0a4d */
[----:B------:R-:W-:Y:S01]  /*28b0*/  ISETP.GE.U32.AND P5, PT, R5, 0x7fffffcd, PT ;  /* 0x7fffffcd0500780c */ /* 0x000fe20003fa6070 */
[----:B------:R-:W-:Y:S01]  /*28c0*/  @!P6 IMAD.IADD R125, R125, 0x1, -R77 ;  /* 0x000000017d7de824 */ /* 0x000fe200078e0a4d */
[----:B------:R-:W-:Y:S01]  /*28d0*/  ISETP.GE.U32.AND P6, PT, R4, 0x7fffffce, PT ;  /* 0x7fffffce0400780c */ /* 0x000fe20003fc6070 */
[----:B------:R-:W-:-:S02]  /*28e0*/  VIADD R5, R21, 0xffffffee ;  /* 0xffffffee15057836 */ /* 0x000fc40000000000 */
[----:B------:R-:W-:Y:S01]  /*28f0*/  VIADD R4, R21, 0xffffffef ;  /* 0xffffffef15047836 */ /* 0x000fe20000000000 */
[----:B------:R-:W-:Y:S01]  /*2900*/  SEL R7, RZ, 0x1fffe, P6 ;  /* 0x0001fffeff077807 */ /* 0x000fe20003000000 */
[--C-:B------:R-:W-:Y:S01]  /*2910*/  @!P1 IMAD.IADD R118, R118, 0x1, -R77.reuse ;  /* 0x0000000176769824 */ /* 0x100fe200078e0a4d */
[----:B------:R-:W-:Y:S01]  /*2920*/  ISETP.GE.U32.AND P1, PT, R5, 0x7fffffcf, PT ;  /* 0x7fffffcf0500780c */ /* 0x000fe20003f26070 */
[----:B------:R-:W-:Y:S01]  /*2930*/  @!P4 IMAD.IADD R117, R117, 0x1, -R77 ;  /* 0x000000017575c824 */ /* 0x000fe200078e0a4d */
[----:B------:R-:W-:Y:S01]  /*2940*/  ISETP.GE.U32.AND P4, PT, R4, 0x7fffffd0, PT ;  /* 0x7fffffd00400780c */ /* 0x000fe20003f86070 */
[C---:B------:R-:W-:Y:S02]  /*2950*/  VIADD R5, R21.reuse, 0xffffffe8 ;  /* 0xffffffe815057836 */ /* 0x040fe40000000000 */
[----:B------:R-:W-:Y:S02]  /*2960*/  IMAD.MOV R6, RZ, RZ, -R6 ;  /* 0x000000ffff067224 */ /* 0x000fe400078e0a06 */
[----:B------:R-:W-:-:S02]  /*2970*/  VIADD R4, R21, 0xffffffe9 ;  /* 0xffffffe915047836 */ /* 0x000fc40000000000 */
[----:B------:R-:W-:Y:S01]  /*2980*/  @!P0 IMAD.IADD R119, R119, 0x1, -R77 ;  /* 0x0000000177778824 */ /* 0x000fe200078e0a4d */
[----:B------:R-:W-:Y:S01]  /*2990*/  ISETP.GE.U32.AND P0, PT, R5, 0x7fffffc9, PT ;  /* 0x7fffffc90500780c */ /* 0x000fe20003f06070 */
[----:B------:R-:W-:Y:S01]  /*29a0*/  IMAD R114, R77, R6, R114 ;  /* 0x000000064d727224 */ /* 0x000fe200078e0272 */
[----:B------:R-:W-:Y:S01]  /*29b0*/  SEL R6, RZ, 0x1, P5 ;  /* 0x00000001ff067807 */ /* 0x000fe20002800000 */
[C---:B------:R-:W-:Y:S01]  /*29c0*/  VIADD R5, R21.reuse, 0xffffffea ;  /* 0xffffffea15057836 */ /* 0x040fe20000000000 */
[----:B------:R-:W-:Y:S01]  /*29d0*/  ISETP.GE.U32.AND P5, PT, R4, 0x7fffffca, PT ;  /* 0x7fffffca0400780c */ /* 0x000fe20003fa6070 */
[C---:B------:R-:W-:Y:S01]  /*29e0*/  VIADD R4, R21.reuse, 0xffffffeb ;  /* 0xffffffeb15047836 */ /* 0x040fe20000000000 */
[----:B------:R-:W-:Y:S01]  /*29f0*/  SEL R10, RZ, 0x1, P0 ;  /* 0x00000001ff0a7807 */ /* 0x000fe20000000000 */
[----:B------:R-:W-:Y:S01]  /*2a00*/  VIADD R8, R21, 0xffffffe4 ;  /* 0xffffffe415087836 */ /* 0x000fe20000000000 */
[----:B------:R-:W-:Y:S01]  /*2a10*/  ISETP.GE.U32.AND P6, PT, R5, 0x7fffffcb, PT ;  /* 0x7fffffcb0500780c */ /* 0x000fe20003fc6070 */
[C---:B------:R-:W-:Y:S01]  /*2a20*/  VIADD R9, R21.reuse, 0xffffffe6 ;  /* 0xffffffe615097836 */ /* 0x040fe20000000000 */
[----:B------:R-:W-:Y:S01]  /*2a30*/  SEL R5, RZ, 0x4, P1 ;  /* 0x00000004ff057807 */ /* 0x000fe20000800000 */
[C---:B------:R-:W-:Y:S01]  /*2a40*/  VIADD R12, R21.reuse, 0xffffffe7 ;  /* 0xffffffe7150c7836 */ /* 0x040fe20000000000 */
[----:B------:R-:W-:Y:S01]  /*2a50*/  ISETP.GE.U32.AND P1, PT, R4, 0x7fffffcc, PT ;  /* 0x7fffffcc0400780c */ /* 0x000fe20003f26070 */
[----:B------:R-:W-:Y:S01]  /*2a60*/  VIADD R4, R21, 0xffffffe5 ;  /* 0xffffffe515047836 */ /* 0x000fe20000000000 */
[----:B------:R-:W-:Y:S01]  /*2a70*/  ISETP.GE.U32.AND P0, PT, R8, 0x7fffffc5, PT ;  /* 0x7fffffc50800780c */ /* 0x000fe20003f06070 */
[----:B------:R-:W-:Y:S01]  /*2a80*/  IMAD.IADD R7, R6, 0x1, R7 ;  /* 0x0000000106077824 */ /* 0x000fe200078e0207 */
[----:B------:R-:W-:-:S02]  /*2a90*/  SEL R11, RZ, 0x1fffe, P5 ;  /* 0x0001fffeff0b7807 */ /* 0x000fc40002800000 */
[----:B------:R-:W-:Y:S02]  /*2aa0*/  SEL R8, RZ, 0x4, P6 ;  /* 0x00000004ff087807 */ /* 0x000fe40003000000 */
[----:B------:R-:W-:Y:S01]  /*2ab0*/  ISETP.GE.U32.AND P5, PT, R4, 0x7fffffc6, PT ;  /* 0x7fffffc60400780c */ /* 0x000fe20003fa6070 */
[----:B------:R-:W-:Y:S01]  /*2ac0*/  VIADD R4, R21, 0xffffffe1 ;  /* 0xffffffe115047836 */ /* 0x000fe20000000000 */
[----:B------:R-:W-:Y:S01]  /*2ad0*/  ISETP.GE.U32.AND P6, PT, R9, 0x7fffffc7, PT ;  /* 0x7fffffc70900780c */ /* 0x000fe20003fc6070 */
[----:B------:R-:W-:Y:S01]  /*2ae0*/  IMAD.IADD R10, R10, 0x1, R11 ;  /* 0x000000010a0a7824 */ /* 0x000fe200078e020b */
[----:B------:R-:W-:Y:S02]  /*2af0*/  SEL R9, RZ, 0x7fff8, P1 ;  /* 0x0007fff8ff097807 */ /* 0x000fe40000800000 */
[----:B------:R-:W-:Y:S01]  /*2b00*/  ISETP.GE.U32.AND P1, PT, R12, 0x7fffffc8, PT ;  /* 0x7fffffc80c00780c */ /* 0x000fe20003f26070 */
[----:B------:R-:W-:Y:S01]  /*2b10*/  VIADD R12, R21, 0xffffffe2 ;  /* 0xffffffe2150c7836 */ /* 0x000fe20000000000 */
[----:B------:R-:W-:-:S02]  /*2b20*/  SEL R14, RZ, 0x1, P0 ;  /* 0x00000001ff0e7807 */ /* 0x000fc40000000000 */
[----:B------:R-:W-:Y:S01]  /*2b30*/  ISETP.GE.U32.AND P0, PT, R4, 0x7fffffc2, PT ;  /* 0x7fffffc20400780c */ /* 0x000fe20003f06070 */
[----:B------:R-:W-:Y:S01]  /*2b40*/  VIADD R4, R21, 0xffffffe0 ;  /* 0xffffffe015047836 */ /* 0x000fe20000000000 */
[----:B------:R-:W-:Y:S02]  /*2b50*/  SEL R15, RZ, 0x1fffe, P5 ;  /* 0x0001fffeff0f7807 */ /* 0x000fe40002800000 */
[----:B------:R-:W-:Y:S02]  /*2b60*/  ISETP.GE.U32.AND P5, PT, R12, 0x7fffffc3, PT ;  /* 0x7fffffc30c00780c */ /* 0x000fe40003fa6070 */
[----:B------:R-:W-:Y:S01]  /*2b70*/  SEL R12, RZ, 0x4, P6 ;  /* 0x00000004ff0c7807 */ /* 0x000fe20003000000 */
[----:B------:R-:W-:Y:S01]  /*2b80*/  IMAD.IADD R14, R14, 0x1, R15 ;  /* 0x000000010e0e7824 */ /* 0x000fe200078e020f */
[----:B------:R-:W-:Y:S02]  /*2b90*/  ISETP.GE.U32.AND P6, PT, R13, 0x7fffffc4, PT ;  /* 0x7fffffc40d00780c */ /* 0x000fe40003fc6070 */
[----:B------:R-:W-:-:S02]  /*2ba0*/  SEL R13, RZ, 0x7fff8, P1 ;  /* 0x0007fff8ff0d7807 */ /* 0x000fc40000800000 */
[----:B------:R-:W-:Y:S02]  /*2bb0*/  ISETP.GE.U32.AND P1, PT, R4, 0x7fffffc1, PT ;  /* 0x7fffffc10400780c */ /* 0x000fe40003f26070 */
[----:B------:R-:W-:Y:S02]  /*2bc0*/  SEL R16, RZ, 0x1fffe, P0 ;  /* 0x0001fffeff107807 */ /* 0x000fe40000000000 */
[----:B------:R-:W-:Y:S02]  /*2bd0*/  SEL R11, RZ, 0x1, P1 ;  /* 0x00000001ff0b7807 */ /* 0x000fe40000800000 */
[----:B------:R-:W-:Y:S02]  /*2be0*/  LOP3.LUT R10, R10, 0x3, RZ, 0xc0, !PT ;  /* 0x000000030a0a7812 */ /* 0x000fe400078ec0ff */
[----:B------:R-:W-:Y:S01]  /*2bf0*/  SEL R6, RZ, 0x4, P5 ;  /* 0x00000004ff067807 */ /* 0x000fe20002800000 */
[----:B------:R-:W-:Y:S01]  /*2c00*/  IMAD.IADD R16, R11, 0x1, R16 ;  /* 0x000000010b107824 */ /* 0x000fe200078e0210 */
[----:B------:R-:W-:-:S02]  /*2c10*/  SEL R11, RZ, 0x7fff8, P6 ;  /* 0x0007fff8ff0b7807 */ /* 0x000fc40003000000 */
[----:B------:R-:W-:Y:S02]  /*2c20*/  ISETP.GT.U32.AND P6, PT, R77, R121, PT ;  /* 0x000000794d00720c */ /* 0x000fe40003fc4070 */
[----:B------:R-:W-:Y:S02]  /*2c30*/  LOP3.LUT R16, R16, 0x3, RZ, 0xc0, !PT ;  /* 0x0000000310107812 */ /* 0x000fe400078ec0ff */
[----:B------:R-:W-:Y:S02]  /*2c40*/  IADD3 R8, PT, PT, R10, R9, R8 ;  /* 0x000000090a087210 */ /* 0x000fe40007ffe008 */
[----:B------:R-:W-:Y:S02]  /*2c50*/  LOP3.LUT R14, R14, 0x3, RZ, 0xc0, !PT ;  /* 0x000000030e0e7812 */ /* 0x000fe400078ec0ff */
[----:B------:R-:W-:Y:S01]  /*2c60*/  IADD3 R11, PT, PT, R16, R11, R6 ;  /* 0x0000000b100b7210 */ /* 0x000fe20007ffe006 */
[----:B------:R-:W-:Y:S01]  /*2c70*/  IMAD.SHL.U32 R8, R8, 0x100, RZ ;  /* 0x0000010008087824 */ /* 0x000fe200078e00ff */
[----:B------:R-:W-:-:S02]  /*2c80*/  SEL R6, RZ, 0x7fff8, P4 ;  /* 0x0007fff8ff067807 */ /* 0x000fc40002000000 */
[----:B------:R-:W-:Y:S01]  /*2c90*/  LOP3.LUT R7, R7, 0x3, RZ, 0xc0, !PT ;  /* 0x0000000307077812 */ /* 0x000fe200078ec0ff */
[----:B------:R-:W-:Y:S01]  /*2ca0*/  @!P6 IMAD.IADD R121, R121, 0x1, -R77 ;  /* 0x000000017979e824 */ /* 0x000fe200078e0a4d */
[----:B------:R-:W-:Y:S02]  /*2cb0*/  IADD3 R12, PT, PT, R14, R13, R12 ;  /* 0x0000000d0e0c7210 */ /* 0x000fe40007ffe00c */
[----:B------:R-:W-:Y:S02]  /*2cc0*/  LOP3.LUT R11, R11, 0xf, RZ, 0xc0, !PT ;  /* 0x0000000f0b0b7812 */ /* 0x000fe400078ec0ff */
[C---:B------:R-:W-:Y:S02]  /*2cd0*/  ISETP.GT.U32.AND P5, PT, R77.reuse, R120, PT ;  /* 0x000000784d00720c */ /* 0x040fe40003fa4070 */
[C---:B------:R-:W-:Y:S01]  /*2ce0*/  ISETP.GT.U32.AND P6, PT, R77.reuse, R123, PT ;  /* 0x0000007b4d00720c */ /* 0x040fe20003fc4070 */
[----:B------:R-:W-:Y:S01]  /*2cf0*/  IMAD R11, R12, 0x10, R11 ;  /* 0x000000100c0b7824 */ /* 0x000fe200078e020b */
[----:B------:R-:W-:-:S02]  /*2d00*/  ISETP.GT.U32.AND P4, PT, R77, R122, PT ;  /* 0x0000007a4d00720c */ /* 0x000fc40003f84070 */
[----:B------:R-:W-:Y:S02]  /*2d10*/  IADD3 R5, PT, PT, R7, R6, R5 ;  /* 0x0000000607057210 */ /* 0x000fe40007ffe005 */
[----:B------:R-:W-:Y:S02]  /*2d20*/  LOP3.LUT R6, R8, 0xf00, RZ, 0xe2, !PT ;  /* 0x00000f0008067812 */ /* 0x000fe400078ee2ff */
[----:B------:R-:W-:Y:S02]  /*2d30*/  ISETP.GE.U32.AND P0, PT, R19, 0x7fffffdf, PT ;  /* 0x7fffffdf1300780c */ /* 0x000fe40003f06070 */
[----:B------:R-:W-:Y:S01]  /*2d40*/  PRMT R8, RZ, 0x7610, R8 ;  /* 0x00007610ff087816 */ /* 0x000fe20000000008 */
[----:B------:R-:W-:Y:S01]  /*2d50*/  IMAD R5, R5, 0x1000, R6 ;  /* 0x0000100005057824 */ /* 0x000fe200078e0206 */
[----:B------:R-:W-:Y:S01]  /*2d60*/  LOP3.LUT R6, R11, 0xff, RZ, 0xc0, !PT ;  /* 0x000000ff0b067812 */ /* 0x000fe200078ec0ff */
[--C-:B------:R-:W-:Y:S01]  /*2d70*/  @!P5 IMAD.IADD R120, R120, 0x1, -R77.reuse ;  /* 0x000000017878d824 */ /* 0x100fe200078e0a4d */
[----:B------:R-:W-:Y:S01]  /*2d80*/  ISETP.NE.U32.AND P5, PT, R20, RZ, PT ;  /* 0x000000ff1400720c */ /* 0x000fe20003fa5070 */
[--C-:B------:R-:W-:Y:S01]  /*2d90*/  @!P6 IMAD.IADD R123, R123, 0x1, -R77.reuse ;  /* 0x000000017b7be824 */ /* 0x100fe200078e0a4d */
[----:B------:R-:W-:Y:S01]  /*2da0*/  ISETP.GT.U32.AND P6, PT, R77, R124, PT ;  /* 0x0000007c4d00720c */ /* 0x000fe20003fc4070 */
[----:B------:R-:W-:Y:S01]  /*2db0*/  @!P4 IMAD.IADD R122, R122, 0x1, -R77 ;  /* 0x000000017a7ac824 */ /* 0x000fe200078e0a4d */
[----:B------:R-:W-:Y:S01]  /*2dc0*/  PRMT R7, RZ, 0x7610, R7 ;  /* 0x00007610ff077816 */ /* 0x000fe20000000007 */
[----:B------:R-:W-:Y:S01]  /*2dd0*/  IMAD.IADD R98, R5, 0x1, R6 ;  /* 0x0000000105627824 */ /* 0x000fe200078e0206 */
[----:B----4-:R-:W-:Y:S09]  /*2de0*/  BRA.U UP0, `(.L_x_5) ;  /* 0x0000000100187547 */ /* 0x010ff2000b800000 */
[----:B------:R-:W-:Y:S01]  /*2df0*/  ELECT P4, URZ, PT ;  /* 0x0000000000ff782f */ /* 0x000fe20003880000 */
[----:B------:R-:W-:Y:S01]  /*2e00*/  IMAD.MOV.U32 R5, RZ, RZ, 0x1 ;  /* 0x00000001ff057424 */ /* 0x000fe200078e00ff */
[----:B------:R-:W-:Y:S01]  /*2e10*/  UMOV UR6, 0x40 ;  /* 0x0000004000067882 */ /* 0x000fe20000000000 */
[----:B------:R-:W-:Y:S01]  /*2e20*/  UVIRTCOUNT.DEALLOC.SMPOOL 0x80 ;  /* 0x000000800000784c */ /* 0x000fe20000000000 */
[----:B------:R-:W-:-:S09]  /*2e30*/  ULEA UR6, UR5, UR6, 0x18 ;  /* 0x0000000605067291 */ /* 0x000fd2000f8ec0ff */
[----:B------:R0:W-:Y:S03]  /*2e40*/  @P4 STS.U8 [UR6], R5 ;  /* 0x00000005ff004988 */ /* 0x0001e60008000006 */
.L_x_5:
[----:B------:R-:W-:Y:S01]  /*2e50*/  STTM.x64 tmem[UR11], RZ ;  /* 0x000000ff000079ed */ /* 0x000fe2000834000b */
[----:B------:R-:W-:Y:S01]  /*2e60*/  STTM.x64 tmem[UR11+0x40], RZ ;  /* 0x000040ff000079ed */ /* 0x000fe2000834000b */
[----:B------:R-:W-:Y:S01]  /*2e70*/  STTM.x64 tmem[UR11+0x80], RZ ;  /* 0x000080ff000079ed */ /* 0x000fe2000834000b */
[----:B------:R-:W-:Y:S01]  /*2e80*/  STTM.x64 tmem[UR11+0xc0], RZ ;  /* 0x0000c0ff000079ed */ /* 0x000fe2000834000b */
[----:B------:R-:W-:Y:S01]  /*2e90*/  STTM.x64 tmem[UR11+0x100], RZ ;  /* 0x000100ff000079ed */ /* 0x000fe2000834000b */
[----:B------:R-:W-:Y:S01]  /*2ea0*/  STTM.x64 tmem[UR11+0x140], RZ ;  /* 0x000140ff000079ed */ /* 0x000fe2000834000b */
[----:B------:R-:W-:Y:S01]  /*2eb0*/  STTM.x64 tmem[UR11+0x180], RZ ;  /* 0x000180ff000079ed */ /* 0x000fe2000834000b */
[----:B------:R-:W-:Y:S01]  /*2ec0*/  STTM.x64 tmem[UR11+0x1c0], RZ ;  /* 0x0001c0ff000079ed */ /* 0x000fe2000834000b */
[----:B------:R-:W1:Y:S02]  /*2ed0*/  FENCE.VIEW.ASYNC.T ;  /* 0x00000000000073c6 */ /* 0x000e640000000200 */
[----:B-1----:R-:W-:Y:S01]  /*2ee0*/  VOTEU.ALL UP1, P5 ;  /* 0x0000000000ff7886 */ /* 0x002fe20002820000 */
[----:B------:R-:W-:Y:S01]  /*2ef0*/  @!P6 IMAD.IADD R124, R124, 0x1, -R77 ;  /* 0x000000017c7ce824 */ /* 0x000fe200078e0a4d */
[----:B------:R-:W-:Y:S01]  /*2f00*/  VOTEU.ALL UP2, P5 ;  /* 0x0000000000ff7886 */ /* 0x000fe20002840000 */
[----:B------:R-:W-:Y:S01]  /*2f10*/  ISETP.GT.U32.AND P6, PT, R77, R115, PT ;  /* 0x000000734d00720c */ /* 0x000fe20003fc4070 */
[----:B------:R-:W-:Y:S01]  /*2f20*/  IMAD.MOV.U32 R20, RZ, RZ, R7 ;  /* 0x000000ffff147224 */ /* 0x000fe200078e0007 */
[----:B------:R-:W-:-:S04]  /*2f30*/  @!UP1 UIADD3 UR14, UPT, UPT, -UR4, 0x100000, URZ ;  /* 0x00100000040e9890 */ /* 0x000fc8000fffe1ff */
[----:B------:R-:W-:Y:S02]  /*2f40*/  @!UP1 USHF.L.U32 UR15, UR14, 0xb, URZ ;  /* 0x0000000b0e0f9899 */ /* 0x000fe400080006ff */
[----:B------:R-:W-:Y:S01]  /*2f50*/  @!UP1 USHF.L.U32 UR14, UR14, 0x1, URZ ;  /* 0x000000010e0e9899 */ /* 0x000fe200080006ff */
[----:B------:R-:W-:Y:S01]  /*2f60*/  BAR.SYNC.DEFER_BLOCKING 0x0 ;  /* 0x0000000000007b1d */ /* 0x000fe20000010000 */
[----:B------:R-:W-:Y:S01]  /*2f70*/  ISETP.GT.U32.AND P4, PT, R77, R114, PT ;  /* 0x000000724d00720c */ /* 0x000fe20003f84070 */
[----:B------:R-:W-:-:S04]  /*2f80*/  IMAD R7, R17, UR20, RZ ;  /* 0x0000001411077c24 */ /* 0x000fc8000f8e02ff */
[----:B------:R1:W-:Y:S01]  /*2f90*/  STL [R1+0xa80], R4 ;  /* 0x000a800401007387 */ /* 0x0003e20000100800 */
[----:B------:R-:W-:Y:S01]  /*2fa0*/  @!P6 IMAD.IADD R115, R115, 0x1, -R77 ;  /* 0x000000017373e824 */ /* 0x000fe200078e0a4d */
[----:B0-----:R-:W-:Y:S01]  /*2fb0*/  IADD3 R5, P6, PT, R7, UR16, RZ ;  /* 0x0000001007057c10 */ /* 0x001fe2000ffde0ff */
[----:B------:R-:W-:Y:S01]  /*2fc0*/  USHF.L.U32 UR5, UR8, 0x3, URZ ;  /* 0x0000000308057899 */ /* 0x000fe200080006ff */
[----:B------:R-:W-:-:S04]  /*2fd0*/  LOP3.LUT R98, R98, 0xffff, RZ, 0xc0, !PT ;  /* 0x0000ffff62627812 */ /* 0x000fc800078ec0ff */
[----:B------:R-:W-:Y:S01]  /*2fe0*/  @!P4 IMAD.IADD R114, R114, 0x1, -R77 ;  /* 0x000000017272c824 */ /* 0x000fe200078e0a4d */
[----:B------:R-:W-:Y:S01]  /*2ff0*/  LEA.HI.X.SX32 R7, R7, UR17, 0x1, P6 ;  /* 0x0000001107077c11 */ /* 0x000fe2000b0f0eff */
[----:B------:R-:W-:Y:S01]  /*3000*/  @!P2 IMAD.MOV.U32 R10, RZ, RZ, R5 ;  /* 0x000000ffff0aa224 */ /* 0x000fe200078e0005 */
[----:B------:R-:W-:Y:S01]  /*3010*/  ISETP.GT.U32.AND P6, PT, R77, R80, PT ;  /* 0x000000504d00720c */ /* 0x000fe20003fc4070 */
[----:B-1----:R-:W-:Y:S01]  /*3020*/  IMAD.MOV.U32 R4, RZ, RZ, R8 ;  /* 0x000000ffff047224 */ /* 0x002fe200078e0008 */
[----:B------:R-:W-:Y:S01]  /*3030*/  PRMT R28, RZ, 0x7610, R28 ;  /* 0x00007610ff1c7816 */ /* 0x000fe2000000001c */
[----:B------:R-:W-:Y:S01]  /*3040*/  IMAD R8, R18, UR20, RZ ;  /* 0x0000001412087c24 */ /* 0x000fe2000f8e02ff */
[----:B------:R-:W-:Y:S01]  /*3050*/  PRMT R27, RZ, 0x7610, R27 ;  /* 0x00007610ff1b7816 */ /* 0x000fe2000000001b */
[----:B------:R-:W-:Y:S01]  /*3060*/  @!P2 IMAD.MOV.U32 R11, RZ, RZ, R7 ;  /* 0x000000ffff0ba224 */ /* 0x000fe200078e0007 */
[----:B------:R-:W-:Y:S01]  /*3070*/  PRMT R26, RZ, 0x7610, R26 ;  /* 0x00007610ff1a7816 */ /* 0x000fe2000000001a */
[----:B------:R-:W0:Y:S02]  /*3080*/  FENCE.VIEW.ASYNC.S ;  /* 0x00000000000073c6 */ /* 0x000e240000000000 */
[----:B0-----:R0:W1:Y:S02]  /*3090*/  @!UP2 SYNCS.EXCH.64 URZ, [UR13], UR14 ;  /* 0x0000000e0dffa5b2 */ /* 0x0010640008000100 */
[----:B-1----:R-:W-:Y:S01]  /*30a0*/  BAR.SYNC.DEFER_BLOCKING 0x0 ;  /* 0x0000000000007b1d */ /* 0x002fe20000010000 */
[----:B------:R-:W-:-:S04]  /*30b0*/  IADD3 R6, P4, PT, R8, UR16, RZ ;  /* 0x0000001008067c10 */ /* 0x000fc8000ff9e0ff */
[----:B------:R-:W-:Y:S02]  /*30c0*/  LEA.HI.X.SX32 R8, R8, UR17, 0x1, P4 ;  /* 0x0000001108087c11 */ /* 0x000fe4000a0f0eff */
[----:B------:R-:W-:Y:S01]  /*30d0*/  ISETP.GT.U32.AND P4, PT, R77, R161, PT ;  /* 0x000000a14d00720c */ /* 0x000fe20003f84070 */
[----:B------:R-:W-:Y:S01]  /*30e0*/  USHF.R.S32.HI UR6, URZ, 0x1f, UR5 ;  /* 0x0000001fff067899 */ /* 0x000fe20008011405 */
[----:B------:R-:W-:Y:S01]  /*30f0*/  @!P6 IMAD.IADD R80, R80, 0x1, -R77 ;  /* 0x000000015050e824 */ /* 0x000fe200078e0a4d */
[----:B------:R-:W-:Y:S01]  /*3100*/  IADD3 R9, P6, PT, R5, UR5, RZ ;  /* 0x0000000505097c10 */ /* 0x000fe2000ffde0ff */
[----:B------:R-:W-:Y:S01]  /*3110*/  STL [R1+0xa7c], R3 ;  /* 0x000a7c0301007387 */ /* 0x000fe20000100800 */
[----:B------:R-:W-:-:S03]  /*3120*/  SHF.R.U32.HI R13, RZ, 0xf, R98 ;  /* 0x0000000fff0d7819 */ /* 0x000fc60000011662 */
[----:B------:R1:W2:Y:S05]  /*3130*/  @!P2 LDG.E.U8 R4, desc[UR24][R10.64] ;  /* 0x000000180a04a981 */ /* 0x0002aa000c1e1100 */
[----:B------:R-:W-:Y:S01]  /*3140*/  @!P4 IMAD.IADD R161, R161, 0x1, -R77 ;  /* 0x00000001a1a1c824 */ /* 0x000fe200078e0a4d */
[----:B------:R-:W-:Y:S01]  /*3150*/  ISETP.GT.U32.AND P4, PT, R77, R81, PT ;  /* 0x000000514d00720c */ /* 0x000fe20003f84070 */
[----:B------:R-:W-:Y:S01]  /*3160*/  @!P3 IMAD.MOV.U32 R14, RZ, RZ, R9 ;  /* 0x000000ffff0eb224 */ /* 0x000fe200078e0009 */
[----:B------:R-:W-:Y:S01]  /*3170*/  SHF.R.U32.HI R17, RZ, 0x7, R98 ;  /* 0x00000007ff117819 */ /* 0x000fe20000011662 */
[----:B------:R-:W-:Y:S01]  /*3180*/  STL [R1+0xa78], R2 ;  /* 0x000a780201007387 */ /* 0x000fe20000100800 */
[----:B------:R-:W-:-:S02]  /*3190*/  PRMT R25, RZ, 0x7610, R25 ;  /* 0x00007610ff197816 */ /* 0x000fc40000000019 */
[----:B------:R-:W-:Y:S01]  /*31a0*/  PRMT R24, RZ, 0x7610, R24 ;  /* 0x00007610ff187816 */ /* 0x000fe20000000018 */
[----:B------:R-:W-:Y:S01]  /*31b0*/  STL [R1+0xa74], R0 ;  /* 0x000a740001007387 */ /* 0x000fe20000100800 */
[----:B-1----:R-:W-:Y:S02]  /*31c0*/  @!P2 IMAD.MOV.U32 R10, RZ, RZ, R6 ;  /* 0x000000ffff0aa224 */ /* 0x002fe400078e0006 */
[----:B------:R-:W-:-:S05]  /*31d0*/  @!P2 IMAD.MOV.U32 R11, RZ, RZ, R8 ;  /* 0x000000ffff0ba224 */ /* 0x000fca00078e0008 */
[----:B------:R1:W3:Y:S02]  /*31e0*/  @!P2 LDG.E.U8 R20, desc[UR24][R10.64] ;  /* 0x000000180a14a981 */ /* 0x0002e4000c1e1100 */
[----:B-1----:R-:W-:Y:S02]  /*31f0*/  IADD3.X R11, PT, PT, R7, UR6, RZ, P6, !PT ;  /* 0x00000006070b7c10 */ /* 0x002fe4000b7fe4ff */
[----:B------:R-:W-:Y:S01]  /*3200*/  IADD3 R10, P2, PT, R6, UR5, RZ ;  /* 0x00000005060a7c10 */ /* 0x000fe2000ff5e0ff */
[----:B------:R-:W-:Y:S02]  /*3210*/  USHF.L.U32 UR5, UR8, 0x4, URZ ;  /* 0x0000000408057899 */ /* 0x000fe400080006ff */
[----:B------:R-:W-:Y:S01]  /*3220*/  @!P3 IMAD.MOV.U32 R15, RZ, RZ, R11 ;  /* 0x000000ffff0fb224 */ /* 0x000fe200078e000b */
[----:B------:R-:W-:Y:S02]  /*3230*/  IADD3.X R12, PT, PT, R8, UR6, RZ, P2, !PT ;  /* 0x00000006080c7c10 */ /* 0x000fe400097fe4ff */
[----:B------:R-:W-:Y:S01]  /*3240*/  LOP3.LUT P2, RZ, R13, 0x1, RZ, 0xc0, !PT ;  /* 0x000000010dff7812 */ /* 0x000fe2000784c0ff */
[----:B------:R-:W-:Y:S01]  /*3250*/  USHF.R.S32.HI UR6, URZ, 0x1f, UR5 ;  /* 0x0000001fff067899 */ /* 0x000fe20008011405 */
[----:B------:R1:W4:Y:S01]  /*3260*/  @!P3 LDG.E.U8 R28, desc[UR24][R14.64] ;  /* 0x000000180e1cb981 */ /* 0x000322000c1e1100 */
[----:B------:R-:W-:Y:S01]  /*3270*/  @!P4 IMAD.IADD R81, R81, 0x1, -R77 ;  /* 0x000000015151c824 */ /* 0x000fe200078e0a4d */
[----:B------:R-:W-:Y:S01]  /*3280*/  IADD3 R13, P4, PT, R5, UR5, RZ ;  /* 0x00000005050d7c10 */ /* 0x000fe2000ff9e0ff */
[----:B-1----:R-:W-:-:S02]  /*3290*/  @!P3 IMAD.MOV.U32 R14, RZ, RZ, R10 ;  /* 0x000000ffff0eb224 */ /* 0x002fc400078e000a */
[----:B------:R-:W-:-:S05]  /*32a0*/  @!P3 IMAD.MOV.U32 R15, RZ, RZ, R12 ;  /* 0x000000ffff0fb224 */ /* 0x000fca00078e000c */
[----:B------:R1:W2:Y:S01]  /*32b0*/  @!P3 LDG.E.U8 R27, desc[UR24][R14.64] ;  /* 0x000000180e1bb981 */ /* 0x0002a2000c1e1100 */
[----:B------:R-:W-:Y:S01]  /*32c0*/  @P2 IMAD.MOV.U32 R18, RZ, RZ, R13 ;  /* 0x000000ffff122224 */ /* 0x000fe200078e000d */
[----:B-1----:R-:W-:Y:S02]  /*32d0*/  IADD3.X R15, PT, PT, R7, UR6, RZ, P4, !PT ;  /* 0x00000006070f7c10 */ /* 0x002fe4000a7fe4ff */
[----:B------:R-:W-:-:S03]  /*32e0*/  IADD3 R14, P3, PT, R6, UR5, RZ ;  /* 0x00000005060e7c10 */ /* 0x000fc6000ff7e0ff */
[----:B------:R-:W-:Y:S01]  /*32f0*/  @P2 IMAD.MOV.U32 R19, RZ, RZ, R15 ;  /* 0x000000ffff132224 */ /* 0x000fe200078e000f */
[----:B------:R-:W-:Y:S01]  /*3300*/  IADD3.X R16, PT, PT, R8, UR6, RZ, P3, !PT ;  /* 0x0000000608107c10 */ /* 0x000fe20009ffe4ff */
[----:B------:R-:W-:-:S03]  /*3310*/  UIMAD UR5, UR8, 0x18, URZ ;  /* 0x00000018080578a4 */ /* 0x000fc6000f8e02ff */
[----:B------:R1:W4:Y:S01]  /*3320*/  @P2 LDG.E.U8 R26, desc[UR24][R18.64] ;  /* 0x00000018121a2981 */ /* 0x000322000c1e1100 */
[----:B------:R-:W-:Y:S01]  /*3330*/  LOP3.LUT P3, RZ, R17, 0x1, RZ, 0xc0, !PT ;  /* 0x0000000111ff7812 */ /* 0x000fe2000786c0ff */
[----:B------:R-:W-:Y:S01]  /*3340*/  USHF.R.S32.HI UR6, URZ, 0x1f, UR5 ;  /* 0x0000001fff067899 */ /* 0x000fe20008011405 */
[----:B-1----:R-:W-:Y:S02]  /*3350*/  @P2 IMAD.MOV.U32 R18, RZ, RZ, R14 ;  /* 0x000000ffff122224 */ /* 0x002fe400078e000e */
[----:B------:R-:W-:-:S05]  /*3360*/  @P2 IMAD.MOV.U32 R19, RZ, RZ, R16 ;  /* 0x000000ffff132224 */ /* 0x000fca00078e0010 */
[----:B------:R1:W4:Y:S01]  /*3370*/  @P2 LDG.E.U8 R25, desc[UR24][R18.64] ;  /* 0x0000001812192981 */ /* 0x000322000c1e1100 */
[----:B------:R-:W-:-:S04]  /*3380*/  IADD3 R173, P2, PT, R5, UR5, RZ ;  /* 0x0000000505ad7c10 */ /* 0x000fc8000ff5e0ff */
[----:B------:R-:W-:Y:S01]  /*3390*/  IADD3.X R172, PT, PT, R7, UR6, RZ, P2, !PT ;  /* 0x0000000607ac7c10 */ /* 0x000fe200097fe4ff */
[----:B-1----:R-:W-:-:S04]  /*33a0*/  @P3 IMAD.MOV.U32 R18, RZ, RZ, R173 ;  /* 0x000000ffff123224 */ /* 0x002fc800078e00ad */
[----:B------:R-:W-:-:S05]  /*33b0*/  @P3 IMAD.MOV.U32 R19, RZ, RZ, R172 ;  /* 0x000000ffff133224 */ /* 0x000fca00078e00ac */
[----:B------:R1:W4:Y:S01]  /*33c0*/  @P3 LDG.E.U8 R24, desc[UR24][R18.64] ;  /* 0x0000001812183981 */ /* 0x000322000c1e1100 */
[C---:B------:R-:W-:Y:S02]  /*33d0*/  ISETP.GT.U32.AND P6, PT, R77.reuse, R163, PT ;  /* 0x000000a34d00720c */ /* 0x040fe40003fc4070 */
[----:B------:R-:W-:Y:S01]  /*33e0*/  ISETP.GT.U32.AND P4, PT, R77, R160, PT ;  /* 0x000000a04d00720c */ /* 0x000fe20003f84070 */
[----:B------:R-:W-:Y:S10]  /*33f0*/  STL [R1+0xa88], R9 ;  /* 0x000a880901007387 */ /* 0x000ff40000100800 */
[--C-:B------:R-:W-:Y:S01]  /*3400*/  @!P6 IMAD.IADD R163, R163, 0x1, -R77.reuse ;  /* 0x00000001a3a3e824 */ /* 0x100fe200078e0a4d */
[----:B------:R-:W-:Y:S01]  /*3410*/  ISETP.GT.U32.AND P6, PT, R77, R159, PT ;  /* 0x0000009f4d00720c */ /* 0x000fe20003fc4070 */
[----:B------:R-:W-:Y:S01]  /*3420*/  STL [R1+0xa84], R11 ;  /* 0x000a840b01007387 */ /* 0x000fe20000100800 */
[----:B------:R-:W-:Y:S01]  /*3430*/  @!P4 IMAD.IADD R160, R160, 0x1, -R77 ;  /* 0x00000001a0a0c824 */ /* 0x000fe200078e0a4d */
[----:B------:R-:W-:-:S02]  /*3440*/  IADD3 R175, P4, PT, R6, UR5, RZ ;  /* 0x0000000506af7c10 */ /* 0x000fc4000ff9e0ff */
[----:B------:R-:W-:Y:S01]  /*3450*/  STL [R1+0xa90], R10 ;  /* 0x000a900a01007387 */ /* 0x000fe20000100800 */
[----:B------:R-:W-:-:S03]  /*3460*/  PRMT R22, RZ, 0x7610, R22 ;  /* 0x00007610ff167816 */ /* 0x000fc60000000016 */
[----:B------:R-:W-:Y:S01]  /*3470*/  STL [R1+0xa8c], R12 ;  /* 0x000a8c0c01007387 */ /* 0x000fe20000100800 */
[----:B------:R-:W-:-:S03]  /*3480*/  IADD3.X R174, PT, PT, R8, UR6, RZ, P4, !PT ;  /* 0x0000000608ae7c10 */ /* 0x000fc6000a7fe4ff */
[----:B------:R-:W-:Y:S01]  /*3490*/  STL [R1+0xa98], R13 ;  /* 0x000a980d01007387 */ /* 0x000fe20000100800 */
[----:B------:R-:W-:-:S03]  /*34a0*/  @!P6 IMAD.IADD R159, R159, 0x1, -R77 ;  /* 0x000000019f9fe824 */ /* 0x000fc600078e0a4d */
[----:B------:R-:W-:Y:S01]  /*34b0*/  STL [R1+0xa94], R15 ;  /* 0x000a940f01007387 */ /* 0x000fe20000100800 */
[----:B------:R-:W-:-:S03]  /*34c0*/  ISETP.GT.U32.AND P6, PT, R77, R84, PT ;  /* 0x000000544d00720c */ /* 0x000fc60003fc4070 */
[----:B------:R-:W-:Y:S01]  /*34d0*/  STL [R1+0xaa0], R14 ;  /* 0x000aa00e01007387 */ /* 0x000fe20000100800 */
[----:B------:R-:W-:-:S03]  /*34e0*/  ISETP.GT.U32.AND P2, PT, R77, R154, PT ;  /* 0x0000009a4d00720c */ /* 0x000fc60003f44070 */
[----:B------:R-:W-:Y:S01]  /*34f0*/  STL [R1+0xa9c], R16 ;  /* 0x000a9c1001007387 */ /* 0x000fe20000100800 */
[----:B-1----:R-:W-:-:S03]  /*3500*/  @P3 IMAD.MOV.U32 R18, RZ, RZ, R175 ;  /* 0x000000ffff123224 */ /* 0x002fc600078e00af */
[----:B------:R-:W-:Y:S01]  /*3510*/  STL [R1+0xaa8], R173 ;  /* 0x000aa8ad01007387 */ /* 0x000fe20000100800 */
[----:B------:R-:W-:-:S03]  /*3520*/  VIADD R17, R21, 0xfffffff6 ;  /* 0xfffffff615117836 */ /* 0x000fc60000000000 */
[----:B------:R-:W-:Y:S01]  /*3530*/  STL [R1+0xaa4], R172 ;  /* 0x000aa4ac01007387 */ /* 0x000fe20000100800 */
[----:B------:R-:W-:-:S03]  /*3540*/  @P3 IMAD.MOV.U32 R19, RZ, RZ, R174 ;  /* 0x000000ffff133224 */ /* 0x000fc600078e00ae */
[----:B------:R1:W-:Y:S01]  /*3550*/  STL [R1+0xab0], R175 ;  /* 0x000ab0af01007387 */ /* 0x0003e20000100800 */
[----:B------:R-:W-:Y:S01]  /*3560*/  USHF.R.S32.HI UR5, URZ, 0x1f, UR8 ;  /* 0x0000001fff057899 */ /* 0x000fe20008011408 */
[----:B------:R-:W-:Y:S01]  /*3570*/  ISETP.GE.U32.AND P4, PT, R17, 0x7fffffd7, PT ;  /* 0x7fffffd71100780c */ /* 0x000fe20003f86070 */
[----:B-1----:R-:W-:Y:S02]  /*3580*/  IMAD.MOV.U32 R175, RZ, RZ, R22 ;  /* 0x000000ffffaf7224 */ /* 0x002fe400078e0016 */
[----:B------:R-:W-:-:S04]  /*3590*/  @!P6 IMAD.IADD R84, R84, 0x1, -R77 ;  /* 0x000000015454e824 */ /* 0x000fc800078e0a4d */
[----:B------:R1:W4:Y:S01]  /*35a0*/  @P3 LDG.E.U8 R175, desc[UR24][R18.64] ;  /* 0x0000001812af3981 */ /* 0x000322000c1e1100 */
[----:B------:R-:W-:Y:S01]  /*35b0*/  IADD3 R17, P3, PT, R5, UR8, RZ ;  /* 0x0000000805117c10 */ /* 0x000fe2000ff7e0ff */
[----:B------:R-:W-:Y:S01]  /*35c0*/  @!P2 IMAD.IADD R154, R154, 0x1, -R77 ;  /* 0x000000019a9aa824 */ /* 0x000fe200078e0a4d */
[----:B------:R-:W-:Y:S02]  /*35d0*/  ISETP.GT.U32.AND P6, PT, R77, R85, PT ;  /* 0x000000554d00720c */ /* 0x000fe40003fc4070 */
[----:B------:R-:W-:Y:S02]  /*35e0*/  PRMT R172, RZ, 0x7610, R172 ;  /* 0x00007610ffac7816 */ /* 0x000fe400000000ac */
[----:B-1----:R-:W-:Y:S02]  /*35f0*/  IADD3.X R19, PT, PT, R7, UR5, RZ, P3, !PT ;  /* 0x0000000507137c10 */ /* 0x002fe40009ffe4ff */
[----:B------:R-:W-:Y:S01]  /*3600*/  IADD3 R18, P2, PT, R6, UR8, RZ ;  /* 0x0000000806127c10 */ /* 0x000fe2000ff5e0ff */
[----:B------:R-:W-:Y:S01]  /*3610*/  @!P0 IMAD.MOV.U32 R22, RZ, RZ, R17 ;  /* 0x000000ffff168224 */ /* 0x000fe200078e0011 */
[----:B------:R-:W-:Y:S01]  /*3620*/  ISETP.GT.U32.AND P3, PT, R77, R156, PT ;  /* 0x0000009c4d00720c */ /* 0x000fe20003f64070 */
[----:B------:R-:W-:-:S02]  /*3630*/  @!P0 IMAD.MOV.U32 R23, RZ, RZ, R19 ;  /* 0x000000ffff178224 */ /* 0x000fc400078e0013 */
[----:B------:R-:W-:Y:S01]  /*3640*/  VIADD R21, R21, 0xfffffffd ;  /* 0xfffffffd15157836 */ /* 0x000fe20000000000 */
[----:B------:R-:W-:Y:S02]  /*3650*/  PRMT R173, RZ, 0x7610, R173 ;  /* 0x00007610ffad7816 */ /* 0x000fe400000000ad */
[----:B------:R1:W4:Y:S01]  /*3660*/  @!P0 LDG.E.U8 R172, desc[UR24][R22.64] ;  /* 0x0000001816ac8981 */ /* 0x000322000c1e1100 */
[--C-:B------:R-:W-:Y:S02]  /*3670*/  @!P6 IMAD.IADD R85, R85, 0x1, -R77.reuse ;  /* 0x000000015555e824 */ /* 0x100fe400078e0a4d */
[----:B-1----:R-:W-:Y:S01]  /*3680*/  @!P0 IMAD.MOV.U32 R22, RZ, RZ, R18 ;  /* 0x000000ffff168224 */ /* 0x002fe200078e0012 */
[----:B------:R-:W-:Y:S03]  /*3690*/  STL [R1+0xaac], R174 ;  /* 0x000aacae01007387 */ /* 0x000fe60000100800 */
[----:B------:R-:W-:Y:S01]  /*36a0*/  @!P3 IMAD.IADD R156, R156, 0x1, -R77 ;  /* 0x000000019c9cb824 */ /* 0x000fe200078e0a4d */
[----:B------:R-:W-:Y:S01]  /*36b0*/  STL [R1+0xab8], R17 ;  /* 0x000ab81101007387 */ /* 0x000fe20000100800 */
[----:B------:R-:W-:-:S03]  /*36c0*/  PRMT R16, RZ, 0x7610, R16 ;  /* 0x00007610ff107816 */ /* 0x000fc60000000010 */
[----:B------:R-:W-:Y:S04]  /*36d0*/  STL [R1+0xab4], R19 ;  /* 0x000ab41301007387 */ /* 0x000fe80000100800 */
[----:B------:R2:W-:Y:S01]  /*36e0*/  STL [R1+0xac0], R18 ;  /* 0x000ac01201007387 */ /* 0x0005e20000100800 */
[----:B------:R-:W-:Y:S02]  /*36f0*/  PRMT R15, RZ, 0x7610, R15 ;  /* 0x00007610ff0f7816 */ /* 0x000fe4000000000f */
[----:B------:R-:W-:Y:S02]  /*3700*/  PRMT R13, RZ, 0x7610, R13 ;  /* 0x00007610ff0d7816 */ /* 0x000fe4000000000d */
[----:B------:R-:W-:Y:S02]  /*3710*/  SHF.R.U32.HI R29, RZ, 0x6, R98 ;  /* 0x00000006ff1d7819 */ /* 0x000fe40000011662 */
[----:B------:R-:W-:-:S02]  /*3720*/  PRMT R2, RZ, 0x7610, R2 ;  /* 0x00007610ff027816 */ /* 0x000fc40000000002 */
[----:B------:R-:W-:Y:S02]  /*3730*/  PRMT R12, RZ, 0x7610, R12 ;  /* 0x00007610ff0c7816 */ /* 0x000fe4000000000c */
[----:B------:R-:W-:Y:S02]  /*3740*/  PRMT R10, RZ, 0x7610, R10 ;  /* 0x00007610ff0a7816 */ /* 0x000fe4000000000a */
[----:B------:R-:W-:Y:S02]  /*3750*/  PRMT R11, RZ, 0x7610, R11 ;  /* 0x00007610ff0b7816 */ /* 0x000fe4000000000b */
[----:B------:R-:W-:Y:S01]  /*3760*/  PRMT R9, RZ, 0x7610, R9 ;  /* 0x00007610ff097816 */ /* 0x000fe20000000009 */
[----:B---3--:R-:W-:Y:S01]  /*3770*/  IMAD.MOV.U32 R14, RZ, RZ, R20 ;  /* 0x000000ffff0e7224 */ /* 0x008fe200078e0014 */
[----:B------:R-:W-:Y:S01]  /*3780*/  IADD3.X R20, PT, PT, R8, UR5, RZ, P2, !PT ;  /* 0x0000000508147c10 */ /* 0x000fe200097fe4ff */
[----:B------:R-:W-:Y:S01]  /*3790*/  UIMAD UR5, UR8, 0x9, URZ ;  /* 0x00000009080578a4 */ /* 0x000fe2000f8e02ff */
[----:B------:R-:W-:-:S03]  /*37a0*/  ISETP.GE.U32.AND P2, PT, R21, 0x7fffffde, PT ;  /* 0x7fffffde1500780c */ /* 0x000fc60003f46070 */
[----:B------:R-:W-:Y:S01]  /*37b0*/  @!P0 IMAD.MOV.U32 R23, RZ, RZ, R20 ;  /* 0x000000ffff178224 */ /* 0x000fe200078e0014 */
[----:B------:R-:W-:Y:S02]  /*37c0*/  USHF.R.S32.HI UR6, URZ, 0x1f, UR5 ;  /* 0x0000001fff067899 */ /* 0x000fe40008011405 */
[----:B------:R-:W-:Y:S02]  /*37d0*/  IADD3 R21, P6, PT, R5, UR5, RZ ;  /* 0x0000000505157c10 */ /* 0x000fe4000ffde0ff */
[----:B------:R1:W3:Y:S01]  /*37e0*/  @!P0 LDG.E.U8 R173, desc[UR24][R22.64] ;  /* 0x0000001816ad8981 */ /* 0x0002e2000c1e1100 */
[----:B------:R-:W-:Y:S02]  /*37f0*/  ISETP.GT.U32.AND P0, PT, R77, R151, PT ;  /* 0x000000974d00720c */ /* 0x000fe40003f04070 */
[----:B-1----:R-:W-:Y:S02]  /*3800*/  IADD3.X R23, PT, PT, R7, UR6, RZ, P6, !PT ;  /* 0x0000000607177c10 */ /* 0x002fe4000b7fe4ff */
[----:B------:R-:W-:Y:S01]  /*3810*/  IADD3 R22, P3, PT, R6, UR5, RZ ;  /* 0x0000000506167c10 */ /* 0x000fe2000ff7e0ff */
[----:B------:R-:W-:-:S08]  /*3820*/  UIMAD UR5, UR8, 0x11, URZ ;  /* 0x00000011080578a4 */ /* 0x000fd0000f8e02ff */
[----:B------:R-:W-:Y:S02]  /*3830*/  @!P0 IMAD.IADD R151, R151, 0x1, -R77 ;  /* 0x0000000197978824 */ /* 0x000fe400078e0a4d */
[----:B--2---:R-:W-:Y:S02]  /*3840*/  IMAD.MOV.U32 R18, RZ, RZ, R27 ;  /* 0x000000ffff127224 */ /* 0x004fe400078e001b */
[----:B------:R-:W-:Y:S01]  /*3850*/  @!P4 IMAD.MOV.U32 R27, RZ, RZ, R23 ;  /* 0x000000ffff1bc224 */ /* 0x000fe200078e0017 */
[----:B------:R-:W-:Y:S01]  /*3860*/  ISETP.GT.U32.AND P6, PT, R77, R152, PT ;  /* 0x000000984d00720c */ /* 0x000fe20003fc4070 */
[----:B----4-:R-:W-:Y:S02]  /*3870*/  IMAD.MOV.U32 R19, RZ, RZ, R26 ;  /* 0x000000ffff137224 */ /* 0x010fe400078e001a */
[----:B------:R-:W-:-:S05]  /*3880*/  @!P4 IMAD.MOV.U32 R26, RZ, RZ, R21 ;  /* 0x000000ffff1ac224 */ /* 0x000fca00078e0015 */
[----:B------:R1:W2:Y:S01]  /*3890*/  @!P4 LDG.E.U8 R16, desc[UR24][R26.64] ;  /* 0x000000181a10c981 */ /* 0x0002a2000c1e1100 */
[----:B------:R-:W-:Y:S01]  /*38a0*/  IMAD.MOV.U32 R17, RZ, RZ, R25 ;  /* 0x000000ffff117224 */ /* 0x000fe200078e0019 */
[----:B------:R-:W-:Y:S01]  /*38b0*/  SHF.R.U32.HI R25, RZ, 0xe, R98 ;  /* 0x0000000eff197819 */ /* 0x000fe20000011662 */
[----:B-1----:R-:W-:Y:S02]  /*38c0*/  @!P4 IMAD.MOV.U32 R26, RZ, RZ, R22 ;  /* 0x000000ffff1ac224 */ /* 0x002fe400078e0016 */
[----:B------:R-:W-:Y:S01]  /*38d0*/  IMAD.MOV.U32 R174, RZ, RZ, R24 ;  /* 0x000000ffffae7224 */ /* 0x000fe200078e0018 */
[----:B------:R-:W-:Y:S02]  /*38e0*/  IADD3.X R24, PT, PT, R8, UR6, RZ, P3, !PT ;  /* 0x0000000608187c10 */ /* 0x000fe40009ffe4ff */
[----:B------:R-:W-:Y:S01]  /*38f0*/  LOP3.LUT P3, RZ, R25, 0x1, RZ, 0xc0, !PT ;  /* 0x0000000119ff7812 */ /* 0x000fe2000786c0ff */
[----:B------:R-:W-:Y:S02]  /*3900*/  USHF.R.S32.HI UR6, URZ, 0x1f, UR5 ;  /* 0x0000001fff067899 */ /* 0x000fe40008011405 */
[----:B------:R-:W-:Y:S01]  /*3910*/  @!P4 IMAD.MOV.U32 R27, RZ, RZ, R24 ;  /* 0x000000ffff1bc224 */ /* 0x000fe200078e0018 */
[----:B------:R-:W-:-:S04]  /*3920*/  IADD3 R25, P0, PT, R5, UR5, RZ ;  /* 0x0000000505197c10 */ /* 0x000fc8000ff1e0ff */
[----:B------:R1:W4:Y:S04]  /*3930*/  @!P4 LDG.E.U8 R15, desc[UR24][R26.64] ;  /* 0x000000181a0fc981 */ /* 0x000328000c1e1100 */
[----:B------:R0:W-:Y:S01]  /*3940*/  STL [R1+0xabc], R20 ;  /* 0x000abc1401007387 */ /* 0x0001e20000100800 */
[----:B------:R-:W-:Y:S01]  /*3950*/  @P3 IMAD.MOV.U32 R30, RZ, RZ, R25 ;  /* 0x000000ffff1e3224 */ /* 0x000fe200078e0019 */
[----:B-1----:R-:W-:Y:S02]  /*3960*/  IADD3.X R27, PT, PT, R7, UR6, RZ, P0, !PT ;  /* 0x00000006071b7c10 */ /* 0x002fe400087fe4ff */
[----:B------:R-:W-:Y:S01]  /*3970*/  IADD3 R26, P4, PT, R6, UR5, RZ ;  /* 0x00000005061a7c10 */ /* 0x000fe2000ff9e0ff */
[----:B0-----:R-:W-:Y:S02]  /*3980*/  IMAD.MOV.U32 R20, RZ, RZ, R28 ;  /* 0x000000ffff147224 */ /* 0x001fe400078e001c */
[----:B------:R-:W-:Y:S01]  /*3990*/  @P3 IMAD.MOV.U32 R31, RZ, RZ, R27 ;  /* 0x000000ffff1f3224 */ /* 0x000fe200078e001b */
[----:B------:R-:W-:Y:S01]  /*39a0*/  IADD3.X R28, PT, PT, R8, UR6, RZ, P4, !PT ;  /* 0x00000006081c7c10 */ /* 0x000fe2000a7fe4ff */
[----:B------:R0:W-:Y:S01]  /*39b0*/  STL [R1+0xac8], R21 ;  /* 0x000ac81501007387 */ /* 0x0001e20000100800 */
[----:B------:R-:W-:Y:S01]  /*39c0*/  ISETP.GT.U32.AND P0, PT, R77, R146, PT ;  /* 0x000000924d00720c */ /* 0x000fe20003f04070 */
[----:B------:R-:W-:-:S02]  /*39d0*/  UIMAD UR5, UR8, 0x19, URZ ;  /* 0x00000019080578a4 */ /* 0x000fc4000f8e02ff */
[----:B------:R1:W2:Y:S01]  /*39e0*/  @P3 LDG.E.U8 R13, desc[UR24][R30.64] ;  /* 0x000000181e0d3981 */ /* 0x0002a2000c1e1100 */
[----:B------:R-:W-:Y:S01]  /*39f0*/  LOP3.LUT P4, RZ, R29, 0x1, RZ, 0xc0, !PT ;  /* 0x000000011dff7812 */ /* 0x000fe2000788c0ff */
[----:B0-----:R-:W0:Y:S01]  /*3a00*/  LDC R21, c[0x0][0x3a0] ;  /* 0x0000e800ff157b82 */ /* 0x001e220000000800 */
[----:B-1----:R-:W-:Y:S02]  /*3a10*/  @P3 IMAD.MOV.U32 R30, RZ, RZ, R26 ;  /* 0x000000ffff1e3224 */ /* 0x002fe400078e001a */
[----:B------:R-:W-:Y:S01]  /*3a20*/  @P3 IMAD.MOV.U32 R31, RZ, RZ, R28 ;  /* 0x000000ffff1f3224 */ /* 0x000fe200078e001c */
[----:B------:R-:W-:Y:S01]  /*3a30*/  USHF.R.S32.HI UR6, URZ, 0x1f, UR5 ;  /* 0x0000001fff067899 */ /* 0x000fe20008011405 */
[--C-:B------:R-:W-:Y:S01]  /*3a40*/  @!P6 IMAD.IADD R152, R152, 0x1, -R77.reuse ;  /* 0x000000019898e824 */ /* 0x100fe200078e0a4d */
[----:B------:R-:W-:Y:S02]  /*3a50*/  ISETP.GT.U32.AND P6, PT, R77, R88, PT ;  /* 0x000000584d00720c */ /* 0x000fe40003fc4070 */
[----:B------:R1:W2:Y:S01]  /*3a60*/  @P3 LDG.E.U8 R2, desc[UR24][R30.64] ;  /* 0x000000181e023981 */ /* 0x0002a2000c1e1100 */
[----:B------:R-:W-:Y:S01]  /*3a70*/  IADD3 R177, P3, PT, R5, UR5, RZ ;  /* 0x0000000505b17c10 */ /* 0x000fe2000ff7e0ff */
[----:B------:R-:W-:Y:S01]  /*3a80*/  @!P0 IMAD.IADD R146, R146, 0x1, -R77 ;  /* 0x0000000192928824 */ /* 0x000fe200078e0a4d */
[----:B------:R-:W-:-:S02]  /*3a90*/  IADD3 R179, P0, PT, R6, UR5, RZ ;  /* 0x0000000506b37c10 */ /* 0x000fc4000ff1e0ff */
[----:B------:R-:W-:Y:S02]  /*3aa0*/  IADD3.X R176, PT, PT, R7, UR6, RZ, P3, !PT ;  /* 0x0000000607b07c10 */ /* 0x000fe40009ffe4ff */
[----:B------:R-:W-:Y:S01]  /*3ab0*/  IADD3.X R178, PT, PT, R8, UR6, RZ, P0, !PT ;  /* 0x0000000608b27c10 */ /* 0x000fe200087fe4ff */
[----:B-1----:R-:W-:Y:S02]  /*3ac0*/  @P4 IMAD.MOV.U32 R30, RZ, RZ, R177 ;  /* 0x000000ffff1e4224 */ /* 0x002fe400078e00b1 */
[----:B------:R-:W-:Y:S02]  /*3ad0*/  @P4 IMAD.MOV.U32 R31, RZ, RZ, R176 ;  /* 0x000000ffff1f4224 */ /* 0x000fe400078e00b0 */
[----:B------:R-:W-:Y:S01]  /*3ae0*/  @!P6 IMAD.IADD R88, R88, 0x1, -R77 ;  /* 0x000000015858e824 */ /* 0x000fe200078e0a4d */
[----:B------:R-:W-:Y:S01]  /*3af0*/  ISETP.GT.U32.AND P6, PT, R77, R89, PT ;  /* 0x000000594d00720c */ /* 0x000fe20003fc4070 */
[----:B0-----:R-:W-:Y:S01]  /*3b00*/  VIADD R29, R21, 0xfffffff5 ;  /* 0xfffffff5151d7836 */ /* 0x001fe20000000000 */
[----:B------:R0:W2:Y:S01]  /*3b10*/  @P4 LDG.E.U8 R12, desc[UR24][R30.64] ;  /* 0x000000181e0c4981 */ /* 0x0000a2000c1e1100 */
[----:B------:R-:W-:-:S03]  /*3b20*/  USHF.L.U32 UR5, UR8, 0x1, URZ ;  /* 0x0000000108057899 */ /* 0x000fc600080006ff */
[----:B------:R-:W-:Y:S01]  /*3b30*/  ISETP.GE.U32.AND P0, PT, R29, 0x7fffffd6, PT ;  /* 0x7fffffd61d00780c */ /* 0x000fe20003f06070 */
[----:B------:R-:W-:Y:S01]  /*3b40*/  USHF.R.S32.HI UR6, URZ, 0x1f, UR5 ;  /* 0x0000001fff067899 */ /* 0x000fe20008011405 */
[----:B0-----:R-:W-:Y:S02]  /*3b50*/  @P4 IMAD.MOV.U32 R30, RZ, RZ, R179 ;  /* 0x000000ffff1e4224 */ /* 0x001fe400078e00b3 */
[----:B------:R-:W-:-:S05]  /*3b60*/  @P4 IMAD.MOV.U32 R31, RZ, RZ, R178 ;  /* 0x000000ffff1f4224 */ /* 0x000fca00078e00b2 */
[----:B------:R0:W2:Y:S01]  /*3b70*/  @P4 LDG.E.U8 R10, desc[UR24][R30.64] ;  /* 0x000000181e0a4981 */ /* 0x0000a2000c1e1100 */
[----:B------:R-:W-:Y:S01]  /*3b80*/  IADD3 R29, P4, PT, R5, UR5, RZ ;  /* 0x00000005051d7c10 */ /* 0x000fe2000ff9e0ff */
[----:B------:R-:W-:Y:S01]  /*3b90*/  @!P6 IMAD.IADD R89, R89, 0x1, -R77 ;  /* 0x000000015959e824 */ /* 0x000fe200078e0a4d */
[----:B------:R-:W-:Y:S02]  /*3ba0*/  ISETP.GT.U32.AND P3, PT, R77, R148, PT ;  /* 0x000000944d00720c */ /* 0x000fe40003f64070 */
[----:B0-----:R-:W-:Y:S02]  /*3bb0*/  IADD3.X R31, PT, PT, R7, UR6, RZ, P4, !PT ;  /* 0x00000006071f7c10 */ /* 0x001fe4000a7fe4ff */
[----:B------:R-:W-:Y:S01]  /*3bc0*/  IADD3 R30, P6, PT, R6, UR5, RZ ;  /* 0x00000005061e7c10 */ /* 0x000fe2000ffde0ff */
[----:B------:R-:W-:Y:S02]  /*3bd0*/  @!P2 IMAD.MOV.U32 R34, RZ, RZ, R29 ;  /* 0x000000ffff22a224 */ /* 0x000fe400078e001d */
[----:B------:R-:W-:Y:S01]  /*3be0*/  @!P2 IMAD.MOV.U32 R35, RZ, RZ, R31 ;  /* 0x000000ffff23a224 */ /* 0x000fe200078e001f */
[----:B------:R-:W-:-:S02]  /*3bf0*/  IADD3.X R32, PT, PT, R8, UR6, RZ, P6, !PT ;  /* 0x0000000608207c10 */ /* 0x000fc4000b7fe4ff */
[----:B------:R-:W-:Y:S01]  /*3c00*/  ISETP.GT.U32.AND P4, PT, R77, R91, PT ;  /* 0x0000005b4d00720c */ /* 0x000fe20003f84070 */
[----:B------:R-:W-:Y:S01]  /*3c10*/  VIADD R33, R21, 0xfffffffc ;  /* 0xfffffffc15217836 */ /* 0x000fe20000000000 */
[----:B------:R0:W2:Y:S01]  /*3c20*/  @!P2 LDG.E.U8 R11, desc[UR24][R34.64] ;  /* 0x00000018220ba981 */ /* 0x0000a2000c1e1100 */
[----:B------:R-:W-:Y:S01]  /*3c30*/  UIMAD UR5, UR8, 0xa, URZ ;  /* 0x0000000a080578a4 */ /* 0x000fe2000f8e02ff */
[----:B------:R-:W-:Y:S01]  /*3c40*/  @!P3 IMAD.IADD R148, R148, 0x1, -R77 ;  /* 0x000000019494b824 */ /* 0x000fe200078e0a4d */
[----:B------:R-:W-:Y:S02]  /*3c50*/  ISETP.GT.U32.AND P3, PT, R77, R90, PT ;  /* 0x0000005a4d00720c */ /* 0x000fe40003f64070 */
[----:B------:R-:W-:Y:S01]  /*3c60*/  USHF.R.S32.HI UR6, URZ, 0x1f, UR5 ;  /* 0x0000001fff067899 */ /* 0x000fe20008011405 */
[----:B0-----:R-:W-:Y:S02]  /*3c70*/  @!P2 IMAD.MOV.U32 R34, RZ, RZ, R30 ;  /* 0x000000ffff22a224 */ /* 0x001fe400078e001e */
[----:B------:R-:W-:Y:S01]  /*3c80*/  @!P2 IMAD.MOV.U32 R35, RZ, RZ, R32 ;  /* 0x000000ffff23a224 */ /* 0x000fe200078e0020 */
[----:B------:R-:W-:-:S04]  /*3c90*/  ISETP.GE.U32.AND P6, PT, R33, 0x7fffffdd, PT ;  /* 0x7fffffdd2100780c */ /* 0x000fc80003fc6070 */
[----:B------:R0:W2:Y:S01]  /*3ca0*/  @!P2 LDG.E.U8 R9, desc[UR24][R34.64] ;  /* 0x000000182209a981 */ /* 0x0000a2000c1e1100 */
[----:B------:R-:W-:Y:S01]  /*3cb0*/  IADD3 R33, P2, PT, R5, UR5, RZ ;  /* 0x0000000505217c10 */ /* 0x000fe2000ff5e0ff */
[----:B------:R-:W-:Y:S01]  /*3cc0*/  @!P4 IMAD.IADD R91, R91, 0x1, -R77 ;  /* 0x000000015b5bc824 */ /* 0x000fe200078e0a4d */
[----:B------:R-:W-:Y:S02]  /*3cd0*/  PRMT R0, RZ, 0x7610, R0 ;  /* 0x00007610ff007816 */ /* 0x000fe40000000000 */
[----:B0-----:R-:W-:Y:S02]  /*3ce0*/  IADD3.X R35, PT, PT, R7, UR6, RZ, P2, !PT ;  /* 0x0000000607237c10 */ /* 0x001fe400097fe4ff */
[----:B------:R-:W-:Y:S01]  /*3cf0*/  IADD3 R34, P4, PT, R6, UR5, RZ ;  /* 0x0000000506227c10 */ /* 0x000fe2000ff9e0ff */
[----:B------:R-:W-:Y:S01]  /*3d00*/  @!P0 IMAD.MOV.U32 R38, RZ, RZ, R33 ;  /* 0x000000ffff268224 */ /* 0x000fe200078e0021 */
[C---:B------:R-:W-:Y:S01]  /*3d10*/  ISETP.GT.U32.AND P2, PT, R77.reuse, R143, PT ;  /* 0x0000008f4d00720c */ /* 0x040fe20003f44070 */
[----:B------:R-:W-:Y:S01]  /*3d20*/  @!P0 IMAD.MOV.U32 R39, RZ, RZ, R35 ;  /* 0x000000ffff278224 */ /* 0x000fe200078e0023 */
[----:B------:R-:W-:Y:S01]  /*3d30*/  IADD3.X R36, PT, PT, R8, UR6, RZ, P4, !PT ;  /* 0x0000000608247c10 */ /* 0x000fe2000a7fe4ff */
[----:B------:R-:W-:Y:S01]  /*3d40*/  @!P3 IMAD.IADD R90, R90, 0x1, -R77 ;  /* 0x000000015a5ab824 */ /* 0x000fe200078e0a4d */
[----:B------:R-:W-:Y:S01]  /*3d50*/  SHF.R.U32.HI R37, RZ, 0xd, R98 ;  /* 0x0000000dff257819 */ /* 0x000fe20000011662 */
[----:B------:R-:W-:Y:S01]  /*3d60*/  UIMAD UR5, UR8, 0x12, URZ ;  /* 0x00000012080578a4 */ /* 0x000fe2000f8e02ff */
[----:B------:R-:W-:Y:S01]  /*3d70*/  ISETP.GT.U32.AND P3, PT, R77, R141, PT ;  /* 0x0000008d4d00720c */ /* 0x000fe20003f64070 */
[----:B------:R0:W2:Y:S01]  /*3d80*/  @!P0 LDG.E.U8 R0, desc[UR24][R38.64] ;  /* 0x0000001826008981 */ /* 0x0000a2000c1e1100 */
[----:B------:R-:W-:Y:S01]  /*3d90*/  PRMT R3, RZ, 0x7610, R3 ;  /* 0x00007610ff037816 */ /* 0x000fe20000000003 */
[----:B------:R-:W-:Y:S01]  /*3da0*/  USHF.R.S32.HI UR6, URZ, 0x1f, UR5 ;  /* 0x0000001fff067899 */ /* 0x000fe20008011405 */
[----:B------:R-:W-:Y:S01]  /*3db0*/  LOP3.LUT P4, RZ, R37, 0x1, RZ, 0xc0, !PT ;  /* 0x0000000125ff7812 */ /* 0x000fe2000788c0ff */
[----:B0-----:R-:W-:-:S02]  /*3dc0*/  @!P0 IMAD.MOV.U32 R38, RZ, RZ, R34 ;  /* 0x000000ffff268224 */ /* 0x001fc400078e0022 */
[----:B------:R-:W-:Y:S02]  /*3dd0*/  @!P0 IMAD.MOV.U32 R39, RZ, RZ, R36 ;  /* 0x000000ffff278224 */ /* 0x000fe400078e0024 */
[----:B------:R-:W-:-:S03]  /*3de0*/  @!P2 IMAD.IADD R143, R143, 0x1, -R77 ;  /* 0x000000018f8fa824 */ /* 0x000fc600078e0a4d */
[----:B------:R0:W2:Y:S01]  /*3df0*/  @!P0 LDG.E.U8 R3, desc[UR24][R38.64] ;  /* 0x0000001826038981 */ /* 0x0000a2000c1e1100 */
[----:B------:R-:W-:Y:S02]  /*3e00*/  IADD3 R37, P0, PT, R5, UR5, RZ ;  /* 0x0000000505257c10 */ /* 0x000fe4000ff1e0ff */
[----:B------:R-:W-:Y:S01]  /*3e10*/  ISETP.GT.U32.AND P2, PT, R77, R142, PT ;  /* 0x0000008e4d00720c */ /* 0x000fe20003f44070 */
[----:B------:R-:W-:Y:S01]  /*3e20*/  @!P3 IMAD.IADD R141, R141, 0x1, -R77 ;  /* 0x000000018d8db824 */ /* 0x000fe200078e0a4d */
[----:B------:R-:W-:Y:S02]  /*3e30*/  SHF.R.U32.HI R41, RZ, 0x5, R98 ;  /* 0x00000005ff297819 */ /* 0x000fe40000011662 */
[----:B0-----:R-:W-:Y:S02]  /*3e40*/  IADD3.X R39, PT, PT, R7, UR6, RZ, P0, !PT ;  /* 0x0000000607277c10 */ /* 0x001fe400087fe4ff */
[----:B------:R-:W-:Y:S02]  /*3e50*/  ISETP.GT.U32.AND P0, PT, R77, R144, PT ;  /* 0x000000904d00720c */ /* 0x000fe40003f04070 */
[----:B------:R-:W-:Y:S01]  /*3e60*/  IADD3 R38, P3, PT, R6, UR5, RZ ;  /* 0x0000000506267c10 */ /* 0x000fe2000ff7e0ff */
[----:B------:R-:W-:Y:S01]  /*3e70*/  @P4 IMAD.MOV.U32 R42, RZ, RZ, R37 ;  /* 0x000000ffff2a4224 */ /* 0x000fe200078e0025 */
[----:B------:R-:W-:Y:S01]  /*3e80*/  PRMT R252, RZ, 0x7610, R252 ;  /* 0x00007610fffc7816 */ /* 0x000fe200000000fc */
[----:B------:R-:W-:Y:S01]  /*3e90*/  @P4 IMAD.MOV.U32 R43, RZ, RZ, R39 ;  /* 0x000000ffff2b4224 */ /* 0x000fe200078e0027 */
[----:B------:R-:W-:Y:S01]  /*3ea0*/  UIMAD UR5, UR8, 0x1a, URZ ;  /* 0x0000001a080578a4 */ /* 0x000fe2000f8e02ff */
[----:B------:R-:W-:-:S02]  /*3eb0*/  IADD3.X R40, PT, PT, R8, UR6, RZ, P3, !PT ;  /* 0x0000000608287c10 */ /* 0x000fc40009ffe4ff */
[----:B------:R-:W-:Y:S01]  /*3ec0*/  LOP3.LUT P3, RZ, R41, 0x1, RZ, 0xc0, !PT ;  /* 0x0000000129ff7812 */ /* 0x000fe2000786c0ff */
[----:B------:R-:W-:Y:S01]  /*3ed0*/  USHF.R.S32.HI UR6, URZ, 0x1f, UR5 ;  /* 0x0000001fff067899 */ /* 0x000fe20008011405 */
[----:B------:R-:W-:Y:S01]  /*3ee0*/  PRMT R251, RZ, 0x7610, R251 ;  /* 0x00007610fffb7816 */ /* 0x000fe200000000fb */
[----:B------:R0:W2:Y:S01]  /*3ef0*/  @P4 LDG.E.U8 R252, desc[UR24][R42.64] ;  /* 0x000000182afc4981 */ /* 0x0000a2000c1e1100 */
[--C-:B------:R-:W-:Y:S01]  /*3f00*/  @!P2 IMAD.IADD R142, R142, 0x1, -R77.reuse ;  /* 0x000000018e8ea824 */ /* 0x100fe200078e0a4d */
[----:B------:R-:W-:Y:S01]  /*3f10*/  IADD3 R182, P2, PT, R5, UR5, RZ ;  /* 0x0000000505b67c10 */ /* 0x000fe2000ff5e0ff */
[----:B------:R-:W-:Y:S01]  /*3f20*/  @!P0 IMAD.IADD R144, R144, 0x1, -R77 ;  /* 0x0000000190908824 */ /* 0x000fe200078e0a4d */
[----:B------:R-:W-:Y:S02]  /*3f30*/  ISETP.GT.U32.AND P0, PT, R77, R139, PT ;  /* 0x0000008b4d00720c */ /* 0x000fe40003f04070 */
[----:B------:R-:W-:Y:S01]  /*3f40*/  IADD3.X R180, PT, PT, R7, UR6, RZ, P2, !PT ;  /* 0x0000000607b47c10 */ /* 0x000fe200097fe4ff */
[----:B0-----:R-:W-:-:S02]  /*3f50*/  @P4 IMAD.MOV.U32 R42, RZ, RZ, R38 ;  /* 0x000000ffff2a4224 */ /* 0x001fc400078e0026 */
[----:B------:R-:W-:Y:S01]  /*3f60*/  @P4 IMAD.MOV.U32 R43, RZ, RZ, R40 ;  /* 0x000000ffff2b4224 */ /* 0x000fe200078e0028 */
[----:B------:R-:W-:-:S04]  /*3f70*/  ISETP.GT.U32.AND P2, PT, R77, R140, PT ;  /* 0x0000008c4d00720c */ /* 0x000fc80003f44070 */
[----:B------:R0:W2:Y:S01]  /*3f80*/  @P4 LDG.E.U8 R251, desc[UR24][R42.64] ;  /* 0x000000182afb4981 */ /* 0x0000a2000c1e1100 */
[----:B------:R-:W-:Y:S02]  /*3f90*/  IADD3 R185, P4, PT, R6, UR5, RZ ;  /* 0x0000000506b97c10 */ /* 0x000fe4000ff9e0ff */
[----:B------:R-:W-:Y:S01]  /*3fa0*/  PRMT R250, RZ, 0x7610, R250 ;  /* 0x00007610fffa7816 */ /* 0x000fe200000000fa */
[----:B------:R-:W-:Y:S01]  /*3fb0*/  VIADD R41, R21, 0xfffffff4 ;  /* 0xfffffff415297836 */ /* 0x000fe20000000000 */
[----:B------:R-:W-:Y:S01]  /*3fc0*/  IADD3.X R184, PT, PT, R8, UR6, RZ, P4, !PT ;  /* 0x0000000608b87c10 */ /* 0x000fe2000a7fe4ff */
[----:B------:R-:W-:Y:S01]  /*3fd0*/  UIMAD UR5, UR8, 0x3, URZ ;  /* 0x00000003080578a4 */ /* 0x000fe2000f8e02ff */
[----:B0-----:R-:W-:Y:S02]  /*3fe0*/  @P3 IMAD.MOV.U32 R42, RZ, RZ, R182 ;  /* 0x000000ffff2a3224 */ /* 0x001fe400078e00b6 */
[----:B------:R-:W-:Y:S01]  /*3ff0*/  @P3 IMAD.MOV.U32 R43, RZ, RZ, R180 ;  /* 0x000000ffff2b3224 */ /* 0x000fe200078e00b4 */
[----:B------:R-:W-:Y:S01]  /*4000*/  PRMT R249, RZ, 0x7610, R249 ;  /* 0x00007610fff97816 */ /* 0x000fe200000000f9 */
[----:B------:R-:W-:Y:S01]  /*4010*/  USHF.R.S32.HI UR6, URZ, 0x1f, UR5 ;  /* 0x0000001fff067899 */ /* 0x000fe20008011405 */
[----:B------:R-:W-:-:S02]  /*4020*/  ISETP.GE.U32.AND P4, PT, R41, 0x7fffffd5, PT ;  /* 0x7fffffd52900780c */ /* 0x000fc40003f86070 */
[----:B------:R0:W2:Y:S01]  /*4030*/  @P3 LDG.E.U8 R250, desc[UR24][R42.64] ;  /* 0x000000182afa3981 */ /* 0x0000a2000c1e1100 */
[--C-:B------:R-:W-:Y:S01]  /*4040*/  @!P0 IMAD.IADD R139, R139, 0x1, -R77.reuse ;  /* 0x000000018b8b8824 */ /* 0x100fe200078e0a4d */
[----:B------:R-:W-:Y:S01]  /*4050*/  IADD3 R41, P0, PT, R5, UR5, RZ ;  /* 0x0000000505297c10 */ /* 0x000fe2000ff1e0ff */
[----:B------:R-:W-:Y:S01]  /*4060*/  @!P2 IMAD.IADD R140, R140, 0x1, -R77 ;  /* 0x000000018c8ca824 */ /* 0x000fe200078e0a4d */
[----:B------:R-:W-:Y:S01]  /*4070*/  ISETP.GT.U32.AND P2, PT, R77, R138, PT ;  /* 0x0000008a4d00720c */ /* 0x000fe20003f44070 */
[----:B0-----:R-:W-:Y:S02]  /*4080*/  @P3 IMAD.MOV.U32 R42, RZ, RZ, R185 ;  /* 0x000000ffff2a3224 */ /* 0x001fe400078e00b9 */
[----:B------:R-:W-:-:S05]  /*4090*/  @P3 IMAD.MOV.U32 R43, RZ, RZ, R184 ;  /* 0x000000ffff2b3224 */ /* 0x000fca00078e00b8 */
[----:B------:R0:W2:Y:S01]  /*40a0*/  @P3 LDG.E.U8 R249, desc[UR24][R42.64] ;  /* 0x000000182af93981 */ /* 0x0000a2000c1e1100 */
[----:B------:R-:W-:Y:S01]  /*40b0*/  PRMT R248, RZ, 0x7610, R248 ;  /* 0x00007610fff87816 */ /* 0x000fe200000000f8 */
[----:B------:R-:W-:Y:S01]  /*40c0*/  @!P6 IMAD.MOV.U32 R46, RZ, RZ, R41 ;  /* 0x000000ffff2ee224 */ /* 0x000fe200078e0029 */
[----:B0-----:R-:W-:Y:S02]  /*40d0*/  IADD3.X R43, PT, PT, R7, UR6, RZ, P0, !PT ;  /* 0x00000006072b7c10 */ /* 0x001fe400087fe4ff */
[----:B------:R-:W-:Y:S02]  /*40e0*/  IADD3 R42, P3, PT, R6, UR5, RZ ;  /* 0x00000005062a7c10 */ /* 0x000fe4000ff7e0ff */
[----:B------:R-:W-:Y:S01]  /*40f0*/  ISETP.GT.U32.AND P0, PT, R77, R93, PT ;  /* 0x0000005d4d00720c */ /* 0x000fe20003f04070 */
[----:B------:R-:W-:Y:S01]  /*4100*/  @!P6 IMAD.MOV.U32 R47, RZ, RZ, R43 ;  /* 0x000000ffff2fe224 */ /* 0x000fe200078e002b */
[----:B------:R-:W-:Y:S01]  /*4110*/  IADD3.X R44, PT, PT, R8, UR6, RZ, P3, !PT ;  /* 0x00000006082c7c10 */ /* 0x000fe20009ffe4ff */
[----:B------:R-:W-:Y:S01]  /*4120*/  VIADD R45, R21, 0xfffffffb ;  /* 0xfffffffb152d7836 */ /* 0x000fe20000000000 */
[----:B------:R-:W-:Y:S01]  /*4130*/  UIMAD UR5, UR8, 0xb, URZ ;  /* 0x0000000b080578a4 */ /* 0x000fe2000f8e02ff */
[----:B------:R-:W-:Y:S01]  /*4140*/  PRMT R247, RZ, 0x7610, R247 ;  /* 0x00007610fff77816 */ /* 0x000fe200000000f7 */
[----:B------:R0:W2:Y:S01]  /*4150*/  @!P6 LDG.E.U8 R248, desc[UR24][R46.64] ;  /* 0x000000182ef8e981 */ /* 0x0000a2000c1e1100 */
[----:B------:R-:W-:Y:S01]  /*4160*/  @!P2 IMAD.IADD R138, R138, 0x1, -R77 ;  /* 0x000000018a8aa824 */ /* 0x000fe200078e0a4d */
[----:B------:R-:W-:Y:S01]  /*4170*/  USHF.R.S32.HI UR6, URZ, 0x1f, UR5 ;  /* 0x0000001fff067899 */ /* 0x000fe20008011405 */
[----:B------:R-:W-:-:S02]  /*4180*/  ISETP.GE.U32.AND P3, PT, R45, 0x7fffffdc, PT ;  /* 0x7fffffdc2d00780c */ /* 0x000fc40003f66070 */
[----:B------:R-:W-:Y:S01]  /*4190*/  IADD3 R45, P2, PT, R5, UR5, RZ ;  /* 0x00000005052d7c10 */ /* 0x000fe2000ff5e0ff */
[----:B0-----:R-:W-:Y:S02]  /*41a0*/  @!P6 IMAD.MOV.U32 R46, RZ, RZ, R42 ;  /* 0x000000ffff2ee224 */ /* 0x001fe400078e002a */
[----:B------:R-:W-:Y:S02]  /*41b0*/  @!P6 IMAD.MOV.U32 R47, RZ, RZ, R44 ;  /* 0x000000ffff2fe224 */ /* 0x000fe400078e002c */
[----:B------:R-:W-:Y:S01]  /*41c0*/  @!P0 IMAD.IADD R93, R93, 0x1, -R77 ;  /* 0x000000015d5d8824 */ /* 0x000fe200078e0a4d */
[----:B------:R-:W-:Y:S02]  /*41d0*/  ISETP.GT.U32.AND P0, PT, R77, R92, PT ;  /* 0x0000005c4d00720c */ /* 0x000fe40003f04070 */
[----:B------:R0:W2:Y:S01]  /*41e0*/  @!P6 LDG.E.U8 R247, desc[UR24][R46.64] ;  /* 0x000000182ef7e981 */ /* 0x0000a2000c1e1100 */
[----:B------:R-:W-:Y:S01]  /*41f0*/  PRMT R246, RZ, 0x7610, R246 ;  /* 0x00007610fff67816 */ /* 0x000fe200000000f6 */
[----:B------:R-:W-:Y:S01]  /*4200*/  @!P4 IMAD.MOV.U32 R50, RZ, RZ, R45 ;  /* 0x000000ffff32c224 */ /* 0x000fe200078e002d */
[----:B------:R-:W-:-:S02]  /*4210*/  SHF.R.U32.HI R49, RZ, 0xc, R98 ;  /* 0x0000000cff317819 */ /* 0x000fc40000011662 */
[----:B0-----:R-:W-:Y:S02]  /*4220*/  IADD3.X R47, PT, PT, R7, UR6, RZ, P2, !PT ;  /* 0x00000006072f7c10 */ /* 0x001fe400097fe4ff */
[----:B------:R-:W-:Y:S01]  /*4230*/  IADD3 R46, P6, PT, R6, UR5, RZ ;  /* 0x00000005062e7c10 */ /* 0x000fe2000ffde0ff */
[----:B------:R-:W-:Y:S02]  /*4240*/  UIMAD UR5, UR8, 0x13, URZ ;  /* 0x00000013080578a4 */ /* 0x000fe4000f8e02ff */
[----:B------:R-:W-:Y:S01]  /*4250*/  @!P4 IMAD.MOV.U32 R51, RZ, RZ, R47 ;  /* 0x000000ffff33c224 */ /* 0x000fe200078e002f */
[----:B------:R-:W-:Y:S02]  /*4260*/  IADD3.X R48, PT, PT, R8, UR6, RZ, P6, !PT ;  /* 0x0000000608307c10 */ /* 0x000fe4000b7fe4ff */
[----:B------:R-:W-:Y:S02]  /*4270*/  ISETP.GT.U32.AND P2, PT, R77, R137, PT ;  /* 0x000000894d00720c */ /* 0x000fe40003f44070 */
[----:B------:R-:W-:Y:S01]  /*4280*/  LOP3.LUT P6, RZ, R49, 0x1, RZ, 0xc0, !PT ;  /* 0x0000000131ff7812 */ /* 0x000fe200078cc0ff */
[----:B------:R0:W2:Y:S01]  /*4290*/  @!P4 LDG.E.U8 R246, desc[UR24][R50.64] ;  /* 0x0000001832f6c981 */ /* 0x0000a2000c1e1100 */
[----:B------:R-:W-:Y:S01]  /*42a0*/  PRMT R245, RZ, 0x7610, R245 ;  /* 0x00007610fff57816 */ /* 0x000fe200000000f5 */
[----:B------:R-:W-:Y:S01]  /*42b0*/  USHF.R.S32.HI UR6, URZ, 0x1f, UR5 ;  /* 0x0000001fff067899 */ /* 0x000fe20008011405 */
[----:B------:R-:W-:Y:S01]  /*42c0*/  @!P0 IMAD.IADD R92, R92, 0x1, -R77 ;  /* 0x000000015c5c8824 */ /* 0x000fe200078e0a4d */
[----:B------:R-:W-:Y:S01]  /*42d0*/  IADD3 R49, P0, PT, R5, UR5, RZ ;  /* 0x0000000505317c10 */ /* 0x000fe2000ff1e0ff */
[----:B0-----:R-:W-:-:S02]  /*42e0*/  @!P4 IMAD.MOV.U32 R50, RZ, RZ, R46 ;  /* 0x000000ffff32c224 */ /* 0x001fc400078e002e */
[----:B------:R-:W-:-:S05]  /*42f0*/  @!P4 IMAD.MOV.U32 R51, RZ, RZ, R48 ;  /* 0x000000ffff33c224 */ /* 0x000fca00078e0030 */
[----:B------:R0:W2:Y:S01]  /*4300*/  @!P4 LDG.E.U8 R245, desc[UR24][R50.64] ;  /* 0x0000001832f5c981 */ /* 0x0000a2000c1e1100 */
[----:B------:R-:W-:Y:S01]  /*4310*/  PRMT R244, RZ, 0x7610, R244 ;  /* 0x00007610fff47816 */ /* 0x000fe200000000f4 */
[----:B------:R-:W-:Y:S01]  /*4320*/  @!P2 IMAD.IADD R137, R137, 0x1, -R77 ;  /* 0x000000018989a824 */ /* 0x000fe200078e0a4d */
[----:B------:R-:W-:Y:S01]  /*4330*/  ISETP.GT.U32.AND P2, PT, R77, R94, PT ;  /* 0x0000005e4d00720c */ /* 0x000fe20003f44070 */
[----:B------:R-:W-:Y:S01]  /*4340*/  @P6 IMAD.MOV.U32 R54, RZ, RZ, R49 ;  /* 0x000000ffff366224 */ /* 0x000fe200078e0031 */
[----:B0-----:R-:W-:Y:S02]  /*4350*/  IADD3.X R51, PT, PT, R7, UR6, RZ, P0, !PT ;  /* 0x0000000607337c10 */ /* 0x001fe400087fe4ff */
[----:B------:R-:W-:-:S03]  /*4360*/  IADD3 R50, P4, PT, R6, UR5, RZ ;  /* 0x0000000506327c10 */ /* 0x000fc6000ff9e0ff */
[----:B------:R-:W-:Y:S01]  /*4370*/  @P6 IMAD.MOV.U32 R55, RZ, RZ, R51 ;  /* 0x000000ffff376224 */ /* 0x000fe200078e0033 */
[----:B------:R-:W-:Y:S02]  /*4380*/  IADD3.X R52, PT, PT, R8, UR6, RZ, P4, !PT ;  /* 0x0000000608347c10 */ /* 0x000fe4000a7fe4ff */
[----:B------:R-:W-:Y:S02]  /*4390*/  SHF.R.U32.HI R53, RZ, 0x4, R98 ;  /* 0x00000004ff357819 */ /* 0x000fe40000011662 */
[----:B------:R-:W-:Y:S01]  /*43a0*/  ISETP.GT.U32.AND P0, PT, R77, R95, PT ;  /* 0x0000005f4d00720c */ /* 0x000fe20003f04070 */
[----:B------:R0:W2:Y:S01]  /*43b0*/  @P6 LDG.E.U8 R244, desc[UR24][R54.64] ;  /* 0x0000001836f46981 */ /* 0x0000a2000c1e1100 */
[----:B------:R-:W-:Y:S01]  /*43c0*/  PRMT R243, RZ, 0x7610, R243 ;  /* 0x00007610fff37816 */ /* 0x000fe200000000f3 */
[----:B------:R-:W-:Y:S01]  /*43d0*/  UIMAD UR5, UR8, 0x1b, URZ ;  /* 0x0000001b080578a4 */ /* 0x000fe2000f8e02ff */
[----:B------:R-:W-:-:S03]  /*43e0*/  LOP3.LUT P4, RZ, R53, 0x1, RZ, 0xc0, !PT ;  /* 0x0000000135ff7812 */ /* 0x000fc6000788c0ff */
[----:B------:R-:W-:Y:S01]  /*43f0*/  USHF.R.S32.HI UR6, URZ, 0x1f, UR5 ;  /* 0x0000001fff067899 */ /* 0x000fe20008011405 */
[----:B0-----:R-:W-:Y:S02]  /*4400*/  @P6 IMAD.MOV.U32 R54, RZ, RZ, R50 ;  /* 0x000000ffff366224 */ /* 0x001fe400078e0032 */
[----:B------:R-:W-:Y:S02]  /*4410*/  @P6 IMAD.MOV.U32 R55, RZ, RZ, R52 ;  /* 0x000000ffff376224 */ /* 0x000fe400078e0034 */
[----:B------:R-:W-:-:S03]  /*4420*/  @!P2 IMAD.IADD R94, R94, 0x1, -R77 ;  /* 0x000000015e5ea824 */ /* 0x000fc600078e0a4d */
[----:B------:R0:W2:Y:S01]  /*4430*/  @P6 LDG.E.U8 R243, desc[UR24][R54.64] ;  /* 0x0000001836f36981 */ /* 0x0000a2000c1e1100 */
[----:B------:R-:W-:Y:S02]  /*4440*/  IADD3 R187, P6, PT, R5, UR5, RZ ;  /* 0x0000000505bb7c10 */ /* 0x000fe4000ffde0ff */
[----:B------:R-:W-:Y:S01]  /*4450*/  ISETP.GT.U32.AND P2, PT, R77, R136, PT ;  /* 0x000000884d00720c */ /* 0x000fe20003f44070 */
[----:B------:R-:W-:Y:S01]  /*4460*/  @!P0 IMAD.IADD R95, R95, 0x1, -R77 ;  /* 0x000000015f5f8824 */ /* 0x000fe200078e0a4d */
[----:B------:R-:W-:Y:S02]  /*4470*/  IADD3.X R186, PT, PT, R7, UR6, RZ, P6, !PT ;  /* 0x0000000607ba7c10 */ /* 0x000fe4000b7fe4ff */
[----:B------:R-:W-:Y:S02]  /*4480*/  IADD3 R191, P0, PT, R6, UR5, RZ ;  /* 0x0000000506bf7c10 */ /* 0x000fe4000ff1e0ff */
[----:B------:R-:W-:Y:S01]  /*4490*/  PRMT R242, RZ, 0x7610, R242 ;  /* 0x00007610fff27816 */ /* 0x000fe200000000f2 */
[----:B0-----:R-:W-:Y:S01]  /*44a0*/  @P4 IMAD.MOV.U32 R54, RZ, RZ, R187 ;  /* 0x000000ffff364224 */ /* 0x001fe200078e00bb */
[----:B------:R-:W-:Y:S01]  /*44b0*/  IADD3.X R188, PT, PT, R8, UR6, RZ, P0, !PT ;  /* 0x0000000608bc7c10 */ /* 0x000fe200087fe4ff */
[----:B------:R-:W-:Y:S01]  /*44c0*/  @P4 IMAD.MOV.U32 R55, RZ, RZ, R186 ;  /* 0x000000ffff374224 */ /* 0x000fe200078e00ba */
[----:B------:R-:W-:Y:S01]  /*44d0*/  USHF.L.U32 UR5, UR8, 0x2, URZ ;  /* 0x0000000208057899 */ /* 0x000fe200080006ff */
[----:B------:R-:W-:Y:S01]  /*44e0*/  VIADD R53, R21, 0xfffffff3 ;  /* 0xfffffff315357836 */ /* 0x000fe20000000000 */
[----:B------:R-:W-:-:S02]  /*44f0*/  PRMT R241, RZ, 0x7610, R241 ;  /* 0x00007610fff17816 */ /* 0x000fc400000000f1 */
[----:B------:R0:W2:Y:S01]  /*4500*/  @P4 LDG.E.U8 R242, desc[UR24][R54.64] ;  /* 0x0000001836f24981 */ /* 0x0000a2000c1e1100 */
[----:B------:R-:W-:Y:S01]  /*4510*/  USHF.R.S32.HI UR6, URZ, 0x1f, UR5 ;  /* 0x0000001fff067899 */ /* 0x000fe20008011405 */
[----:B------:R-:W-:Y:S01]  /*4520*/  ISETP.GE.U32.AND P0, PT, R53, 0x7fffffd4, PT ;  /* 0x7fffffd43500780c */ /* 0x000fe20003f06070 */
[----:B------:R-:W-:Y:S01]  /*4530*/  @!P2 IMAD.IADD R136, R136, 0x1, -R77 ;  /* 0x000000018888a824 */ /* 0x000fe200078e0a4d */
[----:B------:R-:W-:Y:S02]  /*4540*/  IADD3 R53, P2, PT, R5, UR5, RZ ;  /* 0x0000000505357c10 */ /* 0x000fe4000ff5e0ff */
[----:B------:R-:W-:Y:S01]  /*4550*/  ISETP.GT.U32.AND P6, PT, R77, R97, PT ;  /* 0x000000614d00720c */ /* 0x000fe20003fc4070 */
[----:B0-----:R-:W-:Y:S02]  /*4560*/  @P4 IMAD.MOV.U32 R54, RZ, RZ, R191 ;  /* 0x000000ffff364224 */ /* 0x001fe400078e00bf */
[----:B------:R-:W-:Y:S01]  /*4570*/  @P4 IMAD.MOV.U32 R55, RZ, RZ, R188 ;  /* 0x000000ffff374224 */ /* 0x000fe200078e00bc */
[----:B------:R-:W-:-:S04]  /*4580*/  SHF.R.U32.HI R56, RZ, 0xb, R98 ;  /* 0x0000000bff387819 */ /* 0x000fc80000011662 */
[----:B------:R0:W2:Y:S01]  /*4590*/  @P4 LDG.E.U8 R241, desc[UR24][R54.64] ;  /* 0x0000001836f14981 */ /* 0x0000a2000c1e1100 */
[----:B------:R-:W-:Y:S01]  /*45a0*/  PRMT R240, RZ, 0x7610, R240 ;  /* 0x00007610fff07816 */ /* 0x000fe200000000f0 */
[----:B------:R-:W-:Y:S01]  /*45b0*/  @!P3 IMAD.MOV.U32 R58, RZ, RZ, R53 ;  /* 0x000000ffff3ab224 */ /* 0x000fe200078e0035 */
[----:B0-----:R-:W-:Y:S02]  /*45c0*/  IADD3.X R54, PT, PT, R7, UR6, RZ, P2, !PT ;  /* 0x0000000607367c10 */ /* 0x001fe400097fe4ff */
[----:B------:R-:W-:Y:S02]  /*45d0*/  IADD3 R55, P4, PT, R6, UR5, RZ ;  /* 0x0000000506377c10 */ /* 0x000fe4000ff9e0ff */
[----:B------:R-:W-:Y:S01]  /*45e0*/  LOP3.LUT P2, RZ, R56, 0x1, RZ, 0xc0, !PT ;  /* 0x0000000138ff7812 */ /* 0x000fe2000784c0ff */
[----:B------:R-:W-:Y:S01]  /*45f0*/  @!P3 IMAD.MOV.U32 R59, RZ, RZ, R54 ;  /* 0x000000ffff3bb224 */ /* 0x000fe200078e0036 */
[----:B------:R-:W-:Y:S01]  /*4600*/  IADD3.X R56, PT, PT, R8, UR6, RZ, P4, !PT ;  /* 0x0000000608387c10 */ /* 0x000fe2000a7fe4ff */
[----:B------:R-:W-:Y:S01]  /*4610*/  @!P6 IMAD.IADD R97, R97, 0x1, -R77 ;  /* 0x000000016161e824 */ /* 0x000fe200078e0a4d */
[----:B------:R-:W-:Y:S01]  /*4620*/  PRMT R239, RZ, 0x7610, R239 ;  /* 0x00007610ffef7816 */ /* 0x000fe200000000ef */
[----:B------:R-:W-:Y:S01]  /*4630*/  UIMAD UR5, UR8, 0xc, URZ ;  /* 0x0000000c080578a4 */ /* 0x000fe2000f8e02ff */
[----:B------:R0:W2:Y:S01]  /*4640*/  @!P3 LDG.E.U8 R240, desc[UR24][R58.64] ;  /* 0x000000183af0b981 */ /* 0x0000a2000c1e1100 */
[----:B------:R-:W-:-:S02]  /*4650*/  ISETP.GT.U32.AND P6, PT, R77, R96, PT ;  /* 0x000000604d00720c */ /* 0x000fc40003fc4070 */
[----:B------:R-:W-:Y:S01]  /*4660*/  ISETP.GT.U32.AND P4, PT, R77, R135, PT ;  /* 0x000000874d00720c */ /* 0x000fe20003f84070 */
[----:B------:R-:W-:Y:S01]  /*4670*/  USHF.R.S32.HI UR15, URZ, 0x1f, UR5 ;  /* 0x0000001fff0f7899 */ /* 0x000fe20008011405 */
[----:B0-----:R-:W-:Y:S02]  /*4680*/  @!P3 IMAD.MOV.U32 R58, RZ, RZ, R55 ;  /* 0x000000ffff3ab224 */ /* 0x001fe400078e0037 */
[----:B------:R-:W-:-:S05]  /*4690*/  @!P3 IMAD.MOV.U32 R59, RZ, RZ, R56 ;  /* 0x000000ffff3bb224 */ /* 0x000fca00078e0038 */
[----:B------:R0:W2:Y:S01]  /*46a0*/  @!P3 LDG.E.U8 R239, desc[UR24][R58.64] ;  /* 0x000000183aefb981 */ /* 0x0000a2000c1e1100 */
[----:B------:R-:W-:Y:S01]  /*46b0*/  IADD3 R57, P3, PT, R5, UR5, RZ ;  /* 0x0000000505397c10 */ /* 0x000fe2000ff7e0ff */
[----:B------:R-:W-:Y:S01]  /*46c0*/  UIMAD UR6, UR8, 0x14, URZ ;  /* 0x00000014080678a4 */ /* 0x000fe2000f8e02ff */
[----:B------:R-:W-:Y:S01]  /*46d0*/  SHF.R.U32.HI R60, RZ, 0x3, R98 ;  /* 0x00000003ff3c7819 */ /* 0x000fe20000011662 */
[----:B------:R-:W-:Y:S01]  /*46e0*/  @!P6 IMAD.IADD R96, R96, 0x1, -R77 ;  /* 0x000000016060e824 */ /* 0x000fe200078e0a4d */
[----:B------:R-:W-:Y:S02]  /*46f0*/  PRMT R238, RZ, 0x7610, R238 ;  /* 0x00007610ffee7816 */ /* 0x000fe400000000ee */
[----:B0-----:R-:W-:Y:S01]  /*4700*/  IADD3.X R58, PT, PT, R7, UR15, RZ, P3, !PT ;  /* 0x0000000f073a7c10 */ /* 0x001fe20009ffe4ff */
[----:B------:R-:W-:Y:S01]  /*4710*/  USHF.R.S32.HI UR16, URZ, 0x1f, UR6 ;  /* 0x0000001fff107899 */ /* 0x000fe20008011406 */
[----:B------:R-:W-:Y:S02]  /*4720*/  ISETP.GT.U32.AND P6, PT, R77, R100, PT ;  /* 0x000000644d00720c */ /* 0x000fe40003fc4070 */
[----:B------:R-:W-:Y:S01]  /*4730*/  LOP3.LUT P3, RZ, R60, 0x1, RZ, 0xc0, !PT ;  /* 0x000000013cff7812 */ /* 0x000fe2000786c0ff */
[----:B------:R-:W-:Y:S01]  /*4740*/  @!P0 IMAD.MOV.U32 R60, RZ, RZ, R57 ;  /* 0x000000ffff3c8224 */ /* 0x000fe200078e0039 */
[----:B------:R-:W-:Y:S01]  /*4750*/  UIMAD UR14, UR8, 0x1c, URZ ;  /* 0x0000001c080e78a4 */ /* 0x000fe2000f8e02ff */
[----:B------:R-:W-:-:S02]  /*4760*/  @!P0 IMAD.MOV.U32 R61, RZ, RZ, R58 ;  /* 0x000000ffff3d8224 */ /* 0x000fc400078e003a */
[----:B------:R-:W-:Y:S01]  /*4770*/  @!P4 IMAD.IADD R135, R135, 0x1, -R77 ;  /* 0x000000018787c824 */ /* 0x000fe200078e0a4d */
[----:B------:R-:W-:Y:S01]  /*4780*/  IADD3 R59, P4, PT, R5, UR6, RZ ;  /* 0x00000006053b7c10 */ /* 0x000fe2000ff9e0ff */
[----:B------:R-:W-:Y:S01]  /*4790*/  USHF.R.S32.HI UR17, URZ, 0x1f, UR14 ;  /* 0x0000001fff117899 */ /* 0x000fe2000801140e */
[----:B------:R0:W2:Y:S01]  /*47a0*/  @!P0 LDG.E.U8 R238, desc[UR24][R60.64] ;  /* 0x000000183cee8981 */ /* 0x0000a2000c1e1100 */
[----:B------:R-:W-:Y:S02]  /*47b0*/  PRMT R237, RZ, 0x7610, R237 ;  /* 0x00007610ffed7816 */ /* 0x000fe400000000ed */
[----:B------:R-:W-:Y:S01]  /*47c0*/  @P2 IMAD.MOV.U32 R62, RZ, RZ, R59 ;  /* 0x000000ffff3e2224 */ /* 0x000fe200078e003b */
[----:B0-----:R-:W-:Y:S02]  /*47d0*/  IADD3.X R60, PT, PT, R7, UR16, RZ, P4, !PT ;  /* 0x00000010073c7c10 */ /* 0x001fe4000a7fe4ff */
[----:B------:R-:W-:Y:S01]  /*47e0*/  IADD3 R193, P4, PT, R5, UR14, RZ ;  /* 0x0000000e05c17c10 */ /* 0x000fe2000ff9e0ff */
[----:B------:R-:W-:-:S02]  /*47f0*/  @!P6 IMAD.IADD R100, R100, 0x1, -R77 ;  /* 0x000000016464e824 */ /* 0x000fc400078e0a4d */
[----:B------:R-:W-:Y:S01]  /*4800*/  @P2 IMAD.MOV.U32 R63, RZ, RZ, R60 ;  /* 0x000000ffff3f2224 */ /* 0x000fe200078e003c */
[----:B------:R-:W-:Y:S02]  /*4810*/  IADD3.X R192, PT, PT, R7, UR17, RZ, P4, !PT ;  /* 0x0000001107c07c10 */ /* 0x000fe4000a7fe4ff */
[----:B------:R-:W-:Y:S01]  /*4820*/  IADD3 R61, P6, PT, R6, UR5, RZ ;  /* 0x00000005063d7c10 */ /* 0x000fe2000ffde0ff */
[----:B------:R-:W-:Y:S01]  /*4830*/  @P3 IMAD.MOV.U32 R64, RZ, RZ, R193 ;  /* 0x000000ffff403224 */ /* 0x000fe200078e00c1 */
[----:B------:R-:W-:Y:S01]  /*4840*/  PRMT R236, RZ, 0x7610, R236 ;  /* 0x00007610ffec7816 */ /* 0x000fe200000000ec */
[----:B------:R0:W2:Y:S01]  /*4850*/  @P2 LDG.E.U8 R237, desc[UR24][R62.64] ;  /* 0x000000183eed2981 */ /* 0x0000a2000c1e1100 */
[----:B------:R-:W-:Y:S01]  /*4860*/  @P3 IMAD.MOV.U32 R65, RZ, RZ, R192 ;  /* 0x000000ffff413224 */ /* 0x000fe200078e00c0 */
[----:B------:R-:W-:Y:S02]  /*4870*/  PRMT R235, RZ, 0x7610, R235 ;  /* 0x00007610ffeb7816 */ /* 0x000fe400000000eb */
[----:B------:R-:W-:-:S02]  /*4880*/  ISETP.GT.U32.AND P4, PT, R77, R134, PT ;  /* 0x000000864d00720c */ /* 0x000fc40003f84070 */
[----:B------:R1:W2:Y:S01]  /*4890*/  @P3 LDG.E.U8 R236, desc[UR24][R64.64] ;  /* 0x0000001840ec3981 */ /* 0x0002a2000c1e1100 */
[----:B0-----:R-:W-:Y:S02]  /*48a0*/  IADD3.X R62, PT, PT, R8, UR15, RZ, P6, !PT ;  /* 0x0000000f083e7c10 */ /* 0x001fe4000b7fe4ff */
[----:B------:R-:W-:Y:S01]  /*48b0*/  ISETP.GT.U32.AND P6, PT, R77, R101, PT ;  /* 0x000000654d00720c */ /* 0x000fe20003fc4070 */
[----:B------:R-:W-:Y:S02]  /*48c0*/  VIADD R63, R21, 0xfffffffa ;  /* 0xfffffffa153f7836 */ /* 0x000fe40000000000 */
[----:B-1----:R-:W-:Y:S02]  /*48d0*/  @!P0 IMAD.MOV.U32 R64, RZ, RZ, R61 ;  /* 0x000000ffff408224 */ /* 0x002fe400078e003d */
[----:B------:R-:W-:Y:S01]  /*48e0*/  @!P0 IMAD.MOV.U32 R65, RZ, RZ, R62 ;  /* 0x000000ffff418224 */ /* 0x000fe200078e003e */
[----:B------:R-:W-:-:S04]  /*48f0*/  UIMAD UR5, UR8, 0x5, URZ ;  /* 0x00000005080578a4 */ /* 0x000fc8000f8e02ff */
[----:B------:R0:W2:Y:S01]  /*4900*/  @!P0 LDG.E.U8 R235, desc[UR24][R64.64] ;  /* 0x0000001840eb8981 */ /* 0x0000a2000c1e1100 */
[----:B------:R-:W-:Y:S01]  /*4910*/  ISETP.GE.U32.AND P0, PT, R63, 0x7fffffdb, PT ;  /* 0x7fffffdb3f00780c */ /* 0x000fe20003f06070 */
[----:B------:R-:W-:Y:S01]  /*4920*/  USHF.R.S32.HI UR15, URZ, 0x1f, UR5 ;  /* 0x0000001fff0f7899 */ /* 0x000fe20008011405 */
[--C-:B------:R-:W-:Y:S02]  /*4930*/  @!P6 IMAD.IADD R101, R101, 0x1, -R77.reuse ;  /* 0x000000016565e824 */ /* 0x100fe400078e0a4d */
[----:B------:R-:W-:Y:S01]  /*4940*/  @!P4 IMAD.IADD R134, R134, 0x1, -R77 ;  /* 0x000000018686c824 */ /* 0x000fe200078e0a4d */
[----:B0-----:R-:W-:Y:S02]  /*4950*/  IADD3 R64, P6, PT, R5, UR5, RZ ;  /* 0x0000000505407c10 */ /* 0x001fe4000ffde0ff */
[----:B------:R-:W-:Y:S02]  /*4960*/  IADD3 R63, P4, PT, R6, UR6, RZ ;  /* 0x00000006063f7c10 */ /* 0x000fe4000ff9e0ff */
[----:B------:R-:W-:-:S04]  /*4970*/  IADD3.X R66, PT, PT, R7, UR15, RZ, P6, !PT ;  /* 0x0000000f07427c10 */ /* 0x000fc8000b7fe4ff */
[----:B------:R-:W-:Y:S01]  /*4980*/  @!P0 IMAD.MOV.U32 R68, RZ, RZ, R64 ;  /* 0x000000ffff448224 */ /* 0x000fe200078e0040 */
[----:B------:R-:W-:Y:S02]  /*4990*/  PRMT R234, RZ, 0x7610, R234 ;  /* 0x00007610ffea7816 */ /* 0x000fe400000000ea */
[----:B------:R-:W-:Y:S01]  /*49a0*/  IADD3.X R65, PT, PT, R8, UR16, RZ, P4, !PT ;  /* 0x0000001008417c10 */ /* 0x000fe2000a7fe4ff */
[----:B------:R-:W-:Y:S01]  /*49b0*/  @!P0 IMAD.MOV.U32 R69, RZ, RZ, R66 ;  /* 0x000000ffff458224 */ /* 0x000fe200078e0042 */
[----:B------:R-:W-:Y:S02]  /*49c0*/  ISETP.GT.U32.AND P4, PT, R77, R133, PT ;  /* 0x000000854d00720c */ /* 0x000fe40003f84070 */
[----:B------:R-:W-:Y:S02]  /*49d0*/  PRMT R233, RZ, 0x7610, R233 ;  /* 0x00007610ffe97816 */ /* 0x000fe400000000e9 */
[----:B------:R0:W2:Y:S02]  /*49e0*/  @!P0 LDG.E.U8 R234, desc[UR24][R68.64] ;  /* 0x0000001844ea8981 */ /* 0x0000a4000c1e1100 */
[----:B0-----:R-:W-:-:S02]  /*49f0*/  @P2 IMAD.MOV.U32 R68, RZ, RZ, R63 ;  /* 0x000000ffff442224 */ /* 0x001fc400078e003f */
[----:B------:R-:W-:-:S05]  /*4a00*/  @P2 IMAD.MOV.U32 R69, RZ, RZ, R65 ;  /* 0x000000ffff452224 */ /* 0x000fca00078e0041 */
[----:B------:R-:W-:Y:S01]  /*4a10*/  @!P4 IMAD.IADD R133, R133, 0x1, -R77 ;  /* 0x000000018585c824 */ /* 0x000fe200078e0a4d */
[----:B------:R0:W2:Y:S01]  /*4a20*/  @P2 LDG.E.U8 R233, desc[UR24][R68.64] ;  /* 0x0000001844e92981 */ /* 0x0000a2000c1e1100 */
[C---:B------:R-:W-:Y:S02]  /*4a30*/  ISETP.GT.U32.AND P2, PT, R77.reuse, R131, PT ;  /* 0x000000834d00720c */ /* 0x040fe40003f44070 */
[----:B------:R-:W-:Y:S02]  /*4a40*/  IADD3 R195, P4, PT, R6, UR14, RZ ;  /* 0x0000000e06c37c10 */ /* 0x000fe4000ff9e0ff */
[C---:B------:R-:W-:Y:S02]  /*4a50*/  ISETP.GT.U32.AND P6, PT, R77.reuse, R132, PT ;  /* 0x000000844d00720c */ /* 0x040fe40003fc4070 */
[----:B------:R-:W-:Y:S02]  /*4a60*/  IADD3.X R194, PT, PT, R8, UR17, RZ, P4, !PT ;  /* 0x0000001108c27c10 */ /* 0x000fe4000a7fe4ff */
[----:B------:R-:W-:Y:S01]  /*4a70*/  ISETP.GT.U32.AND P4, PT, R77, R129, PT ;  /* 0x000000814d00720c */ /* 0x000fe20003f84070 */
[----:B0-----:R-:W-:Y:S01]  /*4a80*/  @P3 IMAD.MOV.U32 R68, RZ, RZ, R195 ;  /* 0x000000ffff443224 */ /* 0x001fe200078e00c3 */
[----:B------:R-:W-:Y:S01]  /*4a90*/  PRMT R232, RZ, 0x7610, R232 ;  /* 0x00007610ffe87816 */ /* 0x000fe200000000e8 */
[----:B------:R-:W-:-:S02]  /*4aa0*/  @P3 IMAD.MOV.U32 R69, RZ, RZ, R194 ;  /* 0x000000ffff453224 */ /* 0x000fc400078e00c2 */
[--C-:B------:R-:W-:Y:S01]  /*4ab0*/  @!P2 IMAD.IADD R131, R131, 0x1, -R77.reuse ;  /* 0x000000018383a824 */ /* 0x100fe200078e0a4d */
[----:B------:R-:W-:Y:S02]  /*4ac0*/  IADD3 R67, P2, PT, R6, UR5, RZ ;  /* 0x0000000506437c10 */ /* 0x000fe4000ff5e0ff */
[----:B------:R0:W2:Y:S01]  /*4ad0*/  @P3 LDG.E.U8 R232, desc[UR24][R68.64] ;  /* 0x0000001844e83981 */ /* 0x0000a2000c1e1100 */
[C---:B------:R-:W-:Y:S01]  /*4ae0*/  ISETP.GT.U32.AND P3, PT, R77.reuse, R125, PT ;  /* 0x0000007d4d00720c */ /* 0x040fe20003f64070 */
[--C-:B------:R-:W-:Y:S01]  /*4af0*/  @!P6 IMAD.IADD R132, R132, 0x1, -R77.reuse ;  /* 0x000000018484e824 */ /* 0x100fe200078e0a4d */
[----:B------:R-:W-:Y:S02]  /*4b00*/  ISETP.GT.U32.AND P6, PT, R77, R130, PT ;  /* 0x000000824d00720c */ /* 0x000fe40003fc4070 */
[----:B------:R-:W-:Y:S01]  /*4b10*/  @!P4 IMAD.IADD R129, R129, 0x1, -R77 ;  /* 0x000000018181c824 */ /* 0x000fe200078e0a4d */
[----:B------:R-:W-:Y:S02]  /*4b20*/  ISETP.GT.U32.AND P4, PT, R77, R127, PT ;  /* 0x0000007f4d00720c */ /* 0x000fe40003f84070 */
[----:B0-----:R-:W-:-:S02]  /*4b30*/  IADD3.X R68, PT, PT, R8, UR15, RZ, P2, !PT ;  /* 0x0000000f08447c10 */ /* 0x001fc400097fe4ff */
[----:B------:R-:W-:Y:S01]  /*4b40*/  ISETP.GT.U32.AND P2, PT, R77, R126, PT ;  /* 0x0000007e4d00720c */ /* 0x000fe20003f44070 */
[----:B------:R-:W-:Y:S01]  /*4b50*/  @!P0 IMAD.MOV.U32 R70, RZ, RZ, R67 ;  /* 0x000000ffff468224 */ /* 0x000fe200078e0043 */
[----:B------:R-:W-:Y:S01]  /*4b60*/  PRMT R231, RZ, 0x7610, R231 ;  /* 0x00007610ffe77816 */ /* 0x000fe200000000e7 */
[----:B------:R-:W-:Y:S02]  /*4b70*/  @!P0 IMAD.MOV.U32 R71, RZ, RZ, R68 ;  /* 0x000000ffff478224 */ /* 0x000fe400078e0044 */
[--C-:B------:R-:W-:Y:S01]  /*4b80*/  @!P3 IMAD.IADD R125, R125, 0x1, -R77.reuse ;  /* 0x000000017d7db824 */ /* 0x100fe200078e0a4d */
[C---:B------:R-:W-:Y:S02]  /*4b90*/  ISETP.GT.U32.AND P3, PT, R77.reuse, R109, PT ;  /* 0x0000006d4d00720c */ /* 0x040fe40003f64070 */
[----:B------:R0:W2:Y:S01]  /*4ba0*/  @!P0 LDG.E.U8 R231, desc[UR24][R70.64] ;  /* 0x0000001846e78981 */ /* 0x0000a2000c1e1100 */
[----:B------:R-:W-:Y:S01]  /*4bb0*/  ISETP.GT.U32.AND P0, PT, R77, R107, PT ;  /* 0x0000006b4d00720c */ /* 0x000fe20003f04070 */
[----:B------:R-:W-:-:S03]  /*4bc0*/  @!P6 IMAD.IADD R130, R130, 0x1, -R77 ;  /* 0x000000018282e824 */ /* 0x000fc600078e0a4d */
[--C-:B------:R-:W-:Y:S01]  /*4bd0*/  @!P2 IMAD.IADD R126, R126, 0x1, -R77.reuse ;  /* 0x000000017e7ea824 */ /* 0x100fe200078e0a4d */
[----:B------:R-:W-:Y:S01]  /*4be0*/  ISETP.GT.U32.AND P2, PT, R77, R110, PT ;  /* 0x0000006e4d00720c */ /* 0x000fe20003f44070 */
[--C-:B------:R-:W-:Y:S01]  /*4bf0*/  @!P4 IMAD.IADD R127, R127, 0x1, -R77.reuse ;  /* 0x000000017f7fc824 */ /* 0x100fe200078e0a4d */
[C---:B------:R-:W-:Y:S02]  /*4c00*/  ISETP.GT.U32.AND P6, PT, R77.reuse, R128, PT ;  /* 0x000000804d00720c */ /* 0x040fe40003fc4070 */
[----:B------:R-:W-:Y:S01]  /*4c10*/  ISETP.GT.U32.AND P4, PT, R77, R108, PT ;  /* 0x0000006c4d00720c */ /* 0x000fe20003f84070 */
[----:B------:R-:W-:Y:S01]  /*4c20*/  VIADD R69, R21, 0xfffffff2 ;  /* 0xfffffff215457836 */ /* 0x000fe20000000000 */
[----:B------:R-:W-:Y:S01]  /*4c30*/  UIMAD UR5, UR8, 0xd, URZ ;  /* 0x0000000d080578a4 */ /* 0x000fe2000f8e02ff */
[--C-:B------:R-:W-:Y:S01]  /*4c40*/  @!P3 IMAD.IADD R109, R109, 0x1, -R77.reuse ;  /* 0x000000016d6db824 */ /* 0x100fe200078e0a4d */
[----:B------:R-:W-:Y:S01]  /*4c50*/  ISETP.GT.U32.AND P3, PT, R77, R112, PT ;  /* 0x000000704d00720c */ /* 0x000fe20003f64070 */
[----:B------:R-:W-:Y:S01]  /*4c60*/  @!P0 IMAD.IADD R107, R107, 0x1, -R77 ;  /* 0x000000016b6b8824 */ /* 0x000fe200078e0a4d */
[----:B------:R-:W-:Y:S01]  /*4c70*/  ISETP.GE.U32.AND P0, PT, R69, 0x7fffffd3, PT ;  /* 0x7fffffd34500780c */ /* 0x000fe20003f06070 */
[----:B------:R-:W-:-:S02]  /*4c80*/  USHF.R.S32.HI UR6, URZ, 0x1f, UR5 ;  /* 0x0000001fff067899 */ /* 0x000fc40008011405 */
[--C-:B------:R-:W-:Y:S01]  /*4c90*/  @!P2 IMAD.IADD R110, R110, 0x1, -R77.reuse ;  /* 0x000000016e6ea824 */ /* 0x100fe200078e0a4d */
[----:B------:R-:W-:Y:S01]  /*4ca0*/  ISETP.GT.U32.AND P2, PT, R77, R113, PT ;  /* 0x000000714d00720c */ /* 0x000fe20003f44070 */
[--C-:B------:R-:W-:Y:S01]  /*4cb0*/  @!P6 IMAD.IADD R128, R128, 0x1, -R77.reuse ;  /* 0x000000018080e824 */ /* 0x100fe200078e0a4d */
[----:B------:R-:W-:Y:S01]  /*4cc0*/  IADD3 R69, P6, PT, R5, UR5, RZ ;  /* 0x0000000505457c10 */ /* 0x000fe2000ffde0ff */
[--C-:B------:R-:W-:Y:S01]  /*4cd0*/  @!P4 IMAD.IADD R108, R108, 0x1, -R77.reuse ;  /* 0x000000016c6cc824 */ /* 0x100fe200078e0a4d */
[----:B------:R-:W-:Y:S02]  /*4ce0*/  ISETP.GT.U32.AND P4, PT, R77, R111, PT ;  /* 0x0000006f4d00720c */ /* 0x000fe40003f84070 */
[----:B0-----:R-:W-:Y:S01]  /*4cf0*/  IADD3.X R70, PT, PT, R7, UR6, RZ, P6, !PT ;  /* 0x0000000607467c10 */ /* 0x001fe2000b7fe4ff */
[----:B------:R-:W-:Y:S01]  /*4d00*/  @!P3 IMAD.IADD R112, R112, 0x1, -R77 ;  /* 0x000000017070b824 */ /* 0x000fe200078e0a4d */
[----:B------:R-:W-:Y:S01]  /*4d10*/  PRMT R230, RZ, 0x7610, R230 ;  /* 0x00007610ffe67816 */ /* 0x000fe200000000e6 */
[----:B------:R-:W-:Y:S01]  /*4d20*/  @!P0 IMAD.MOV.U32 R72, RZ, RZ, R69 ;  /* 0x000000ffff488224 */ /* 0x000fe200078e0045 */
[----:B------:R-:W-:Y:S01]  /*4d30*/  ISETP.GT.U32.AND P3, PT, R77, R114, PT ;  /* 0x000000724d00720c */ /* 0x000fe20003f64070 */
[----:B------:R-:W-:-:S02]  /*4d40*/  @!P0 IMAD.MOV.U32 R73, RZ, RZ, R70 ;  /* 0x000000ffff498224 */ /* 0x000fc400078e0046 */
[--C-:B------:R-:W-:Y:S01]  /*4d50*/  @!P2 IMAD.IADD R113, R113, 0x1, -R77.reuse ;  /* 0x000000017171a824 */ /* 0x100fe200078e0a4d */
[----:B------:R-:W-:Y:S02]  /*4d60*/  IADD3 R71, P2, PT, R6, UR5, RZ ;  /* 0x0000000506477c10 */ /* 0x000fe4000ff5e0ff */
[----:B------:R0:W2:Y:S01]  /*4d70*/  @!P0 LDG.E.U8 R230, desc[UR24][R72.64] ;  /* 0x0000001848e68981 */ /* 0x0000a2000c1e1100 */
[----:B------:R-:W-:Y:S01]  /*4d80*/  @!P4 IMAD.IADD R111, R111, 0x1, -R77 ;  /* 0x000000016f6fc824 */ /* 0x000fe200078e0a4d */
[----:B------:R-:W-:Y:S02]  /*4d90*/  ISETP.GE.AND P4, PT, R75, RZ, PT ;  /* 0x000000ff4b00720c */ /* 0x000fe40003f86270 */
[----:B------:R-:W-:Y:S02]  /*4da0*/  PRMT R226, RZ, 0x7610, R226 ;  /* 0x00007610ffe27816 */ /* 0x000fe400000000e2 */
[----:B0-----:R-:W-:Y:S02]  /*4db0*/  IADD3.X R72, PT, PT, R8, UR6, RZ, P2, !PT ;  /* 0x0000000608487c10 */ /* 0x001fe400097fe4ff */
[----:B------:R-:W-:Y:S01]  /*4dc0*/  ISETP.GE.AND P2, PT, R74, RZ, PT ;  /* 0x000000ff4a00720c */ /* 0x000fe20003f46270 */
[----:B------:R-:W-:Y:S01]  /*4dd0*/  @!P0 IMAD.MOV.U32 R74, RZ, RZ, R71 ;  /* 0x000000ffff4a8224 */ /* 0x000fe200078e0047 */
[----:B------:R-:W-:Y:S01]  /*4de0*/  SHF.R.U32.HI R73, RZ, 0xa, R98 ;  /* 0x0000000aff497819 */ /* 0x000fe20000011662 */
[----:B------:R-:W-:Y:S01]  /*4df0*/  @!P0 IMAD.MOV.U32 R75, RZ, RZ, R72 ;  /* 0x000000ffff4b8224 */ /* 0x000fe200078e0048 */
[----:B------:R-:W-:Y:S01]  /*4e00*/  ISETP.GT.U32.AND P6, PT, R77, R115, PT ;  /* 0x000000734d00720c */ /* 0x000fe20003fc4070 */
[----:B------:R-:W-:Y:S01]  /*4e10*/  UIMAD UR5, UR8, 0x15, URZ ;  /* 0x00000015080578a4 */ /* 0x000fe2000f8e02ff */
[----:B------:R-:W-:Y:S01]  /*4e20*/  @!P3 IMAD.IADD R114, R114, 0x1, -R77 ;  /* 0x000000017272b824 */ /* 0x000fe200078e0a4d */
[----:B------:R-:W-:Y:S01]  /*4e30*/  LOP3.LUT P3, RZ, R73, 0x1, RZ, 0xc0, !PT ;  /* 0x0000000149ff7812 */ /* 0x000fe2000786c0ff */
[----:B------:R0:W2:Y:S01]  /*4e40*/  @!P0 LDG.E.U8 R226, desc[UR24][R74.64] ;  /* 0x000000184ae28981 */ /* 0x0000a2000c1e1100 */
[----:B------:R-:W-:Y:S01]  /*4e50*/  ISETP.GE.AND P0, PT, R106, RZ, PT ;  /* 0x000000ff6a00720c */ /* 0x000fe20003f06270 */
[----:B------:R-:W-:Y:S01]  /*4e60*/  USHF.R.S32.HI UR6, URZ, 0x1f, UR5 ;  /* 0x0000001fff067899 */ /* 0x000fe20008011405 */
[----:B------:R-:W-:Y:S01]  /*4e70*/  @!P4 IMAD.MOV R116, RZ, RZ, -R116 ;  /* 0x000000ffff74c224 */ /* 0x000fe200078e0a74 */
[----:B------:R-:W-:-:S02]  /*4e80*/  IADD3 R73, P4, PT, R5, UR5, RZ ;  /* 0x0000000505497c10 */ /* 0x000fc4000ff9e0ff */
[----:B------:R-:W-:Y:S02]  /*4e90*/  PRMT R106, RZ, 0x7610, R106 ;  /* 0x00007610ff6a7816 */ /* 0x000fe4000000006a */
[----:B0-----:R-:W-:Y:S01]  /*4ea0*/  IADD3.X R74, PT, PT, R7, UR6, RZ, P4, !PT ;  /* 0x00000006074a7c10 */ /* 0x001fe2000a7fe4ff */
[----:B------:R-:W-:Y:S01]  /*4eb0*/  @!P6 IMAD.IADD R115, R115, 0x1, -R77 ;  /* 0x000000017373e824 */ /* 0x000fe200078e0a4d */
[----:B------:R-:W-:Y:S02]  /*4ec0*/  ISETP.GE.AND P6, PT, R76, RZ, PT ;  /* 0x000000ff4c00720c */ /* 0x000fe40003fc6270 */
[----:B------:R-:W-:Y:S02]  /*4ed0*/  @P3 IMAD.MOV.U32 R76, RZ, RZ, R73 ;  /* 0x000000ffff4c3224 */ /* 0x000fe400078e0049 */
[----:B------:R-:W-:Y:S01]  /*4ee0*/  @P3 IMAD.MOV.U32 R77, RZ, RZ, R74 ;  /* 0x000000ffff4d3224 */ /* 0x000fe200078e004a */
[----:B------:R-:W-:Y:S01]  /*4ef0*/  IADD3 R75, P4, PT, R6, UR5, RZ ;  /* 0x00000005064b7c10 */ /* 0x000fe2000ff9e0ff */
[----:B------:R-:W-:Y:S01]  /*4f00*/  @!P0 IMAD.MOV R118, RZ, RZ, -R118 ;  /* 0x000000ffff768224 */ /* 0x000fe200078e0a76 */
[----:B------:R-:W-:Y:S01]  /*4f10*/  ISETP.GE.AND P0, PT, R102, RZ, PT ;  /* 0x000000ff6600720c */ /* 0x000fe20003f06270 */
[----:B------:R-:W-:Y:S01]  /*4f20*/  @!P2 IMAD.MOV R117, RZ, RZ, -R117 ;  /* 0x000000ffff75a224 */ /* 0x000fe200078e0a75 */
[----:B------:R0:W2:Y:S01]  /*4f30*/  @P3 LDG.E.U8 R106, desc[UR24][R76.64] ;  /* 0x000000184c6a3981 */ /* 0x0000a2000c1e1100 */
[----:B------:R-:W-:-:S02]  /*4f40*/  ISETP.GE.AND P2, PT, R79, RZ, PT ;  /* 0x000000ff4f00720c */ /* 0x000fc40003f46270 */
[----:B0-----:R-:W-:Y:S02]  /*4f50*/  IADD3.X R76, PT, PT, R8, UR6, RZ, P4, !PT ;  /* 0x00000006084c7c10 */ /* 0x001fe4000a7fe4ff */
[----:B------:R-:W-:Y:S02]  /*4f60*/  ISETP.GE.AND P4, PT, R78, RZ, PT ;  /* 0x000000ff4e00720c */ /* 0x000fe40003f86270 */
[----:B------:R-:W-:Y:S01]  /*4f70*/  SHF.R.U32.HI R77, RZ, 0x2, R98 ;  /* 0x00000002ff4d7819 */ /* 0x000fe20000011662 */
[----:B------:R-:W-:Y:S01]  /*4f80*/  @P3 IMAD.MOV.U32 R78, RZ, RZ, R75 ;  /* 0x000000ffff4e3224 */ /* 0x000fe200078e004b */
[----:B------:R-:W-:Y:S01]  /*4f90*/  PRMT R102, RZ, 0x7610, R102 ;  /* 0x00007610ff667816 */ /* 0x000fe20000000066 */
[----:B------:R-:W-:Y:S01]  /*4fa0*/  @P3 IMAD.MOV.U32 R79, RZ, RZ, R76 ;  /* 0x000000ffff4f3224 */ /* 0x000fe200078e004c */
[----:B------:R-:W-:Y:S01]  /*4fb0*/  UIMAD UR5, UR8, 0x1d, URZ ;  /* 0x0000001d080578a4 */ /* 0x000fe2000f8e02ff */
[----:B------:R-:W-:Y:S01]  /*4fc0*/  @!P0 IMAD.MOV R121, RZ, RZ, -R121 ;  /* 0x000000ffff798224 */ /* 0x000fe200078e0a79 */
[----:B------:R-:W-:Y:S01]  /*4fd0*/  LOP3.LUT P0, RZ, R77, 0x1, RZ, 0xc0, !PT ;  /* 0x000000014dff7812 */ /* 0x000fe2000780c0ff */
[----:B------:R-:W-:Y:S01]  /*4fe0*/  @!P2 IMAD.MOV R120, RZ, RZ, -R120 ;  /* 0x000000ffff78a224 */ /* 0x000fe200078e0a78 */
[----:B------:R-:W-:Y:S01]  /*4ff0*/  USHF.R.S32.HI UR6, URZ, 0x1f, UR5 ;  /* 0x0000001fff067899 */ /* 0x000fe20008011405 */
[----:B------:R0:W2:Y:S01]  /*5000*/  @P3 LDG.E.U8 R102, desc[UR24][R78.64] ;  /* 0x000000184e663981 */ /* 0x0000a2000c1e1100 */
[----:B------:R-:W-:Y:S01]  /*5010*/  ISETP.GE.AND P2, PT, R167, RZ, PT ;  /* 0x000000ffa700720c */ /* 0x000fe20003f46270 */
[----:B------:R-:W-:Y:S01]  /*5020*/  @!P4 IMAD.MOV R122, RZ, RZ, -R122 ;  /* 0x000000ffff7ac224 */ /* 0x000fe200078e0a7a */
[----:B------:R-:W-:-:S02]  /*5030*/  ISETP.GE.AND P3, PT, R168, RZ, PT ;  /* 0x000000ffa800720c */ /* 0x000fc40003f66270 */
[----:B------:R-:W-:Y:S01]  /*5040*/  IADD3 R197, P4, PT, R5, UR5, RZ ;  /* 0x0000000505c57c10 */ /* 0x000fe2000ff9e0ff */
[----:B------:R-:W-:-:S03]  /*5050*/  @!P6 IMAD.MOV R119, RZ, RZ, -R119 ;  /* 0x000000ffff77e224 */ /* 0x000fc600078e0a77 */
[----:B------:R-:W-:Y:S02]  /*5060*/  IADD3.X R196, PT, PT, R7, UR6, RZ, P4, !PT ;  /* 0x0000000607c47c10 */ /* 0x000fe4000a7fe4ff */
[----:B------:R-:W-:Y:S02]  /*5070*/  IADD3 R199, P4, PT, R6, UR5, RZ ;  /* 0x0000000506c77c10 */ /* 0x000fe4000ff9e0ff */
[----:B------:R-:W-:Y:S01]  /*5080*/  ISETP.GE.AND P6, PT, R103, RZ, PT ;  /* 0x000000ff6700720c */ /* 0x000fe20003fc6270 */
[----:B0-----:R-:W-:Y:S01]  /*5090*/  @P0 IMAD.MOV.U32 R78, RZ, RZ, R197 ;  /* 0x000000ffff4e0224 */ /* 0x001fe200078e00c5 */
[----:B------:R-:W-:Y:S01]  /*50a0*/  PRMT R103, RZ, 0x7610, R103 ;  /* 0x00007610ff677816 */ /* 0x000fe20000000067 */
[----:B------:R-:W-:Y:S01]  /*50b0*/  @P0 IMAD.MOV.U32 R79, RZ, RZ, R196 ;  /* 0x000000ffff4f0224 */ /* 0x000fe200078e00c4 */
[----:B------:R-:W-:Y:S01]  /*50c0*/  IADD3.X R198, PT, PT, R8, UR6, RZ, P4, !PT ;  /* 0x0000000608c67c10 */ /* 0x000fe2000a7fe4ff */
[----:B------:R-:W-:Y:S01]  /*50d0*/  @!P2 IMAD.MOV R124, RZ, RZ, -R124 ;  /* 0x000000ffff7ca224 */ /* 0x000fe200078e0a7c */
[----:B------:R-:W-:Y:S01]  /*50e0*/  ISETP.GE.AND P2, PT, R166, RZ, PT ;  /* 0x000000ffa600720c */ /* 0x000fe20003f46270 */
[----:B------:R-:W-:Y:S01]  /*50f0*/  @!P3 IMAD.MOV R123, RZ, RZ, -R123 ;  /* 0x000000ffff7bb224 */ /* 0x000fe200078e0a7b */
[----:B------:R-:W-:Y:S01]  /*5100*/  ISETP.GE.AND P4, PT, R104, RZ, PT ;  /* 0x000000ff6800720c */ /* 0x000fe20003f86270 */
[----:B------:R0:W2:Y:S01]  /*5110*/  @P0 LDG.E.U8 R103, desc[UR24][R78.64] ;  /* 0x000000184e670981 */ /* 0x0000a2000c1e1100 */
[----:B------:R-:W-:-:S02]  /*5120*/  ISETP.GE.AND P3, PT, R165, RZ, PT ;  /* 0x000000ffa500720c */ /* 0x000fc40003f66270 */
[----:B------:R-:W-:Y:S01]  /*5130*/  PRMT R104, RZ, 0x7610, R104 ;  /* 0x00007610ff687816 */ /* 0x000fe20000000068 */
[----:B0-----:R-:W-:Y:S02]  /*5140*/  @P0 IMAD.MOV.U32 R78, RZ, RZ, R199 ;  /* 0x000000ffff4e0224 */ /* 0x001fe400078e00c7 */
[----:B------:R-:W-:Y:S02]  /*5150*/  @P0 IMAD.MOV.U32 R79, RZ, RZ, R198 ;  /* 0x000000ffff4f0224 */ /* 0x000fe400078e00c6 */
[----:B------:R-:W-:-:S03]  /*5160*/  VIADD R77, R21, 0xfffffff9 ;  /* 0xfffffff9154d7836 */ /* 0x000fc60000000000 */
[----:B------:R0:W2:Y:S01]  /*5170*/  @P0 LDG.E.U8 R104, desc[UR24][R78.64] ;  /* 0x000000184e680981 */ /* 0x0000a2000c1e1100 */
[----:B------:R-:W-:Y:S01]  /*5180*/  ISETP.GE.AND P0, PT, R162, RZ, PT ;  /* 0x000000ffa200720c */ /* 0x000fe20003f06270 */
[----:B------:R-:W-:Y:S01]  /*5190*/  IMAD.MOV.U32 R162, RZ, RZ, R81 ;  /* 0x000000ffffa27224 */ /* 0x000fe200078e0051 */
[----:B------:R-:W-:Y:S01]  /*51a0*/  UIMAD UR5, UR8, 0x6, URZ ;  /* 0x00000006080578a4 */ /* 0x000fe2000f8e02ff */
[----:B------:R-:W-:Y:S02]  /*51b0*/  @!P3 IMAD.MOV R161, RZ, RZ, -R161 ;  /* 0x000000ffffa1b224 */ /* 0x000fe400078e0aa1 */
[----:B------:R-:W-:Y:S01]  /*51c0*/  @!P2 IMAD.MOV R162, RZ, RZ, -R162 ;  /* 0x000000ffffa2a224 */ /* 0x000fe200078e0aa2 */
[----:B------:R-:W-:Y:S01]  /*51d0*/  ISETP.GE.U32.AND P2, PT, R77, 0x7fffffda, PT ;  /* 0x7fffffda4d00780c */ /* 0x000fe20003f46070 */
[----:B------:R-:W-:Y:S01]  /*51e0*/  USHF.R.S32.HI UR6, URZ, 0x1f, UR5 ;  /* 0x0000001fff067899 */ /* 0x000fe20008011405 */
[----:B------:R-:W-:Y:S01]  /*51f0*/  ISETP.GE.AND P3, PT, R105, RZ, PT ;  /* 0x000000ff6900720c */ /* 0x000fe20003f66270 */
[----:B------:R-:W-:Y:S01]  /*5200*/  @!P4 IMAD.MOV R163, RZ, RZ, -R163 ;  /* 0x000000ffffa3c224 */ /* 0x000fe200078e0aa3 */
[----:B------:R-:W-:-:S04]  /*5210*/  IADD3 R77, P4, PT, R5, UR5, RZ ;  /* 0x00000005054d7c10 */ /* 0x000fc8000ff9e0ff */
[----:B0-----:R-:W-:Y:S01]  /*5220*/  IADD3.X R78, PT, PT, R7, UR6, RZ, P4, !PT ;  /* 0x00000006074e7c10 */ /* 0x001fe2000a7fe4ff */
[----:B------:R-:W-:Y:S01]  /*5230*/  IMAD.MOV.U32 R165, RZ, RZ, R80 ;  /* 0x000000ffffa57224 */ /* 0x000fe200078e0050 */
[----:B------:R-:W-:-:S03]  /*5240*/  PRMT R105, RZ, 0x7610, R105 ;  /* 0x00007610ff697816 */ /* 0x000fc60000000069 */
[----:B------:R-:W-:Y:S02]  /*5250*/  @!P2 IMAD.MOV.U32 R80, RZ, RZ, R77 ;  /* 0x000000ffff50a224 */ /* 0x000fe400078e004d */
[----:B------:R-:W-:Y:S02]  /*5260*/  @!P2 IMAD.MOV.U32 R81, RZ, RZ, R78 ;  /* 0x000000ffff51a224 */ /* 0x000fe400078e004e */
[----:B------:R-:W-:Y:S01]  /*5270*/  @!P3 IMAD.MOV R160, RZ, RZ, -R160 ;  /* 0x000000ffffa0b224 */ /* 0x000fe200078e0aa0 */
[----:B------:R-:W-:Y:S02]  /*5280*/  IADD3 R79, P3, PT, R6, UR5, RZ ;  /* 0x00000005064f7c10 */ /* 0x000fe4000ff7e0ff */
[----:B------:R0:W2:Y:S01]  /*5290*/  @!P2 LDG.E.U8 R105, desc[UR24][R80.64] ;  /* 0x000000185069a981 */ /* 0x0000a2000c1e1100 */
[----:B------:R-:W-:Y:S01]  /*52a0*/  @!P0 IMAD.MOV R159, RZ, RZ, -R159 ;  /* 0x000000ffff9f8224 */ /* 0x000fe200078e0a9f */
[----:B------:R-:W-:Y:S02]  /*52b0*/  ISETP.GE.AND P4, PT, R158, RZ, PT ;  /* 0x000000ff9e00720c */ /* 0x000fe40003f86270 */
[----:B------:R-:W-:-:S02]  /*52c0*/  ISETP.GE.AND P0, PT, R83, RZ, PT ;  /* 0x000000ff5300720c */ /* 0x000fc40003f06270 */
[----:B------:R-:W-:Y:S02]  /*52d0*/  PRMT R158, RZ, 0x7610, R158 ;  /* 0x00007610ff9e7816 */ /* 0x000fe4000000009e */
[----:B0-----:R-:W-:Y:S02]  /*52e0*/  IADD3.X R80, PT, PT, R8, UR6, RZ, P3, !PT ;  /* 0x0000000608507c10 */ /* 0x001fe40009ffe4ff */
[----:B------:R-:W-:Y:S01]  /*52f0*/  ISETP.GE.AND P3, PT, R82, RZ, PT ;  /* 0x000000ff5200720c */ /* 0x000fe20003f66270 */
[----:B------:R-:W-:Y:S02]  /*5300*/  @!P2 IMAD.MOV.U32 R82, RZ, RZ, R79 ;  /* 0x000000ffff52a224 */ /* 0x000fe400078e004f */
[----:B------:R-:W-:Y:S02]  /*5310*/  @!P2 IMAD.MOV.U32 R83, RZ, RZ, R80 ;  /* 0x000000ffff53a224 */ /* 0x000fe400078e0050 */
[----:B------:R-:W-:-:S03]  /*5320*/  VIADD R81, R21, 0xfffffff1 ;  /* 0xfffffff115517836 */ /* 0x000fc60000000000 */
[----:B------:R0:W2:Y:S01]  /*5330*/  @!P2 LDG.E.U8 R158, desc[UR24][R82.64] ;  /* 0x00000018529ea981 */ /* 0x0000a2000c1e1100 */
[----:B------:R-:W-:Y:S01]  /*5340*/  ISETP.GE.AND P2, PT, R155, RZ, PT ;  /* 0x000000ff9b00720c */ /* 0x000fe20003f46270 */
[----:B------:R-:W-:Y:S01]  /*5350*/  IMAD.MOV.U32 R155, RZ, RZ, R85 ;  /* 0x000000ffff9b7224 */ /* 0x000fe200078e0055 */
[----:B------:R-:W-:-:S03]  /*5360*/  UIMAD UR5, UR8, 0xe, URZ ;  /* 0x0000000e080578a4 */ /* 0x000fc6000f8e02ff */
[----:B------:R-:W-:Y:S01]  /*5370*/  @!P4 IMAD.MOV R155, RZ, RZ, -R155 ;  /* 0x000000ffff9bc224 */ /* 0x000fe200078e0a9b */
[----:B------:R-:W-:Y:S01]  /*5380*/  ISETP.GE.U32.AND P4, PT, R81, 0x7fffffd2, PT ;  /* 0x7fffffd25100780c */ /* 0x000fe20003f86070 */
[----:B------:R-:W-:Y:S01]  /*5390*/  USHF.R.S32.HI UR6, URZ, 0x1f, UR5 ;  /* 0x0000001fff067899 */ /* 0x000fe20008011405 */
[----:B------:R-:W-:Y:S01]  /*53a0*/  @!P3 IMAD.MOV R156, RZ, RZ, -R156 ;  /* 0x000000ffff9cb224 */ /* 0x000fe200078e0a9c */
[----:B------:R-:W-:Y:S01]  /*53b0*/  IADD3 R81, P3, PT, R5, UR5, RZ ;  /* 0x0000000505517c10 */ /* 0x000fe2000ff7e0ff */
[----:B------:R-:W-:Y:S01]  /*53c0*/  @!P0 IMAD.MOV R154, RZ, RZ, -R154 ;  /* 0x000000ffff9a8224 */ /* 0x000fe200078e0a9a */
[----:B------:R-:W-:Y:S02]  /*53d0*/  ISETP.GE.AND P0, PT, R153, RZ, PT ;  /* 0x000000ff9900720c */ /* 0x000fe40003f06270 */
[----:B0-----:R-:W-:Y:S01]  /*53e0*/  IADD3.X R82, PT, PT, R7, UR6, RZ, P3, !PT ;  /* 0x0000000607527c10 */ /* 0x001fe20009ffe4ff */
[----:B------:R-:W-:Y:S01]  /*53f0*/  @!P6 IMAD.MOV R165, RZ, RZ, -R165 ;  /* 0x000000ffffa5e224 */ /* 0x000fe200078e0aa5 */
[----:B------:R-:W-:Y:S01]  /*5400*/  ISETP.GE.AND P6, PT, R164, RZ, PT ;  /* 0x000000ffa400720c */ /* 0x000fe20003fc6270 */
[----:B------:R-:W-:Y:S01]  /*5410*/  IMAD.MOV.U32 R164, RZ, RZ, R84 ;  /* 0x000000ffffa47224 */ /* 0x000fe200078e0054 */
[----:B------:R-:W-:Y:S01]  /*5420*/  PRMT R153, RZ, 0x7610, R153 ;  /* 0x00007610ff997816 */ /* 0x000fe20000000099 */
[----:B------:R-:W-:-:S02]  /*5430*/  @!P2 IMAD.MOV R151, RZ, RZ, -R151 ;  /* 0x000000ffff97a224 */ /* 0x000fc400078e0a97 */
[----:B------:R-:W-:Y:S02]  /*5440*/  @!P4 IMAD.MOV.U32 R84, RZ, RZ, R81 ;  /* 0x000000ffff54c224 */ /* 0x000fe400078e0051 */
[----:B------:R-:W-:Y:S01]  /*5450*/  @!P4 IMAD.MOV.U32 R85, RZ, RZ, R82 ;  /* 0x000000ffff55c224 */ /* 0x000fe200078e0052 */
[----:B------:R-:W-:Y:S01]  /*5460*/  IADD3 R83, P2, PT, R6, UR5, RZ ;  /* 0x0000000506537c10 */ /* 0x000fe2000ff5e0ff */
[----:B------:R-:W-:-:S03]  /*5470*/  @!P0 IMAD.MOV R152, RZ, RZ, -R152 ;  /* 0x000000ffff988224 */ /* 0x000fc600078e0a98 */
[----:B------:R0:W2:Y:S01]  /*5480*/  @!P4 LDG.E.U8 R153, desc[UR24][R84.64] ;  /* 0x000000185499c981 */ /* 0x0000a2000c1e1100 */
[----:B------:R-:W-:Y:S02]  /*5490*/  ISETP.GE.AND P0, PT, R150, RZ, PT ;  /* 0x000000ff9600720c */ /* 0x000fe40003f06270 */
[----:B------:R-:W-:Y:S02]  /*54a0*/  ISETP.GE.AND P3, PT, R87, RZ, PT ;  /* 0x000000ff5700720c */ /* 0x000fe40003f66270 */
[----:B------:R-:W-:Y:S02]  /*54b0*/  PRMT R150, RZ, 0x7610, R150 ;  /* 0x00007610ff967816 */ /* 0x000fe40000000096 */
[----:B0-----:R-:W-:Y:S02]  /*54c0*/  IADD3.X R84, PT, PT, R8, UR6, RZ, P2, !PT ;  /* 0x0000000608547c10 */ /* 0x001fe400097fe4ff */
[----:B------:R-:W-:Y:S01]  /*54d0*/  ISETP.GE.AND P2, PT, R86, RZ, PT ;  /* 0x000000ff5600720c */ /* 0x000fe20003f46270 */
[----:B------:R-:W-:-:S02]  /*54e0*/  @!P4 IMAD.MOV.U32 R86, RZ, RZ, R83 ;  /* 0x000000ffff56c224 */ /* 0x000fc400078e0053 */
[----:B------:R-:W-:Y:S02]  /*54f0*/  @!P4 IMAD.MOV.U32 R87, RZ, RZ, R84 ;  /* 0x000000ffff57c224 */ /* 0x000fe400078e0054 */
[----:B------:R-:W-:Y:S01]  /*5500*/  @!P6 IMAD.MOV R164, RZ, RZ, -R164 ;  /* 0x000000ffffa4e224 */ /* 0x000fe200078e0aa4 */
[----:B------:R-:W-:Y:S02]  /*5510*/  ISETP.GE.AND P6, PT, R157, RZ, PT ;  /* 0x000000ff9d00720c */ /* 0x000fe40003fc6270 */
[----:B------:R0:W2:Y:S01]  /*5520*/  @!P4 LDG.E.U8 R150, desc[UR24][R86.64] ;  /* 0x000000185696c981 */ /* 0x0000a2000c1e1100 */
[----:B------:R-:W-:Y:S01]  /*5530*/  ISETP.GE.AND P4, PT, R147, RZ, PT ;  /* 0x000000ff9300720c */ /* 0x000fe20003f86270 */
[----:B------:R-:W-:Y:S01]  /*5540*/  IMAD.MOV.U32 R147, RZ, RZ, R89 ;  /* 0x000000ffff937224 */ /* 0x000fe200078e0059 */
[----:B------:R-:W-:Y:S01]  /*5550*/  SHF.R.U32.HI R85, RZ, 0x9, R98 ;  /* 0x00000009ff557819 */ /* 0x000fe20000011662 */
[----:B------:R-:W-:Y:S01]  /*5560*/  UIMAD UR5, UR8, 0x16, URZ ;  /* 0x00000016080578a4 */ /* 0x000fe2000f8e02ff */
[----:B------:R-:W-:-:S02]  /*5570*/  IMAD.MOV.U32 R157, RZ, RZ, R88 ;  /* 0x000000ffff9d7224 */ /* 0x000fc400078e0058 */
[----:B------:R-:W-:Y:S01]  /*5580*/  @!P0 IMAD.MOV R147, RZ, RZ, -R147 ;  /* 0x000000ffff938224 */ /* 0x000fe200078e0a93 */
[----:B------:R-:W-:Y:S01]  /*5590*/  LOP3.LUT P0, RZ, R85, 0x1, RZ, 0xc0, !PT ;  /* 0x0000000155ff7812 */ /* 0x000fe2000780c0ff */
[----:B------:R-:W-:Y:S01]  /*55a0*/  @!P3 IMAD.MOV R146, RZ, RZ, -R146 ;  /* 0x000000ffff92b224 */ /* 0x000fe200078e0a92 */
[----:B------:R-:W-:Y:S01]  /*55b0*/  ISETP.GE.AND P3, PT, R145, RZ, PT ;  /* 0x000000ff9100720c */ /* 0x000fe20003f66270 */
[----:B------:R-:W-:Y:S01]  /*55c0*/  USHF.R.S32.HI UR6, URZ, 0x1f, UR5 ;  /* 0x0000001fff067899 */ /* 0x000fe20008011405 */
[----:B------:R-:W-:Y:S01]  /*55d0*/  @!P6 IMAD.MOV R157, RZ, RZ, -R157 ;  /* 0x000000ffff9de224 */ /* 0x000fe200078e0a9d */
[----:B------:R-:W-:Y:S01]  /*55e0*/  IADD3 R85, P6, PT, R5, UR5, RZ ;  /* 0x0000000505557c10 */ /* 0x000fe2000ffde0ff */
[----:B------:R-:W-:-:S03]  /*55f0*/  IMAD.MOV.U32 R166, RZ, RZ, R148 ;  /* 0x000000ffffa67224 */ /* 0x000fc600078e0094 */
[----:B0-----:R-:W-:Y:S01]  /*5600*/  IADD3.X R86, PT, PT, R7, UR6, RZ, P6, !PT ;  /* 0x0000000607567c10 */ /* 0x001fe2000b7fe4ff */
[----:B------:R-:W-:Y:S01]  /*5610*/  @!P2 IMAD.MOV R166, RZ, RZ, -R166 ;  /* 0x000000ffffa6a224 */ /* 0x000fe200078e0aa6 */
[----:B------:R-:W-:Y:S01]  /*5620*/  ISETP.GE.AND P2, PT, R149, RZ, PT ;  /* 0x000000ff9500720c */ /* 0x000fe20003f46270 */
[----:B------:R-:W-:Y:S02]  /*5630*/  IMAD.MOV.U32 R149, RZ, RZ, R90 ;  /* 0x000000ffff957224 */ /* 0x000fe400078e005a */
[----:B------:R-:W-:Y:S01]  /*5640*/  IMAD.MOV.U32 R167, RZ, RZ, R91 ;  /* 0x000000ffffa77224 */ /* 0x000fe200078e005b */
[----:B------:R-:W-:Y:S01]  /*5650*/  PRMT R145, RZ, 0x7610, R145 ;  /* 0x00007610ff917816 */ /* 0x000fe20000000091 */
[----:B------:R-:W-:Y:S02]  /*5660*/  @P0 IMAD.MOV.U32 R88, RZ, RZ, R85 ;  /* 0x000000ffff580224 */ /* 0x000fe400078e0055 */
[----:B------:R-:W-:Y:S02]  /*5670*/  @P0 IMAD.MOV.U32 R89, RZ, RZ, R86 ;  /* 0x000000ffff590224 */ /* 0x000fe400078e0056 */
[----:B------:R-:W-:Y:S01]  /*5680*/  @!P4 IMAD.MOV R149, RZ, RZ, -R149 ;  /* 0x000000ffff95c224 */ /* 0x000fe200078e0a95 */
[----:B------:R-:W-:Y:S01]  /*5690*/  ISETP.GE.AND P4, PT, R170, RZ, PT ;  /* 0x000000ffaa00720c */ /* 0x000fe20003f86270 */
[----:B------:R-:W-:Y:S01]  /*56a0*/  @!P3 IMAD.MOV R167, RZ, RZ, -R167 ;  /* 0x000000ffffa7b224 */ /* 0x000fe200078e0aa7 */
[----:B------:R-:W-:Y:S01]  /*56b0*/  IADD3 R87, P3, PT, R6, UR5, RZ ;  /* 0x0000000506577c10 */ /* 0x000fe2000ff7e0ff */
[----:B------:R0:W2:Y:S01]  /*56c0*/  @P0 LDG.E.U8 R145, desc[UR24][R88.64] ;  /* 0x0000001858910981 */ /* 0x0000a2000c1e1100 */
[----:B------:R-:W-:Y:S01]  /*56d0*/  ISETP.GE.AND P6, PT, R169, RZ, PT ;  /* 0x000000ffa900720c */ /* 0x000fe20003fc6270 */
[----:B------:R-:W-:Y:S01]  /*56e0*/  IMAD.MOV.U32 R169, RZ, RZ, R141 ;  /* 0x000000ffffa97224 */ /* 0x000fe200078e008d */
[----:B------:R-:W-:Y:S01]  /*56f0*/  PRMT R148, RZ, 0x7610, R148 ;  /* 0x00007610ff947816 */ /* 0x000fe20000000094 */
[----:B------:R-:W-:Y:S01]  /*5700*/  @P0 IMAD.MOV.U32 R90, RZ, RZ, R87 ;  /* 0x000000ffff5a0224 */ /* 0x000fe200078e0057 */
[----:B0-----:R-:W-:-:S02]  /*5710*/  IADD3.X R88, PT, PT, R8, UR6, RZ, P3, !PT ;  /* 0x0000000608587c10 */ /* 0x001fc40009ffe4ff */
[----:B------:R-:W-:-:S03]  /*5720*/  SHF.R.U32.HI R89, RZ, 0x1, R98 ;  /* 0x00000001ff597819 */ /* 0x000fc60000011662 */
[----:B------:R-:W-:Y:S02]  /*5730*/  @P0 IMAD.MOV.U32 R91, RZ, RZ, R88 ;  /* 0x000000ffff5b0224 */ /* 0x000fe400078e0058 */
[----:B------:R-:W-:Y:S01]  /*5740*/  @!P4 IMAD.MOV R143, RZ, RZ, -R143 ;  /* 0x000000ffff8fc224 */ /* 0x000fe200078e0a8f */
[----:B------:R-:W-:Y:S01]  /*5750*/  LOP3.LUT P4, RZ, R89, 0x1, RZ, 0xc0, !PT ;  /* 0x0000000159ff7812 */ /* 0x000fe2000788c0ff */
[----:B------:R-:W-:Y:S01]  /*5760*/  @!P2 IMAD.MOV R169, RZ, RZ, -R169 ;  /* 0x000000ffffa9a224 */ /* 0x000fe200078e0aa9 */
[----:B------:R0:W2:Y:S01]  /*5770*/  @P0 LDG.E.U8 R148, desc[UR24][R90.64] ;  /* 0x000000185a940981 */ /* 0x0000a2000c1e1100 */
[----:B------:R-:W-:Y:S01]  /*5780*/  ISETP.GE.AND P2, PT, R183, RZ, PT ;  /* 0x000000ffb700720c */ /* 0x000fe20003f46270 */
[----:B------:R-:W-:Y:S01]  /*5790*/  UIMAD UR5, UR8, 0x1e, URZ ;  /* 0x0000001e080578a4 */ /* 0x000fe2000f8e02ff */
[----:B------:R-:W-:Y:S01]  /*57a0*/  ISETP.GE.AND P0, PT, R189, RZ, PT ;  /* 0x000000ffbd00720c */ /* 0x000fe20003f06270 */
[----:B------:R1:W-:Y:S01]  /*57b0*/  STL [R1+0xac4], R23 ;  /* 0x000ac41701007387 */ /* 0x0003e20000100800 */
[----:B------:R-:W-:Y:S01]  /*57c0*/  @!P6 IMAD.MOV R142, RZ, RZ, -R142 ;  /* 0x000000ffff8ee224 */ /* 0x000fe200078e0a8e */
[----:B------:R-:W-:Y:S01]  /*57d0*/  USHF.R.S32.HI UR6, URZ, 0x1f, UR5 ;  /* 0x0000001fff067899 */ /* 0x000fe20008011405 */
[----:B------:R-:W-:Y:S01]  /*57e0*/  ISETP.GE.AND P3, PT, R171, RZ, PT ;  /* 0x000000ffab00720c */ /* 0x000fe20003f66270 */
[----:B------:R-:W-:Y:S01]  /*57f0*/  IMAD.MOV.U32 R171, RZ, RZ, R139 ;  /* 0x000000ffffab7224 */ /* 0x000fe200078e008b */
[----:B-1----:R-:W-:-:S05]  /*5800*/  IADD3 R23, P6, PT, R5, UR5, RZ ;  /* 0x0000000505177c10 */ /* 0x002fca000ffde0ff */
[----:B------:R-:W-:Y:S01]  /*5810*/  @!P2 IMAD.MOV R140, RZ, RZ, -R140 ;  /* 0x000000ffff8ca224 */ /* 0x000fe200078e0a8c */
[----:B------:R-:W-:Y:S01]  /*5820*/  IADD3.X R168, PT, PT, R7, UR6, RZ, P6, !PT ;  /* 0x0000000607a87c10 */ /* 0x000fe2000b7fe4ff */
[----:B------:R1:W-:Y:S01]  /*5830*/  STL [R1+0x130], R23 ;  /* 0x0001301701007387 */ /* 0x0003e20000100800 */
[----:B0-----:R-:W-:Y:S01]  /*5840*/  @P4 IMAD.MOV.U32 R90, RZ, RZ, R23 ;  /* 0x000000ffff5a4224 */ /* 0x001fe200078e0017 */
[----:B------:R-:W-:Y:S01]  /*5850*/  ISETP.GE.AND P2, PT, R190, RZ, PT ;  /* 0x000000ffbe00720c */ /* 0x000fe20003f46270 */
[----:B------:R-:W-:Y:S01]  /*5860*/  @!P0 IMAD.MOV R171, RZ, RZ, -R171 ;  /* 0x000000ffffab8224 */ /* 0x000fe200078e0aab */
[----:B------:R-:W-:Y:S01]  /*5870*/  PRMT R141, RZ, 0x7610, R141 ;  /* 0x00007610ff8d7816 */ /* 0x000fe2000000008d */
[----:B------:R-:W-:Y:S01]  /*5880*/  @P4 IMAD.MOV.U32 R91, RZ, RZ, R168 ;  /* 0x000000ffff5b4224 */ /* 0x000fe200078e00a8 */
[----:B------:R-:W-:Y:S02]  /*5890*/  ISETP.GE.AND P0, PT, R200, RZ, PT ;  /* 0x000000ffc800720c */ /* 0x000fe40003f06270 */
[----:B-1----:R-:W-:Y:S01]  /*58a0*/  IADD3 R23, P6, PT, R6, UR5, RZ ;  /* 0x0000000506177c10 */ /* 0x002fe2000ffde0ff */
[----:B------:R-:W-:Y:S03]  /*58b0*/  STL [R1+0x12c], R168 ;  /* 0x00012ca801007387 */ /* 0x000fe60000100800 */
[----:B------:R-:W-:Y:S01]  /*58c0*/  IADD3.X R89, PT, PT, R8, UR6, RZ, P6, !PT ;  /* 0x0000000608597c10 */ /* 0x000fe2000b7fe4ff */
[----:B------:R0:W2:Y:S01]  /*58d0*/  @P4 LDG.E.U8 R141, desc[UR24][R90.64] ;  /* 0x000000185a8d4981 */ /* 0x0000a2000c1e1100 */
[----:B------:R-:W-:Y:S01]  /*58e0*/  ISETP.GE.AND P6, PT, R201, RZ, PT ;  /* 0x000000ffc900720c */ /* 0x000fe20003fc6270 */
[----:B------:R-:W-:-:S02]  /*58f0*/  @!P3 IMAD.MOV R144, RZ, RZ, -R144 ;  /* 0x000000ffff90b224 */ /* 0x000fc400078e0a90 */
[----:B------:R-:W-:Y:S01]  /*5900*/  STL [R1+0x138], R23 ;  /* 0x0001381701007387 */ /* 0x000fe20000100800 */
[----:B------:R-:W-:Y:S01]  /*5910*/  ISETP.GE.AND P3, PT, R181, RZ, PT ;  /* 0x000000ffb500720c */ /* 0x000fe20003f66270 */
[----:B------:R-:W-:Y:S02]  /*5920*/  IMAD.MOV.U32 R183, RZ, RZ, R92 ;  /* 0x000000ffffb77224 */ /* 0x000fe400078e005c */
[----:B------:R1:W-:Y:S01]  /*5930*/  STL [R1+0x134], R89 ;  /* 0x0001345901007387 */ /* 0x0003e20000100800 */
[----:B0-----:R-:W-:Y:S02]  /*5940*/  @P4 IMAD.MOV.U32 R91, RZ, RZ, R89 ;  /* 0x000000ffff5b4224 */ /* 0x001fe400078e0059 */
[----:B------:R-:W-:Y:S01]  /*5950*/  IMAD.MOV.U32 R181, RZ, RZ, R93 ;  /* 0x000000ffffb57224 */ /* 0x000fe200078e005d */
[----:B------:R-:W-:Y:S01]  /*5960*/  UIMAD UR5, UR8, 0x7, URZ ;  /* 0x00000007080578a4 */ /* 0x000fe2000f8e02ff */
[----:B------:R-:W-:Y:S02]  /*5970*/  @!P2 IMAD.MOV R183, RZ, RZ, -R183 ;  /* 0x000000ffffb7a224 */ /* 0x000fe400078e0ab7 */
[----:B-1----:R-:W-:-:S02]  /*5980*/  VIADD R89, R21, 0xfffffff8 ;  /* 0xfffffff815597836 */ /* 0x002fc40000000000 */
[----:B------:R-:W-:Y:S01]  /*5990*/  IMAD.MOV.U32 R190, RZ, RZ, R137 ;  /* 0x000000ffffbe7224 */ /* 0x000fe200078e0089 */
[----:B------:R-:W-:Y:S01]  /*59a0*/  PRMT R139, RZ, 0x7610, R139 ;  /* 0x00007610ff8b7816 */ /* 0x000fe2000000008b */
[----:B------:R-:W-:Y:S01]  /*59b0*/  @!P0 IMAD.MOV R181, RZ, RZ, -R181 ;  /* 0x000000ffffb58224 */ /* 0x000fe200078e0ab5 */
[----:B------:R-:W-:Y:S01]  /*59c0*/  ISETP.GE.U32.AND P2, PT, R89, 0x7fffffd9, PT ;  /* 0x7fffffd95900780c */ /* 0x000fe20003f46070 */
[----:B------:R-:W-:Y:S01]  /*59d0*/  @P4 IMAD.MOV.U32 R90, RZ, RZ, R23 ;  /* 0x000000ffff5a4224 */ /* 0x000fe200078e0017 */
[----:B------:R-:W-:Y:S01]  /*59e0*/  ISETP.GE.AND P0, PT, R203, RZ, PT ;  /* 0x000000ffcb00720c */ /* 0x000fe20003f06270 */
[----:B------:R-:W-:Y:S01]  /*59f0*/  USHF.R.S32.HI UR6, URZ, 0x1f, UR5 ;  /* 0x0000001fff067899 */ /* 0x000fe20008011405 */
[----:B------:R-:W-:Y:S01]  /*5a00*/  @!P6 IMAD.MOV R190, RZ, RZ, -R190 ;  /* 0x000000ffffbee224 */ /* 0x000fe200078e0abe */
[----:B------:R-:W-:Y:S01]  /*5a10*/  IADD3 R89, P6, PT, R5, UR5, RZ ;  /* 0x0000000505597c10 */ /* 0x000fe2000ffde0ff */
[----:B------:R0:W2:Y:S01]  /*5a20*/  @P4 LDG.E.U8 R139, desc[UR24][R90.64] ;  /* 0x000000185a8b4981 */ /* 0x0000a2000c1e1100 */
[----:B------:R-:W-:Y:S01]  /*5a30*/  IMAD.MOV.U32 R201, RZ, RZ, R95 ;  /* 0x000000ffffc97224 */ /* 0x000fe200078e005f */
[----:B------:R-:W-:-:S02]  /*5a40*/  ISETP.GE.AND P4, PT, R202, RZ, PT ;  /* 0x000000ffca00720c */ /* 0x000fc40003f86270 */
[----:B------:R-:W-:Y:S02]  /*5a50*/  PRMT R137, RZ, 0x7610, R137 ;  /* 0x00007610ff897816 */ /* 0x000fe40000000089 */
[----:B0-----:R-:W-:Y:S01]  /*5a60*/  IADD3.X R90, PT, PT, R7, UR6, RZ, P6, !PT ;  /* 0x00000006075a7c10 */ /* 0x001fe2000b7fe4ff */
[----:B------:R-:W-:Y:S02]  /*5a70*/  @!P2 IMAD.MOV.U32 R92, RZ, RZ, R89 ;  /* 0x000000ffff5ca224 */ /* 0x000fe400078e0059 */
[----:B------:R-:W-:Y:S02]  /*5a80*/  @!P0 IMAD.MOV R201, RZ, RZ, -R201 ;  /* 0x000000ffffc98224 */ /* 0x000fe400078e0ac9 */
[----:B------:R-:W-:Y:S01]  /*5a90*/  @!P2 IMAD.MOV.U32 R93, RZ, RZ, R90 ;  /* 0x000000ffff5da224 */ /* 0x000fe200078e005a */
[----:B------:R-:W-:Y:S02]  /*5aa0*/  IADD3 R91, P0, PT, R6, UR5, RZ ;  /* 0x00000005065b7c10 */ /* 0x000fe4000ff1e0ff */
[----:B------:R-:W-:-:S02]  /*5ab0*/  ISETP.GE.AND P6, PT, R205, RZ, PT ;  /* 0x000000ffcd00720c */ /* 0x000fc40003fc6270 */
[----:B------:R0:W2:Y:S01]  /*5ac0*/  @!P2 LDG.E.U8 R137, desc[UR24][R92.64] ;  /* 0x000000185c89a981 */ /* 0x0000a2000c1e1100 */
[----:B------:R-:W-:Y:S01]  /*5ad0*/  @!P3 IMAD.MOV R138, RZ, RZ, -R138 ;  /* 0x000000ffff8ab224 */ /* 0x000fe200078e0a8a */
[----:B------:R-:W-:Y:S01]  /*5ae0*/  PRMT R189, RZ, 0x7610, R189 ;  /* 0x00007610ffbd7816 */ /* 0x000fe200000000bd */
[----:B------:R-:W-:Y:S01]  /*5af0*/  IMAD.MOV.U32 R200, RZ, RZ, R94 ;  /* 0x000000ffffc87224 */ /* 0x000fe200078e005e */
[----:B------:R-:W-:Y:S01]  /*5b00*/  ISETP.GE.AND P3, PT, R204, RZ, PT ;  /* 0x000000ffcc00720c */ /* 0x000fe20003f66270 */
[----:B------:R-:W-:Y:S01]  /*5b10*/  @!P2 IMAD.MOV.U32 R94, RZ, RZ, R91 ;  /* 0x000000ffff5ea224 */ /* 0x000fe200078e005b */
[----:B0-----:R-:W-:Y:S01]  /*5b20*/  IADD3.X R92, PT, PT, R8, UR6, RZ, P0, !PT ;  /* 0x00000006085c7c10 */ /* 0x001fe200087fe4ff */
[----:B------:R-:W-:Y:S01]  /*5b30*/  VIADD R93, R21, 0xfffffff0 ;  /* 0xfffffff0155d7836 */ /* 0x000fe20000000000 */
[----:B------:R-:W-:Y:S01]  /*5b40*/  UIMAD UR5, UR8, 0xf, URZ ;  /* 0x0000000f080578a4 */ /* 0x000fe2000f8e02ff */
[----:B------:R-:W-:Y:S01]  /*5b50*/  ISETP.GE.AND P0, PT, R207, RZ, PT ;  /* 0x000000ffcf00720c */ /* 0x000fe20003f06270 */
[----:B------:R-:W-:-:S02]  /*5b60*/  @!P4 IMAD.MOV R136, RZ, RZ, -R136 ;  /* 0x000000ffff88c224 */ /* 0x000fc400078e0a88 */
[----:B------:R-:W-:Y:S01]  /*5b70*/  @!P2 IMAD.MOV.U32 R95, RZ, RZ, R92 ;  /* 0x000000ffff5fa224 */ /* 0x000fe200078e005c */
[----:B------:R-:W-:Y:S01]  /*5b80*/  ISETP.GE.U32.AND P4, PT, R93, 0x7fffffd1, PT ;  /* 0x7fffffd15d00780c */ /* 0x000fe20003f86070 */
[----:B------:R-:W-:Y:S01]  /*5b90*/  IMAD.MOV.U32 R203, RZ, RZ, R96 ;  /* 0x000000ffffcb7224 */ /* 0x000fe200078e0060 */
[----:B------:R-:W-:Y:S02]  /*5ba0*/  USHF.R.S32.HI UR6, URZ, 0x1f, UR5 ;  /* 0x0000001fff067899 */ /* 0x000fe40008011405 */
[----:B------:R0:W2:Y:S01]  /*5bb0*/  @!P2 LDG.E.U8 R189, desc[UR24][R94.64] ;  /* 0x000000185ebda981 */ /* 0x0000a2000c1e1100 */
[----:B------:R-:W-:Y:S01]  /*5bc0*/  @!P6 IMAD.MOV R203, RZ, RZ, -R203 ;  /* 0x000000ffffcbe224 */ /* 0x000fe200078e0acb */
[----:B------:R-:W-:Y:S02]  /*5bd0*/  ISETP.GE.AND P2, PT, R210, RZ, PT ;  /* 0x000000ffd200720c */ /* 0x000fe40003f46270 */
[----:B------:R-:W-:Y:S01]  /*5be0*/  IADD3 R93, P6, PT, R5, UR5, RZ ;  /* 0x00000005055d7c10 */ /* 0x000fe2000ffde0ff */
[--C-:B------:R-:W-:Y:S01]  /*5bf0*/  IMAD.MOV.U32 R205, RZ, RZ, R135.reuse ;  /* 0x000000ffffcd7224 */ /* 0x100fe200078e0087 */
[----:B------:R-:W-:Y:S01]  /*5c00*/  PRMT R135, RZ, 0x7610, R135 ;  /* 0x00007610ff877816 */ /* 0x000fe20000000087 */
[----:B------:R-:W-:Y:S01]  /*5c10*/  @!P3 IMAD.MOV R200, RZ, RZ, -R200 ;  /* 0x000000ffffc8b224 */ /* 0x000fe200078e0ac8 */
[----:B0-----:R-:W-:Y:S01]  /*5c20*/  IADD3.X R94, PT, PT, R7, UR6, RZ, P6, !PT ;  /* 0x00000006075e7c10 */ /* 0x001fe2000b7fe4ff */
[----:B------:R-:W-:Y:S01]  /*5c30*/  IMAD.MOV.U32 R202, RZ, RZ, R97 ;  /* 0x000000ffffca7224 */ /* 0x000fe200078e0061 */
[----:B------:R-:W-:Y:S01]  /*5c40*/  ISETP.GE.AND P3, PT, R206, RZ, PT ;  /* 0x000000ffce00720c */ /* 0x000fe20003f66270 */
[----:B------:R-:W-:Y:S01]  /*5c50*/  @!P0 IMAD.MOV R205, RZ, RZ, -R205 ;  /* 0x000000ffffcd8224 */ /* 0x000fe200078e0acd */
[----:B------:R-:W-:Y:S01]  /*5c60*/  ISETP.GE.AND P0, PT, R208, RZ, PT ;  /* 0x000000ffd000720c */ /* 0x000fe20003f06270 */
[----:B------:R-:W-:-:S02]  /*5c70*/  @!P4 IMAD.MOV.U32 R96, RZ, RZ, R93 ;  /* 0x000000ffff60c224 */ /* 0x000fc400078e005d */
[----:B------:R-:W-:Y:S02]  /*5c80*/  @!P4 IMAD.MOV.U32 R97, RZ, RZ, R94 ;  /* 0x000000ffff61c224 */ /* 0x000fe400078e005e */
[----:B------:R-:W-:Y:S01]  /*5c90*/  IMAD.MOV.U32 R206, RZ, RZ, R100 ;  /* 0x000000ffffce7224 */ /* 0x000fe200078e0064 */
[----:B------:R-:W-:Y:S02]  /*5ca0*/  IADD3 R95, P6, PT, R6, UR5, RZ ;  /* 0x00000005065f7c10 */ /* 0x000fe4000ffde0ff */
[----:B------:R0:W2:Y:S01]  /*5cb0*/  @!P4 LDG.E.U8 R135, desc[UR24][R96.64] ;  /* 0x000000186087c981 */ /* 0x0000a2000c1e1100 */
[----:B------:R-:W-:Y:S01]  /*5cc0*/  @!P2 IMAD.MOV R206, RZ, RZ, -R206 ;  /* 0x000000ffffcea224 */ /* 0x000fe200078e0ace */
[----:B------:R-:W-:Y:S02]  /*5cd0*/  ISETP.GE.AND P2, PT, R212, RZ, PT ;  /* 0x000000ffd400720c */ /* 0x000fe40003f46270 */
[----:B0-----:R-:W-:Y:S02]  /*5ce0*/  IADD3.X R96, PT, PT, R8, UR6, RZ, P6, !PT ;  /* 0x0000000608607c10 */ /* 0x001fe4000b7fe4ff */
[----:B------:R-:W-:Y:S01]  /*5cf0*/  ISETP.GE.AND P6, PT, R213, RZ, PT ;  /* 0x000000ffd500720c */ /* 0x000fe20003fc6270 */
[----:B------:R-:W-:Y:S01]  /*5d00*/  @!P0 IMAD.MOV R134, RZ, RZ, -R134 ;  /* 0x000000ffff868224 */ /* 0x000fe200078e0a86 */
[----:B------:R-:W-:Y:S01]  /*5d10*/  ISETP.GE.AND P0, PT, R215, RZ, PT ;  /* 0x000000ffd700720c */ /* 0x000fe20003f06270 */
[----:B------:R-:W-:Y:S01]  /*5d20*/  @!P3 IMAD.MOV R202, RZ, RZ, -R202 ;  /* 0x000000ffffcab224 */ /* 0x000fe200078e0aca */
[----:B------:R-:W-:Y:S01]  /*5d30*/  ISETP.GE.AND P3, PT, R209, RZ, PT ;  /* 0x000000ffd100720c */ /* 0x000fe20003f66270 */
[----:B------:R-:W-:Y:S01]  /*5d40*/  IMAD.MOV.U32 R207, RZ, RZ, R101 ;  /* 0x000000ffffcf7224 */ /* 0x000fe200078e0065 */
[----:B------:R-:W-:Y:S01]  /*5d50*/  SHF.R.U32.HI R98, RZ, 0x8, R98 ;  /* 0x00000008ff627819 */ /* 0x000fe20000011662 */
[----:B------:R-:W-:Y:S01]  /*5d60*/  IMAD.MOV.U32 R209, RZ, RZ, R130 ;  /* 0x000000ffffd17224 */ /* 0x000fe200078e0082 */
[----:B------:R-:W-:Y:S01]  /*5d70*/  PRMT R204, RZ, 0x7610, R204 ;  /* 0x00007610ffcc7816 */ /* 0x000fe200000000cc */
[----:B------:R-:W-:Y:S01]  /*5d80*/  @!P4 IMAD.MOV.U32 R100, RZ, RZ, R95 ;  /* 0x000000ffff64c224 */ /* 0x000fe200078e005f */
[----:B------:R-:W-:Y:S01]  /*5d90*/  UIMAD UR5, UR8, 0x17, URZ ;  /* 0x00000017080578a4 */ /* 0x000fe2000f8e02ff */
[----:B------:R-:W-:-:S02]  /*5da0*/  @!P4 IMAD.MOV.U32 R101, RZ, RZ, R96 ;  /* 0x000000ffff65c224 */ /* 0x000fc400078e0060 */
[----:B------:R-:W-:Y:S01]  /*5db0*/  @!P2 IMAD.MOV R133, RZ, RZ, -R133 ;  /* 0x000000ffff85a224 */ /* 0x000fe200078e0a85 */
[----:B------:R-:W-:Y:S01]  /*5dc0*/  LOP3.LUT P2, RZ, R98, 0x1, RZ, 0xc0, !PT ;  /* 0x0000000162ff7812 */ /* 0x000fe2000784c0ff */
[----:B------:R-:W-:Y:S01]  /*5dd0*/  @!P6 IMAD.MOV R209, RZ, RZ, -R209 ;  /* 0x000000ffffd1e224 */ /* 0x000fe200078e0ad1 */
[----:B------:R-:W-:Y:S01]  /*5de0*/  USHF.R.S32.HI UR6, URZ, 0x1f, UR5 ;  /* 0x0000001fff067899 */ /* 0x000fe20008011405 */
[----:B------:R-:W-:Y:S01]  /*5df0*/  ISETP.GE.AND P6, PT, R216, RZ, PT ;  /* 0x000000ffd800720c */ /* 0x000fe20003fc6270 */
[----:B------:R0:W4:Y:S01]  /*5e00*/  @!P4 LDG.E.U8 R204, desc[UR24][R100.64] ;  /* 0x0000001864ccc981 */ /* 0x000122000c1e1100 */
[----:B------:R-:W-:Y:S01]  /*5e10*/  IADD3 R97, P4, PT, R5, UR5, RZ ;  /* 0x0000000505617c10 */ /* 0x000fe2000ff9e0ff */
[----:B------:R-:W-:Y:S01]  /*5e20*/  @!P0 IMAD.MOV R131, RZ, RZ, -R131 ;  /* 0x000000ffff838224 */ /* 0x000fe200078e0a83 */
[----:B------:R-:W-:Y:S02]  /*5e30*/  IADD3 R170, P0, PT, R6, UR5, RZ ;  /* 0x0000000506aa7c10 */ /* 0x000fe4000ff1e0ff */
[----:B------:R-:W-:Y:S01]  /*5e40*/  IADD3.X R98, PT, PT, R7, UR6, RZ, P4, !PT ;  /* 0x0000000607627c10 */ /* 0x000fe2000a7fe4ff */
[----:B------:R-:W-:Y:S01]  /*5e50*/  UIMAD UR5, UR8, 0x1f, URZ ;  /* 0x0000001f080578a4 */ /* 0x000fe2000f8e02ff */
[--C-:B------:R-:W-:Y:S01]  /*5e60*/  IMAD.MOV.U32 R208, RZ, RZ, R132.reuse ;  /* 0x000000ffffd07224 */ /* 0x100fe200078e0084 */
[----:B------:R-:W-:Y:S01]  /*5e70*/  PRMT R132, RZ, 0x7610, R132 ;  /* 0x00007610ff847816 */ /* 0x000fe20000000084 */
[----:B------:R-:W-:Y:S01]  /*5e80*/  IMAD.MOV.U32 R210, RZ, RZ, R127 ;  /* 0x000000ffffd27224 */ /* 0x000fe200078e007f */
[----:B------:R-:W-:Y:S01]  /*5e90*/  IADD3.X R168, PT, PT, R8, UR6, RZ, P0, !PT ;  /* 0x0000000608a87c10 */ /* 0x000fe200087fe4ff */
[----:B0-----:R-:W-:Y:S01]  /*5ea0*/  @P2 IMAD.MOV.U32 R100, RZ, RZ, R97 ;  /* 0x000000ffff642224 */ /* 0x001fe200078e0061 */
[----:B------:R-:W-:Y:S01]  /*5eb0*/  USHF.R.S32.HI UR6, URZ, 0x1f, UR5 ;  /* 0x0000001fff067899 */ /* 0x000fe20008011405 */
[----:B------:R-:W-:-:S02]  /*5ec0*/  @P2 IMAD.MOV.U32 R101, RZ, RZ, R98 ;  /* 0x000000ffff652224 */ /* 0x000fc400078e0062 */
[----:B------:R-:W-:Y:S01]  /*5ed0*/  @!P6 IMAD.MOV R210, RZ, RZ, -R210 ;  /* 0x000000ffffd2e224 */ /* 0x000fe200078e0ad2 */
[----:B------:R-:W-:Y:S02]  /*5ee0*/  IADD3 R21, P6, PT, R5, UR5, RZ ;  /* 0x0000000505157c10 */ /* 0x000fe4000ffde0ff */
[----:B------:R0:W4:Y:S01]  /*5ef0*/  @P2 LDG.E.U8 R132, desc[UR24][R100.64] ;  /* 0x0000001864842981 */ /* 0x000122000c1e1100 */
[----:B------:R-:W-:Y:S02]  /*5f00*/  PRMT R130, RZ, 0x7610, R130 ;  /* 0x00007610ff827816 */ /* 0x000fe40000000082 */
[----:B------:R-:W-:Y:S02]  /*5f10*/  IADD3.X R23, PT, PT, R7, UR6, RZ, P6, !PT ;  /* 0x0000000607177c10 */ /* 0x000fe4000b7fe4ff */
[----:B------:R-:W-:Y:S01]  /*5f20*/  PRMT R127, RZ, 0x7610, R127 ;  /* 0x00007610ff7f7816 */ /* 0x000fe2000000007f */
[----:B0-----:R-:W-:Y:S02]  /*5f30*/  @P2 IMAD.MOV.U32 R100, RZ, RZ, R170 ;  /* 0x000000ffff642224 */ /* 0x001fe400078e00aa */
[----:B------:R-:W-:-:S05]  /*5f40*/  @P2 IMAD.MOV.U32 R101, RZ, RZ, R168 ;  /* 0x000000ffff652224 */ /* 0x000fca00078e00a8 */
[----:B------:R0:W4:Y:S01]  /*5f50*/  @P2 LDG.E.U8 R130, desc[UR24][R100.64] ;  /* 0x0000001864822981 */ /* 0x000122000c1e1100 */
[----:B------:R-:W-:Y:S01]  /*5f60*/  ISETP.GE.AND P2, PT, R221, RZ, PT ;  /* 0x000000ffdd00720c */ /* 0x000fe20003f46270 */
[----:B0-----:R-:W-:Y:S02]  /*5f70*/  @!P1 IMAD.MOV.U32 R100, RZ, RZ, R21 ;  /* 0x000000ffff649224 */ /* 0x001fe400078e0015 */
[----:B------:R-:W-:-:S05]  /*5f80*/  @!P1 IMAD.MOV.U32 R101, RZ, RZ, R23 ;  /* 0x000000ffff659224 */ /* 0x000fca00078e0017 */
[----:B------:R0:W4:Y:S05]  /*5f90*/  @!P1 LDG.E.U8 R127, desc[UR24][R100.64] ;  /* 0x00000018647f9981 */ /* 0x00012a000c1e1100 */
[----:B------:R-:W-:Y:S01]  /*5fa0*/  @!P2 IMAD.MOV R126, RZ, RZ, -R126 ;  /* 0x000000ffff7ea224 */ /* 0x000fe200078e0a7e */
[----:B------:R1:W-:Y:S01]  /*5fb0*/  STL [R1+0x140], R21 ;  /* 0x0001401501007387 */ /* 0x0003e20000100800 */
[----:B------:R-:W-:-:S03]  /*5fc0*/  @!P3 IMAD.MOV R207, RZ, RZ, -R207 ;  /* 0x000000ffffcfb224 */ /* 0x000fc600078e0acf */
[----:B------:R0:W-:Y:S01]  /*5fd0*/  STL [R1+0x13c], R23 ;  /* 0x00013c1701007387 */ /* 0x0001e20000100800 */
[----:B-1----:R-:W-:Y:S02]  /*5fe0*/  IADD3 R21, P2, PT, R6, UR5, RZ ;  /* 0x0000000506157c10 */ /* 0x002fe4000ff5e0ff */
[----:B------:R-:W-:Y:S02]  /*5ff0*/  ISETP.GE.AND P3, PT, R211, RZ, PT ;  /* 0x000000ffd300720c */ /* 0x000fe40003f66270 */
[----:B0-----:R-:W-:Y:S01]  /*6000*/  IADD3.X R23, PT, PT, R8, UR6, RZ, P2, !PT ;  /* 0x0000000608177c10 */ /* 0x001fe200097fe4ff */
[--C-:B------:R-:W-:Y:S01]  /*6010*/  IMAD.MOV.U32 R211, RZ, RZ, R125.reuse ;  /* 0x000000ffffd37224 */ /* 0x100fe200078e007d */
[----:B------:R-:W-:Y:S01]  /*6020*/  PRMT R125, RZ, 0x7610, R125 ;  /* 0x00007610ff7d7816 */ /* 0x000fe2000000007d */
[----:B------:R-:W-:Y:S02]  /*6030*/  @!P1 IMAD.MOV.U32 R100, RZ, RZ, R21 ;  /* 0x000000ffff649224 */ /* 0x000fe400078e0015 */
[----:B------:R-:W-:-:S05]  /*6040*/  @!P1 IMAD.MOV.U32 R101, RZ, RZ, R23 ;  /* 0x000000ffff659224 */ /* 0x000fca00078e0017 */
[----:B------:R0:W4:Y:S01]  /*6050*/  @!P1 LDG.E.U8 R125, desc[UR24][R100.64] ;  /* 0x00000018647d9981 */ /* 0x000122000c1e1100 */
[----:B------:R-:W-:Y:S01]  /*6060*/  @!P3 IMAD.MOV R208, RZ, RZ, -R208 ;  /* 0x000000ffffd0b224 */ /* 0x000fe200078e0ad0 */
[----:B------:R-:W-:Y:S02]  /*6070*/  ISETP.GE.AND P3, PT, R214, RZ, PT ;  /* 0x000000ffd600720c */ /* 0x000fe40003f66270 */
[----:B------:R-:W-:Y:S02]  /*6080*/  ISETP.GE.AND P4, PT, R217, RZ, PT ;  /* 0x000000ffd900720c */ /* 0x000fe40003f86270 */
[----:B------:R-:W-:Y:S01]  /*6090*/  ISETP.GE.AND P0, PT, R218, RZ, PT ;  /* 0x000000ffda00720c */ /* 0x000fe20003f06270 */
[----:B------:R1:W-:Y:S02]  /*60a0*/  STL [R1+0x148], R21 ;  /* 0x0001481501007387 */ /* 0x0003e40000100800 */
[----:B-1----:R-:W-:Y:S02]  /*60b0*/  IMAD.MOV.U32 R21, RZ, RZ, R14 ;  /* 0x000000ffff157224 */ /* 0x002fe400078e000e */
[----:B------:R-:W1:Y:S04]  /*60c0*/  S2R R14, SR_TID.X ;  /* 0x00000000000e7919 */ /* 0x000e680000002100 */
[----:B------:R-:W-:Y:S01]  /*60d0*/  @!P3 IMAD.MOV R129, RZ, RZ, -R129 ;  /* 0x000000ffff81b224 */ /* 0x000fe200078e0a81 */
[----:B------:R-:W-:Y:S01]  /*60e0*/  ISETP.GE.AND P3, PT, R220, RZ, PT ;  /* 0x000000ffdc00720c */ /* 0x000fe20003f66270 */
[----:B------:R-:W-:Y:S01]  /*60f0*/  @!P4 IMAD.MOV R128, RZ, RZ, -R128 ;  /* 0x000000ffff80c224 */ /* 0x000fe200078e0a80 */
[----:B------:R-:W-:Y:S01]  /*6100*/  ISETP.GE.AND P4, PT, R219, RZ, PT ;  /* 0x000000ffdb00720c */ /* 0x000fe20003f86270 */
[----:B------:R-:W-:Y:S01]  /*6110*/  @!P0 IMAD.MOV R211, RZ, RZ, -R211 ;  /* 0x000000ffffd38224 */ /* 0x000fe200078e0ad3 */
[----:B------:R-:W-:-:S02]  /*6120*/  ISETP.GE.AND P0, PT, R223, RZ, PT ;  /* 0x000000ffdf00720c */ /* 0x000fc40003f06270 */
[----:B------:R-:W-:Y:S02]  /*6130*/  ISETP.GE.AND P2, PT, R224, RZ, PT ;  /* 0x000000ffe000720c */ /* 0x000fe40003f46270 */
[----:B------:R-:W-:Y:S02]  /*6140*/  ISETP.GE.AND P6, PT, R222, RZ, PT ;  /* 0x000000ffde00720c */ /* 0x000fe40003fc6270 */
[----:B------:R-:W-:-:S03]  /*6150*/  ISETP.GE.AND P1, PT, R225, RZ, PT ;  /* 0x000000ffe100720c */ /* 0x000fc60003f26270 */
[----:B------:R-:W-:Y:S01]  /*6160*/  @!P3 IMAD.MOV R107, RZ, RZ, -R107 ;  /* 0x000000ffff6bb224 */ /* 0x000fe200078e0a6b */
[----:B------:R-:W-:Y:S01]  /*6170*/  ISETP.GE.AND P3, PT, R228, RZ, PT ;  /* 0x000000ffe400720c */ /* 0x000fe20003f66270 */
[----:B------:R-:W-:Y:S01]  /*6180*/  @!P4 IMAD.MOV R108, RZ, RZ, -R108 ;  /* 0x000000ffff6cc224 */ /* 0x000fe200078e0a6c */
[----:B------:R-:W-:Y:S01]  /*6190*/  ISETP.GE.AND P4, PT, R229, RZ, PT ;  /* 0x000000ffe500720c */ /* 0x000fe20003f86270 */
[----:B------:R-:W-:Y:S01]  /*61a0*/  @!P0 IMAD.MOV R109, RZ, RZ, -R109 ;  /* 0x000000ffff6d8224 */ /* 0x000fe200078e0a6d */
[----:B------:R-:W-:Y:S01]  /*61b0*/  ISETP.GE.AND P0, PT, R227, RZ, PT ;  /* 0x000000ffe300720c */ /* 0x000fe20003f06270 */
[----:B------:R-:W-:-:S04]  /*61c0*/  @!UP1 UIADD3 UR4, UPT, UPT, -UR4, 0x100000, URZ ;  /* 0x0010000004049890 */ /* 0x000fc8000fffe1ff */
[----:B------:R-:W-:Y:S02]  /*61d0*/  @!UP1 USHF.L.U32 UR5, UR4, 0xb, URZ ;  /* 0x0000000b04059899 */ /* 0x000fe400080006ff */
[----:B------:R-:W-:Y:S01]  /*61e0*/  @!UP1 USHF.L.U32 UR4, UR4, 0x1, URZ ;  /* 0x0000000104049899 */ /* 0x000fe200080006ff */
[----:B------:R0:W-:Y:S01]  /*61f0*/  STL [R1+0x144], R23 ;  /* 0x0001441701007387 */ /* 0x0001e20000100800 */
[----:B------:R-:W-:Y:S01]  /*6200*/  VOTEU.ALL UP2, P5 ;  /* 0x0000000000ff7886 */ /* 0x000fe20002840000 */
[----:B------:R-:W-:Y:S01]  /*6210*/  @!P2 IMAD.MOV R111, RZ, RZ, -R111 ;  /* 0x000000ffff6fa224 */ /* 0x000fe200078e0a6f */
[----:B------:R-:W-:Y:S01]  /*6220*/  ISETP.NE.AND P2, PT, R99, RZ, PT ;  /* 0x000000ff6300720c */ /* 0x000fe20003f45270 */
[----:B------:R-:W-:Y:S01]  /*6230*/  @!P6 IMAD.MOV R110, RZ, RZ, -R110 ;  /* 0x000000ffff6ee224 */ /* 0x000fe200078e0a6e */
[----:B------:R-:W-:Y:S01]  /*6240*/  LOP3.LUT R99, RZ, R99, RZ, 0x33, !PT ;  /* 0x00000063ff637212 */ /* 0x000fe200078e33ff */
[----:B------:R-:W-:Y:S02]  /*6250*/  @!P1 IMAD.MOV R112, RZ, RZ, -R112 ;  /* 0x000000ffff709224 */ /* 0x000fe400078e0a70 */
[----:B0-----:R-:W-:Y:S01]  /*6260*/  IMAD.MOV.U32 R23, RZ, RZ, R4 ;  /* 0x000000ffff177224 */ /* 0x001fe200078e0004 */
[----:B-1----:R-:W-:Y:S01]  /*6270*/  LOP3.LUT R4, R14, 0x7f, RZ, 0xc0, !PT ;  /* 0x0000007f0e047812 */ /* 0x002fe200078ec0ff */
[----:B------:R-:W-:Y:S01]  /*6280*/  @!P3 IMAD.MOV R113, RZ, RZ, -R113 ;  /* 0x000000ffff71b224 */ /* 0x000fe200078e0a71 */
[----:B------:R0:W1:Y:S01]  /*6290*/  @!UP2 SYNCS.EXCH.64 URZ, [UR12+0x8008], UR4 ;  /* 0x008008040cffa5b2 */ /* 0x0000620008000100 */
[----:B------:R-:W-:-:S02]  /*62a0*/  @!P0 IMAD.MOV R115, RZ, RZ, -R115 ;  /* 0x000000ffff738224 */ /* 0x000fc400078e0a73 */
[----:B------:R-:W-:Y:S01]  /*62b0*/  @!P4 IMAD.MOV R114, RZ, RZ, -R114 ;  /* 0x000000ffff72c224 */ /* 0x000fe200078e0a72 */
[----:B------:R-:W-:Y:S01]  /*62c0*/  STS.U8 [R4+UR12], R23 ;  /* 0x0000001704007988 */ /* 0x000fe2000800000c */
[C---:B------:R-:W-:Y:S02]  /*62d0*/  SEL R116, R99.reuse, R116, !P2 ;  /* 0x0000007463747207 */ /* 0x040fe40005000000 */
[C---:B------:R-:W-:Y:S01]  /*62e0*/  SEL R117, R99.reuse, R117, !P2 ;  /* 0x0000007563757207 */ /* 0x040fe20005000000 */
[----:B------:R-:W-:Y:S01]  /*62f0*/  STS.U8 [R4+UR12+0x1000], R21 ;  /* 0x0010001504007988 */ /* 0x000fe2000800000c */
[C---:B------:R-:W-:Y:S02]  /*6300*/  SEL R118, R99.reuse, R118, !P2 ;  /* 0x0000007663767207 */ /* 0x040fe40005000000 */
[C---:B------:R-:W-:Y:S01]  /*6310*/  SEL R119, R99.reuse, R119, !P2 ;  /* 0x0000007763777207 */ /* 0x040fe20005000000 */
[----:B------:R-:W-:Y:S01]  /*6320*/  STS.U8 [R4+UR12+0x400], R20 ;  /* 0x0004001404007988 */ /* 0x000fe2000800000c */
[C---:B------:R-:W-:Y:S01]  /*6330*/  SEL R120, R99.reuse, R120, !P2 ;  /* 0x0000007863787207 */ /* 0x040fe20005000000 */
[----:B0-----:R-:W0:Y:S01]  /*6340*/  LDCU UR4, c[0x0][0x3b0] ;  /* 0x00007600ff0477ac */ /* 0x001e220008000800 */
[C---:B------:R-:W-:Y:S01]  /*6350*/  SEL R121, R99.reuse, R121, !P2 ;  /* 0x0000007963797207 */ /* 0x040fe20005000000 */
[----:B------:R-:W-:Y:S01]  /*6360*/  STS.U8 [R4+UR12+0x1400], R18 ;  /* 0x0014001204007988 */ /* 0x000fe2000800000c */
[----:B------:R-:W-:-:S02]  /*6370*/  SEL R122, R99, R122, !P2 ;  /* 0x0000007a637a7207 */ /* 0x000fc40005000000 */
[C---:B------:R-:W-:Y:S02]  /*6380*/  SEL R123, R99.reuse, R123, !P2 ;  /* 0x0000007b637b7207 */ /* 0x040fe40005000000 */
[C---:B------:R-:W-:Y:S02]  /*6390*/  SEL R124, R99.reuse, R124, !P2 ;  /* 0x0000007c637c7207 */ /* 0x040fe40005000000 */
[C---:B------:R-:W-:Y:S02]  /*63a0*/  SEL R165, R99.reuse, R165, !P2 ;  /* 0x000000a563a57207 */ /* 0x040fe40005000000 */
[C---:B------:R-:W-:Y:S02]  /*63b0*/  SEL R161, R99.reuse, R161, !P2 ;  /* 0x000000a163a17207 */ /* 0x040fe40005000000 */
[C---:B------:R-:W-:Y:S02]  /*63c0*/  SEL R162, R99.reuse, R162, !P2 ;  /* 0x000000a263a27207 */ /* 0x040fe40005000000 */
        /* <DEDUP_REMOVED lines=51> */
[----:B------:R-:W-:Y:S01]  /*6700*/  SEL R115, R99, R115, !P2 ;  /* 0x0000007363737207 */ /* 0x000fe20005000000 */
[----:B------:R-:W-:Y:S01]  /*6710*/  STS.U8 [R4+UR12+0x800], R19 ;  /* 0x0008001304007988 */ /* 0x000fe2000800000c */
[----:B------:R-:W-:-:S03]  /*6720*/  LOP3.LUT R99, R4, 0x10, RZ, 0x3c, !PT ;  /* 0x0000001004637812 */ /* 0x000fc600078e3cff */
[----:B------:R-:W-:Y:S04]  /*6730*/  STS.U8 [R4+UR12+0x1800], R17 ;  /* 0x0018001104007988 */ /* 0x000fe8000800000c */
[----:B------:R-:W-:Y:S04]  /*6740*/  STS.U8 [R4+UR12+0xc00], R174 ;  /* 0x000c00ae04007988 */ /* 0x000fe8000800000c */
[----:B------:R-:W-:Y:S04]  /*6750*/  STS.U8 [R4+UR12+0x1c00], R175 ;  /* 0x001c00af04007988 */ /* 0x000fe8000800000c */
[----:B--2---:R2:W-:Y:S04]  /*6760*/  STS.U8 [R99+UR12+0x1880], R2 ;  /* 0x0018800263007988 */ /* 0x0045e8000800000c */
[----:B------:R-:W-:Y:S01]  /*6770*/  STS.U8 [R99+UR12+0x80], R172 ;  /* 0x000080ac63007988 */ /* 0x000fe2000800000c */
[----:B--2---:R-:W-:-:S03]  /*6780*/  LOP3.LUT R2, R4, 0x20, RZ, 0x3c, !PT ;  /* 0x0000002004027812 */ /* 0x004fc600078e3cff */
[----:B---3--:R-:W-:Y:S04]  /*6790*/  STS.U8 [R99+UR12+0x1080], R173 ;  /* 0x001080ad63007988 */ /* 0x008fe8000800000c */
[----:B------:R-:W-:Y:S04]  /*67a0*/  STS.U8 [R99+UR12+0x480], R16 ;  /* 0x0004801063007988 */ /* 0x000fe8000800000c */
[----:B----4-:R-:W-:Y:S04]  /*67b0*/  STS.U8 [R99+UR12+0x1480], R15 ;  /* 0x0014800f63007988 */ /* 0x010fe8000800000c */
[----:B------:R-:W-:Y:S04]  /*67c0*/  STS.U8 [R99+UR12+0x880], R13 ;  /* 0x0008800d63007988 */ /* 0x000fe8000800000c */
[----:B------:R-:W-:Y:S04]  /*67d0*/  STS.U8 [R99+UR12+0xc80], R12 ;  /* 0x000c800c63007988 */ /* 0x000fe8000800000c */
[----:B------:R-:W-:Y:S04]  /*67e0*/  STS.U8 [R99+UR12+0x1c80], R10 ;  /* 0x001c800a63007988 */ /* 0x000fe8000800000c */
[----:B------:R-:W-:Y:S04]  /*67f0*/  STS.U8 [R2+UR12+0x100], R11 ;  /* 0x0001000b02007988 */ /* 0x000fe8000800000c */
[----:B------:R-:W-:Y:S04]  /*6800*/  STS.U8 [R2+UR12+0x1100], R9 ;  /* 0x0011000902007988 */ /* 0x000fe8000800000c */
[----:B------:R2:W-:Y:S04]  /*6810*/  STS.U8 [R2+UR12+0x500], R0 ;  /* 0x0005000002007988 */ /* 0x0005e8000800000c */
[----:B------:R-:W-:Y:S04]  /*6820*/  STS.U8 [R2+UR12+0x1500], R3 ;  /* 0x0015000302007988 */ /* 0x000fe8000800000c */
[----:B------:R-:W-:Y:S01]  /*6830*/  STS.U8 [R2+UR12+0x900], R252 ;  /* 0x000900fc02007988 */ /* 0x000fe2000800000c */
[----:B--2---:R-:W-:-:S03]  /*6840*/  LOP3.LUT R0, R4, 0x30, RZ, 0x3c, !PT ;  /* 0x0000003004007812 */ /* 0x004fc600078e3cff */
        /* <DEDUP_REMOVED lines=33> */
[----:B------:R-:W-:Y:S01]  /*6a60*/  STS.U8 [R2+UR12+0x700], R153 ;  /* 0x0007009902007988 */ /* 0x000fe2000800000c */
[----:B------:R-:W-:-:S03]  /*6a70*/  LOP3.LUT R14, R14, 0x1f, RZ, 0xc0, !PT ;  /* 0x0000001f0e0e7812 */ /* 0x000fc600078ec0ff */
[----:B------:R-:W-:Y:S04]  /*6a80*/  STS.U8 [R2+UR12+0x1700], R150 ;  /* 0x0017009602007988 */ /* 0x000fe8000800000c */
[----:B------:R-:W-:Y:S04]  /*6a90*/  STS.U8 [R2+UR12+0xb00], R145 ;  /* 0x000b009102007988 */ /* 0x000fe8000800000c */
[----:B------:R-:W-:Y:S04]  /*6aa0*/  STS.U8 [R2+UR12+0x1b00], R148 ;  /* 0x001b009402007988 */ /* 0x000fe8000800000c */
[----:B------:R-:W-:Y:S01]  /*6ab0*/  STS.U8 [R2+UR12+0xf00], R141 ;  /* 0x000f008d02007988 */ /* 0x000fe2000800000c */
[----:B------:R-:W-:-:S03]  /*6ac0*/  IMAD R100, R14, UR9, RZ ;  /* 0x000000090e647c24 */ /* 0x000fc6000f8e02ff */
[----:B------:R-:W-:Y:S04]  /*6ad0*/  STS.U8 [R2+UR12+0x1f00], R139 ;  /* 0x001f008b02007988 */ /* 0x000fe8000800000c */
[----:B------:R-:W-:Y:S04]  /*6ae0*/  STS.U8 [R0+UR12+0x380], R137 ;  /* 0x0003808900007988 */ /* 0x000fe8000800000c */
[----:B------:R-:W-:Y:S04]  /*6af0*/  STS.U8 [R0+UR12+0x1380], R189 ;  /* 0x001380bd00007988 */ /* 0x000fe8000800000c */
[----:B------:R-:W-:Y:S04]  /*6b00*/  STS.U8 [R0+UR12+0x780], R135 ;  /* 0x0007808700007988 */ /* 0x000fe8000800000c */
[----:B------:R-:W-:Y:S01]  /*6b10*/  STS.U8 [R0+UR12+0x1780], R204 ;  /* 0x001780cc00007988 */ /* 0x000fe2000800000c */
[----:B------:R-:W-:-:S03]  /*6b20*/  IADD3 R101, P0, PT, R100, UR18, RZ ;  /* 0x0000001264657c10 */ /* 0x000fc6000ff1e0ff */
[----:B------:R-:W-:Y:S04]  /*6b30*/  STS.U8 [R0+UR12+0xb80], R132 ;  /* 0x000b808400007988 */ /* 0x000fe8000800000c */
[----:B------:R-:W-:Y:S04]  /*6b40*/  STS.U8 [R0+UR12+0x1b80], R130 ;  /* 0x001b808200007988 */ /* 0x000fe8000800000c */
[----:B------:R2:W-:Y:S01]  /*6b50*/  STS.U8 [R0+UR12+0xf80], R127 ;  /* 0x000f807f00007988 */ /* 0x0005e2000800000c */
[----:B------:R-:W-:Y:S01]  /*6b60*/  LEA.HI.X.SX32 R100, R100, UR19, 0x1, P0 ;  /* 0x0000001364647c11 */ /* 0x000fe200080f0eff */
[----:B0-----:R-:W-:-:S02]  /*6b70*/  IMAD R106, R201, UR4, RZ ;  /* 0x00000004c96a7c24 */ /* 0x001fc4000f8e02ff */
[----:B------:R-:W-:Y:S02]  /*6b80*/  IMAD R118, R118, UR4, RZ ;  /* 0x0000000476767c24 */ /* 0x000fe4000f8e02ff */
[----:B--2---:R-:W-:Y:S02]  /*6b90*/  IMAD R127, R116, UR4, RZ ;  /* 0x00000004747f7c24 */ /* 0x004fe4000f8e02ff */
[----:B------:R-:W-:-:S03]  /*6ba0*/  IMAD R122, R122, UR4, RZ ;  /* 0x000000047a7a7c24 */ /* 0x000fc6000f8e02ff */
[-C--:B------:R-:W-:Y:S01]  /*6bb0*/  IADD3 R201, P0, PT, R127, R101.reuse, RZ ;  /* 0x000000657fc97210 */ /* 0x080fe20007f1e0ff */
[----:B------:R-:W-:Y:S02]  /*6bc0*/  IMAD R105, R200, UR4, RZ ;  /* 0x00000004c8697c24 */ /* 0x000fe4000f8e02ff */
[----:B------:R-:W-:Y:S01]  /*6bd0*/  IMAD R102, R205, UR4, RZ ;  /* 0x00000004cd667c24 */ /* 0x000fe2000f8e02ff */
[-C--:B------:R-:W-:Y:S01]  /*6be0*/  LEA.HI.X.SX32 R200, R127, R100.reuse, 0x1, P0 ;  /* 0x000000647fc87211 */ /* 0x080fe200000f0eff */
[----:B------:R-:W-:Y:S01]  /*6bf0*/  IMAD R124, R124, UR4, RZ ;  /* 0x000000047c7c7c24 */ /* 0x000fe2000f8e02ff */
[-C--:B------:R-:W-:Y:S01]  /*6c00*/  IADD3 R205, P0, PT, R118, R101.reuse, RZ ;  /* 0x0000006576cd7210 */ /* 0x080fe20007f1e0ff */
[----:B------:R-:W-:Y:S01]  /*6c10*/  IMAD R163, R163, UR4, RZ ;  /* 0x00000004a3a37c24 */ /* 0x000fe2000f8e02ff */
[-C--:B------:R-:W-:Y:S01]  /*6c20*/  IADD3 R213, P4, PT, R122, R101.reuse, RZ ;  /* 0x000000657ad57210 */ /* 0x080fe20007f9e0ff */
[----:B------:R-:W-:Y:S01]  /*6c30*/  IMAD R120, R120, UR4, RZ ;  /* 0x0000000478787c24 */ /* 0x000fe2000f8e02ff */
[-C--:B------:R-:W-:Y:S01]  /*6c40*/  LEA.HI.X.SX32 R204, R118, R100.reuse, 0x1, P0 ;  /* 0x0000006476cc7211 */ /* 0x080fe200000f0eff */
[----:B------:R-:W-:Y:S01]  /*6c50*/  IMAD R160, R160, UR4, RZ ;  /* 0x00000004a0a07c24 */ /* 0x000fe2000f8e02ff */
[-C--:B------:R-:W-:Y:S01]  /*6c60*/  IADD3 R217, P0, PT, R124, R101.reuse, RZ ;  /* 0x000000657cd97210 */ /* 0x080fe20007f1e0ff */
        /* <DEDUP_REMOVED lines=33> */
[----:B------:R0:W-:Y:S01]  /*6e80*/  STS.U8 [R0+UR12+0x1f80], R125 ;  /* 0x001f807d00007988 */ /* 0x0001e2000800000c */
[----:B------:R-:W-:Y:S01]  /*6e90*/  IMAD R146, R146, UR4, RZ ;  /* 0x0000000492927c24 */ /* 0x000fe2000f8e02ff */
[-C--:B------:R-:W-:Y:S01]  /*6ea0*/  LEA.HI.X.SX32 R202, R117, R100.reuse, 0x1, P6 ;  /* 0x0000006475ca7211 */ /* 0x080fe200030f0eff */
[----:B------:R-:W-:Y:S01]  /*6eb0*/  IMAD R135, R211, UR4, RZ ;  /* 0x00000004d3877c24 */ /* 0x000fe2000f8e02ff */
[-C--:B------:R-:W-:Y:S01]  /*6ec0*/  IADD3 R233, P2, PT, R154, R101.reuse, RZ ;  /* 0x000000659ae97210 */ /* 0x080fe20007f5e0ff */
[----:B------:R-:W-:Y:S01]  /*6ed0*/  IMAD R162, R162, UR4, RZ ;  /* 0x00000004a2a27c24 */ /* 0x000fe2000f8e02ff */
[-C--:B------:R-:W-:Y:S01]  /*6ee0*/  IADD3 R211, P3, PT, R121, R101.reuse, RZ ;  /* 0x0000006579d37210 */ /* 0x080fe20007f7e0ff */
[----:B------:R-:W-:Y:S01]  /*6ef0*/  IMAD R159, R159, UR4, RZ ;  /* 0x000000049f9f7c24 */ /* 0x000fe2000f8e02ff */
[-C--:B------:R-:W-:Y:S01]  /*6f00*/  IADD3 R215, P6, PT, R123, R101.reuse, RZ ;  /* 0x000000657bd77210 */ /* 0x080fe20007fde0ff */
[----:B------:R-:W-:Y:S01]  /*6f10*/  IMAD R140, R140, UR4, RZ ;  /* 0x000000048c8c7c24 */ /* 0x000fe2000f8e02ff */
[-C--:B------:R-:W-:Y:S01]  /*6f20*/  LEA.HI.X.SX32 R240, R152, R100.reuse, 0x1, P0 ;  /* 0x0000006498f07211 */ /* 0x080fe200000f0eff */
[----:B0-----:R-:W-:Y:S01]  /*6f30*/  IMAD R125, R206, UR4, RZ ;  /* 0x00000004ce7d7c24 */ /* 0x001fe2000f8e02ff */
[-C--:B------:R-:W-:Y:S01]  /*6f40*/  LEA.HI.X.SX32 R206, R119, R100.reuse, 0x1, P1 ;  /* 0x0000006477ce7211 */ /* 0x080fe200008f0eff */
[----:B------:R-:W-:Y:S01]  /*6f50*/  IMAD R164, R164, UR4, RZ ;  /* 0x00000004a4a47c24 */ /* 0x000fe2000f8e02ff */
[-C--:B------:R-:W-:Y:S01]  /*6f60*/  IADD3 R21, P0, PT, R167, R101.reuse, RZ ;  /* 0x00000065a7157210 */ /* 0x080fe20007f1e0ff */
[----:B------:R-:W-:Y:S01]  /*6f70*/  IMAD R190, R190, UR4, RZ ;  /* 0x00000004bebe7c24 */ /* 0x000fe2000f8e02ff */
[----:B------:R-:W-:Y:S01]  /*6f80*/  LEA.HI.X.SX32 R248, R166, R100, 0x1, P4 ;  /* 0x00000064a6f87211 */ /* 0x000fe200020f0eff */
[----:B------:R-:W-:Y:S01]  /*6f90*/  IMAD R137, R210, UR4, RZ ;  /* 0x00000004d2897c24 */ /* 0x000fe2000f8e02ff */
[----:B------:R-:W-:-:S02]  /*6fa0*/  IADD3 R219, P1, PT, R165, R101, RZ ;  /* 0x00000065a5db7210 */ /* 0x000fc40007f3e0ff */
[-C--:B------:R-:W-:Y:S01]  /*6fb0*/  IADD3 R17, P4, PT, R144, R101.reuse, RZ ;  /* 0x0000006590117210 */ /* 0x080fe20007f9e0ff */
[----:B------:R-:W-:Y:S01]  /*6fc0*/  IMAD R143, R143, UR4, RZ ;  /* 0x000000048f8f7c24 */ /* 0x000fe2000f8e02ff */
[-C--:B------:R-:W-:Y:S01]  /*6fd0*/  LEA.HI.X.SX32 R232, R154, R100.reuse, 0x1, P2 ;  /* 0x000000649ae87211 */ /* 0x080fe200010f0eff */
[----:B------:R-:W-:Y:S01]  /*6fe0*/  IMAD R155, R155, UR4, RZ ;  /* 0x000000049b9b7c24 */ /* 0x000fe2000f8e02ff */
[-C--:B------:R-:W-:Y:S01]  /*6ff0*/  LEA.HI.X.SX32 R210, R121, R100.reuse, 0x1, P3 ;  /* 0x0000006479d27211 */ /* 0x080fe200018f0eff */
[----:B------:R-:W-:Y:S01]  /*7000*/  IMAD R151, R151, UR4, RZ ;  /* 0x0000000497977c24 */ /* 0x000fe2000f8e02ff */
[----:B------:R-:W-:Y:S02]  /*7010*/  LEA.HI.X.SX32 R214, R123, R100, 0x1, P6 ;  /* 0x000000647bd67211 */ /* 0x000fe400030f0eff */
[-C--:B------:R-:W-:Y:S02]  /*7020*/  IADD3 R245, P2, PT, R146, R101.reuse, RZ ;  /* 0x0000006592f57210 */ /* 0x080fe40007f5e0ff */
[----:B------:R-:W-:-:S02]  /*7030*/  IADD3 R223, P3, PT, R162, R101, RZ ;  /* 0x00000065a2df7210 */ /* 0x000fc40007f7e0ff */
[-C--:B------:R-:W-:Y:S02]  /*7040*/  IADD3 R227, P6, PT, R159, R101.reuse, RZ ;  /* 0x000000659fe37210 */ /* 0x080fe40007fde0ff */
[-C--:B------:R-:W-:Y:S01]  /*7050*/  LEA.HI.X.SX32 R252, R167, R100.reuse, 0x1, P0 ;  /* 0x00000064a7fc7211 */ /* 0x080fe200000f0eff */
[----:B------:R-:W-:Y:S01]  /*7060*/  IMAD R157, R157, UR4, RZ ;  /* 0x000000049d9d7c24 */ /* 0x000fe2000f8e02ff */
[-C--:B------:R-:W-:Y:S02]  /*7070*/  LEA.HI.X.SX32 R218, R165, R100.reuse, 0x1, P1 ;  /* 0x00000064a5da7211 */ /* 0x080fe400008f0eff */
[-C--:B------:R-:W-:Y:S02]  /*7080*/  IADD3 R175, P0, PT, R140, R101.reuse, RZ ;  /* 0x000000658caf7210 */ /* 0x080fe40007f1e0ff */
[----:B------:R-:W-:Y:S02]  /*7090*/  LEA.HI.X.SX32 R20, R144, R100, 0x1, P4 ;  /* 0x0000006490147211 */ /* 0x000fe400020f0eff */
[----:B------:R-:W-:-:S02]  /*70a0*/  IADD3 R231, P1, PT, R164, R101, RZ ;  /* 0x00000065a4e77210 */ /* 0x000fc40007f3e0ff */
[-C--:B------:R-:W-:Y:S02]  /*70b0*/  IADD3 R14, P4, PT, R190, R101.reuse, RZ ;  /* 0x00000065be0e7210 */ /* 0x080fe40007f9e0ff */
        /* <DEDUP_REMOVED lines=18> */
[----:B------:R-:W0:Y:S01]  /*71e0*/  S2R R143, SR_TID.X ;  /* 0x00000000008f7919 */ /* 0x000e220000002100 */
[----:B------:R-:W-:Y:S01]  /*71f0*/  LEA.HI.X.SX32 R238, R151, R100, 0x1, P6 ;  /* 0x0000006497ee7211 */ /* 0x000fe200030f0eff */
[----:B------:R-:W-:Y:S01]  /*7200*/  IMAD R181, R181, UR4, RZ ;  /* 0x00000004b5b57c24 */ /* 0x000fe2000f8e02ff */
[-C--:B------:R-:W-:Y:S01]  /*7210*/  IADD3 R247, P3, PT, R147, R101.reuse, RZ ;  /* 0x0000006593f77210 */ /* 0x080fe20007f7e0ff */
[----:B------:R-:W-:Y:S01]  /*7220*/  IMAD R133, R133, UR4, RZ ;  /* 0x0000000485857c24 */ /* 0x000fe2000f8e02ff */
[----:B------:R-:W-:-:S02]  /*7230*/  IADD3 R251, P6, PT, R149, R101, RZ ;  /* 0x0000006595fb7210 */ /* 0x000fc40007fde0ff */
[-C--:B------:R-:W-:Y:S01]  /*7240*/  LEA.HI.X.SX32 R16, R106, R100.reuse, 0x1, P0 ;  /* 0x000000646a107211 */ /* 0x080fe200000f0eff */
[----:B------:R-:W-:Y:S01]  /*7250*/  IMAD R138, R138, UR4, RZ ;  /* 0x000000048a8a7c24 */ /* 0x000fe2000f8e02ff */
[-C--:B------:R-:W-:Y:S02]  /*7260*/  LEA.HI.X.SX32 R242, R157, R100.reuse, 0x1, P1 ;  /* 0x000000649df27211 */ /* 0x080fe400008f0eff */
[-C--:B------:R-:W-:Y:S02]  /*7270*/  LEA.HI.X.SX32 R12, R102, R100.reuse, 0x1, P4 ;  /* 0x00000064660c7211 */ /* 0x080fe400020f0eff */
[-C--:B------:R-:W-:Y:S01]  /*7280*/  IADD3 R4, P0, PT, R116, R101.reuse, RZ ;  /* 0x0000006574047210 */ /* 0x080fe20007f1e0ff */
[----:B------:R-:W2:Y:S01]  /*7290*/  LDC R102, c[0x0][0x3a0] ;  /* 0x0000e800ff667b82 */ /* 0x000ea20000000800 */
[----:B------:R-:W-:Y:S02]  /*72a0*/  IADD3 R2, P1, PT, R169, R101, RZ ;  /* 0x00000065a9027210 */ /* 0x000fe40007f3e0ff */
[----:B------:R-:W-:-:S02]  /*72b0*/  LEA.HI.X.SX32 R246, R147, R100, 0x1, P3 ;  /* 0x0000006493f67211 */ /* 0x000fc400018f0eff */
[-C--:B------:R-:W-:Y:S01]  /*72c0*/  LEA.HI.X.SX32 R250, R149, R100.reuse, 0x1, P6 ;  /* 0x0000006495fa7211 */ /* 0x080fe200030f0eff */
[----:B------:R-:W-:Y:S01]  /*72d0*/  IMAD R131, R131, UR4, RZ ;  /* 0x0000000483837c24 */ /* 0x000fe2000f8e02ff */
[-C--:B------:R-:W-:Y:S02]  /*72e0*/  IADD3 R147, P6, PT, R171, R101.reuse, RZ ;  /* 0x00000065ab937210 */ /* 0x080fe40007fde0ff */
        /* <DEDUP_REMOVED lines=8> */
[----:B------:R-:W-:Y:S02]  /*7370*/  IADD3 R155, P6, PT, R105, R101, RZ ;  /* 0x00000065699b7210 */ /* 0x000fe40007fde0ff */
[-C--:B------:R-:W-:Y:S02]  /*7380*/  LEA.HI.X.SX32 R174, R181, R100.reuse, 0x1, P2 ;  /* 0x00000064b5ae7211 */ /* 0x080fe400010f0eff */
[-C--:B------:R-:W-:Y:S01]  /*7390*/  LEA.HI.X.SX32 R133, R133, R100.reuse, 0x1, P0 ;  /* 0x0000006485857211 */ /* 0x080fe200000f0eff */
[----:B------:R-:W-:Y:S01]  /*73a0*/  IMAD R134, R134, UR4, RZ ;  /* 0x0000000486867c24 */ /* 0x000fe2000f8e02ff */
[----:B------:R-:W-:-:S02]  /*73b0*/  LEA.HI.X.SX32 R146, R138, R100, 0x1, P1 ;  /* 0x000000648a927211 */ /* 0x000fc400008f0eff */
[-C--:B------:R-:W-:Y:S02]  /*73c0*/  IADD3 R10, P2, PT, R104, R101.reuse, RZ ;  /* 0x00000065680a7210 */ /* 0x080fe40007f5e0ff */
[-C--:B------:R-:W-:Y:S02]  /*73d0*/  IADD3 R121, P0, PT, R131, R101.reuse, RZ ;  /* 0x0000006583797210 */ /* 0x080fe40007f1e0ff */
[-C--:B------:R-:W-:Y:S02]  /*73e0*/  IADD3 R164, P1, PT, R136, R101.reuse, RZ ;  /* 0x0000006588a47210 */ /* 0x080fe40007f3e0ff */
[-C--:B------:R-:W-:Y:S01]  /*73f0*/  LEA.HI.X.SX32 R156, R105, R100.reuse, 0x1, P6 ;  /* 0x00000064699c7211 */ /* 0x080fe200030f0eff */
[----:B------:R-:W-:Y:S01]  /*7400*/  IMAD R183, R183, UR4, RZ ;  /* 0x00000004b7b77c24 */ /* 0x000fe2000f8e02ff */
[----:B------:R-:W-:Y:S01]  /*7410*/  IADD3 R162, P6, PT, R125, R101, RZ ;  /* 0x000000657da27210 */ /* 0x000fe20007fde0ff */
[----:B------:R-:W-:Y:S01]  /*7420*/  IMAD R114, R114, UR4, RZ ;  /* 0x0000000472727c24 */ /* 0x000fe2000f8e02ff */
[----:B------:R-:W-:-:S02]  /*7430*/  LEA.HI.X.SX32 R15, R104, R100, 0x1, P2 ;  /* 0x00000064680f7211 */ /* 0x000fc400010f0eff */
[-C--:B------:R-:W-:Y:S02]  /*7440*/  LEA.HI.X.SX32 R122, R131, R100.reuse, 0x1, P0 ;  /* 0x00000064837a7211 */ /* 0x080fe400000f0eff */
[-C--:B------:R-:W-:Y:S02]  /*7450*/  IADD3 R0, P3, PT, R142, R101.reuse, RZ ;  /* 0x000000658e007210 */ /* 0x080fe40007f7e0ff */
[-C--:B------:R-:W-:Y:S02]  /*7460*/  LEA.HI.X.SX32 R154, R136, R100.reuse, 0x1, P1 ;  /* 0x00000064889a7211 */ /* 0x080fe400008f0eff */
[-C--:B------:R-:W-:Y:S02]  /*7470*/  IADD3 R104, P0, PT, R137, R101.reuse, RZ ;  /* 0x0000006589687210 */ /* 0x080fe40007f1e0ff */
[----:B------:R-:W-:Y:S02]  /*7480*/  IADD3 R165, P1, PT, R134, R101, RZ ;  /* 0x0000006586a57210 */ /* 0x000fe40007f3e0ff */
[-C--:B------:R-:W-:Y:S01]  /*7490*/  LEA.HI.X.SX32 R163, R125, R100.reuse, 0x1, P6 ;  /* 0x000000647da37211 */ /* 0x080fe200030f0eff */
[----:B------:R-:W-:Y:S01]  /*74a0*/  IMAD R109, R109, UR4, RZ ;  /* 0x000000046d6d7c24 */ /* 0x000fe2000f8e02ff */
[----:B------:R-:W-:-:S02]  /*74b0*/  LEA.HI.X.SX32 R142, R142, R100, 0x1, P3 ;  /* 0x000000648e8e7211 */ /* 0x000fc400018f0eff */
[-C--:B------:R-:W-:Y:S01]  /*74c0*/  LEA.HI.X.SX32 R125, R137, R100.reuse, 0x1, P0 ;  /* 0x00000064897d7211 */ /* 0x080fe200000f0eff */
[----:B------:R-:W-:Y:S01]  /*74d0*/  IMAD R129, R129, UR4, RZ ;  /* 0x0000000481817c24 */ /* 0x000fe2000f8e02ff */
[CC--:B------:R-:W-:Y:S01]  /*74e0*/  IADD3 R151, P3, PT, R183.reuse, R101.reuse, RZ ;  /* 0x00000065b7977210 */ /* 0x0c0fe20007f7e0ff */
[----:B------:R-:W-:Y:S01]  /*74f0*/  IMAD R128, R128, UR4, RZ ;  /* 0x0000000480807c24 */ /* 0x000fe2000f8e02ff */
[-C--:B------:R-:W-:Y:S02]  /*7500*/  LEA.HI.X.SX32 R161, R134, R100.reuse, 0x1, P1 ;  /* 0x0000006486a17211 */ /* 0x080fe400008f0eff */
[-C--:B------:R-:W-:Y:S02]  /*7510*/  IADD3 R189, P0, PT, R114, R101.reuse, RZ ;  /* 0x0000006572bd7210 */ /* 0x080fe40007f1e0ff */
[-C--:B------:R-:W-:Y:S02]  /*7520*/  IADD3 R123, P1, PT, R132, R101.reuse, RZ ;  /* 0x00000065847b7210 */ /* 0x080fe40007f3e0ff */
[----:B------:R-:W-:Y:S01]  /*7530*/  IADD3 R99, P2, PT, R130, R101, RZ ;  /* 0x0000006582637210 */ /* 0x000fe20007f5e0ff */
[----:B--2---:R-:W-:Y:S01]  /*7540*/  VIADD R139, R102, 0x1f ;  /* 0x0000001f668b7836 */ /* 0x004fe20000000000 */
[----:B------:R-:W-:-:S02]  /*7550*/  LEA.HI.X.SX32 R152, R183, R100, 0x1, P3 ;  /* 0x00000064b7987211 */ /* 0x000fc400018f0eff */
[-C--:B------:R-:W-:Y:S01]  /*7560*/  LEA.HI.X.SX32 R127, R114, R100.reuse, 0x1, P0 ;  /* 0x00000064727f7211 */ /* 0x080fe200000f0eff */
[----:B------:R-:W-:Y:S01]  /*7570*/  IMAD R126, R126, UR4, RZ ;  /* 0x000000047e7e7c24 */ /* 0x000fe2000f8e02ff */
[-C--:B------:R-:W-:Y:S02]  /*7580*/  IADD3 R159, P3, PT, R103, R101.reuse, RZ ;  /* 0x00000065679f7210 */ /* 0x080fe40007f7e0ff */
[-C--:B------:R-:W-:Y:S02]  /*7590*/  LEA.HI.X.SX32 R124, R132, R100.reuse, 0x1, P1 ;  /* 0x00000064847c7211 */ /* 0x080fe400008f0eff */
[----:B------:R-:W-:Y:S02]  /*75a0*/  LEA.HI.X.SX32 R130, R130, R100, 0x1, P2 ;  /* 0x0000006482827211 */ /* 0x000fe400010f0eff */
[-C--:B------:R-:W-:Y:S02]  /*75b0*/  IADD3 R181, P0, PT, R109, R101.reuse, RZ ;  /* 0x000000656db57210 */ /* 0x080fe40007f1e0ff */
[----:B------:R-:W-:-:S02]  /*75c0*/  IADD3 R116, P1, PT, R129, R101, RZ ;  /* 0x0000006581747210 */ /* 0x000fc40007f3e0ff */
[----:B------:R-:W-:Y:S02]  /*75d0*/  IADD3 R119, P2, PT, R128, R101, RZ ;  /* 0x0000006580777210 */ /* 0x000fe40007f5e0ff */
[-C--:B------:R-:W-:Y:S02]  /*75e0*/  LEA.HI.X.SX32 R160, R103, R100.reuse, 0x1, P3 ;  /* 0x0000006467a07211 */ /* 0x080fe400018f0eff */
[-C--:B------:R-:W-:Y:S01]  /*75f0*/  LEA.HI.X.SX32 R183, R109, R100.reuse, 0x1, P0 ;  /* 0x000000646db77211 */ /* 0x080fe200000f0eff */
[----:B------:R-:W-:Y:S01]  /*7600*/  IMAD R107, R107, UR4, RZ ;  /* 0x000000046b6b7c24 */ /* 0x000fe2000f8e02ff */
[-C--:B------:R-:W-:Y:S01]  /*7610*/  LEA.HI.X.SX32 R134, R129, R100.reuse, 0x1, P1 ;  /* 0x0000006481867211 */ /* 0x080fe200008f0eff */
[----:B------:R-:W-:Y:S01]  /*7620*/  IMAD R108, R108, UR4, RZ ;  /* 0x000000046c6c7c24 */ /* 0x000fe2000f8e02ff */
[----:B------:R-:W-:Y:S02]  /*7630*/  LEA.HI.X.SX32 R120, R128, R100, 0x1, P2 ;  /* 0x0000006480787211 */ /* 0x000fe400010f0eff */
[----:B0-----:R-:W-:-:S02]  /*7640*/  LOP3.LUT R103, R143, 0x1f, RZ, 0xc0, !PT ;  /* 0x0000001f8f677812 */ /* 0x001fc400078ec0ff */
[----:B------:R-:W-:Y:S02]  /*7650*/  ISETP.GT.AND P0, PT, R139, 0x1f, PT ;  /* 0x0000001f8b00780c */ /* 0x000fe40003f04270 */
[-C--:B------:R-:W-:Y:S02]  /*7660*/  IADD3 R117, P1, PT, R135, R101.reuse, RZ ;  /* 0x0000006587757210 */ /* 0x080fe40007f3e0ff */
[-C--:B------:R-:W-:Y:S02]  /*7670*/  IADD3 R106, P2, PT, R126, R101.reuse, RZ ;  /* 0x000000657e6a7210 */ /* 0x080fe40007f5e0ff */
[----:B------:R-:W-:Y:S01]  /*7680*/  ISETP.LT.AND P0, PT, R103, R102, P0 ;  /* 0x000000666700720c */ /* 0x000fe20000701270 */
[----:B------:R-:W-:Y:S01]  /*7690*/  IMAD R110, R110, UR4, RZ ;  /* 0x000000046e6e7c24 */ /* 0x000fe2000f8e02ff */
[-C--:B------:R-:W-:Y:S01]  /*76a0*/  LEA.HI.X.SX32 R118, R135, R100.reuse, 0x1, P1 ;  /* 0x0000006487767211 */ /* 0x080fe200008f0eff */
[----:B------:R-:W-:Y:S01]  /*76b0*/  IMAD R111, R111, UR4, RZ ;  /* 0x000000046f6f7c24 */ /* 0x000fe2000f8e02ff */
[-C--:B------:R-:W-:Y:S01]  /*76c0*/  LEA.HI.X.SX32 R136, R126, R100.reuse, 0x1, P2 ;  /* 0x000000647e887211 */ /* 0x080fe200010f0eff */
[----:B------:R-:W-:Y:S01]  /*76d0*/  IMAD R112, R112, UR4, RZ ;  /* 0x0000000470707c24 */ /* 0x000fe2000f8e02ff */
[-C--:B------:R-:W-:Y:S01]  /*76e0*/  IADD3 R190, P1, PT, R107, R101.reuse, RZ ;  /* 0x000000656bbe7210 */ /* 0x080fe20007f3e0ff */
[----:B------:R-:W-:Y:S01]  /*76f0*/  IMAD R113, R113, UR4, RZ ;  /* 0x0000000471717c24 */ /* 0x000fe2000f8e02ff */
[----:B------:R-:W-:Y:S01]  /*7700*/  IADD3 R153, P2, PT, R108, R101, RZ ;  /* 0x000000656c997210 */ /* 0x000fe20007f5e0ff */
[----:B------:R-:W-:Y:S01]  /*7710*/  IMAD R115, R115, UR4, RZ ;  /* 0x0000000473737c24 */ /* 0x000fe2000f8e02ff */
[----:B------:R-:W-:-:S02]  /*7720*/  LEA.HI.X.SX32 R105, R107, R100, 0x1, P1 ;  /* 0x000000646b697211 */ /* 0x000fc400008f0eff */
[----:B------:R-:W-:Y:S02]  /*7730*/  LEA.HI.X.SX32 R158, R108, R100, 0x1, P2 ;  /* 0x000000646c9e7211 */ /* 0x000fe400010f0eff */
[-C--:B------:R-:W-:Y:S02]  /*7740*/  IADD3 R148, P1, PT, R110, R101.reuse, RZ ;  /* 0x000000656e947210 */ /* 0x080fe40007f3e0ff */
[-C--:B------:R-:W-:Y:S02]  /*7750*/  IADD3 R140, P2, PT, R111, R101.reuse, RZ ;  /* 0x000000656f8c7210 */ /* 0x080fe40007f5e0ff */
[-C--:B------:R-:W-:Y:S02]  /*7760*/  IADD3 R141, P3, PT, R112, R101.reuse, RZ ;  /* 0x00000065708d7210 */ /* 0x080fe40007f7e0ff */
[-C--:B------:R-:W-:Y:S02]  /*7770*/  IADD3 R144, P4, PT, R113, R101.reuse, RZ ;  /* 0x0000006571907210 */ /* 0x080fe40007f9e0ff */
[----:B------:R-:W-:-:S02]  /*7780*/  IADD3 R149, P6, PT, R115, R101, RZ ;  /* 0x0000006573957210 */ /* 0x000fc40007fde0ff */
[-C--:B------:R-:W-:Y:S02]  /*7790*/  LEA.HI.X.SX32 R150, R110, R100.reuse, 0x1, P1 ;  /* 0x000000646e967211 */ /* 0x080fe400008f0eff */
[-C--:B------:R-:W-:Y:S02]  /*77a0*/  LEA.HI.X.SX32 R138, R111, R100.reuse, 0x1, P2 ;  /* 0x000000646f8a7211 */ /* 0x080fe400010f0eff */
[-C--:B------:R-:W-:Y:S02]  /*77b0*/  LEA.HI.X.SX32 R145, R112, R100.reuse, 0x1, P3 ;  /* 0x0000006470917211 */ /* 0x080fe400018f0eff */
[-C--:B------:R-:W-:Y:S02]  /*77c0*/  LEA.HI.X.SX32 R171, R113, R100.reuse, 0x1, P4 ;  /* 0x0000006471ab7211 */ /* 0x080fe400020f0eff */
[----:B------:R-:W-:Y:S01]  /*77d0*/  LEA.HI.X.SX32 R167, R115, R100, 0x1, P6 ;  /* 0x0000006473a77211 */ /* 0x000fe200030f0eff */
[----:B------:R-:W-:Y:S01]  /*77e0*/  @P0 IMAD.MOV.U32 R102, RZ, RZ, R201 ;  /* 0x000000ffff660224 */ /* 0x000fe200078e00c9 */
[----:B------:R-:W-:Y:S01]  /*77f0*/  PRMT R100, RZ, 0x7610, R100 ;  /* 0x00007610ff647816 */ /* 0x000fe20000000064 */
[----:B------:R-:W-:-:S05]  /*7800*/  @P0 IMAD.MOV.U32 R103, RZ, RZ, R200 ;  /* 0x000000ffff670224 */ /* 0x000fca00078e00c8 */
[----:B------:R0:W2:Y:S01]  /*7810*/  @P0 LDG.E.U8 R100, desc[UR24][R102.64] ;  /* 0x0000001866640981 */ /* 0x0000a2000c1e1100 */
[----:B------:R-:W-:Y:S01]  /*7820*/  LOP3.LUT R143, R143, 0x7f, RZ, 0xc0, !PT ;  /* 0x0000007f8f8f7812 */ /* 0x000fe200078ec0ff */
[----:B0-----:R-:W-:Y:S02]  /*7830*/  @P0 IMAD.MOV.U32 R102, RZ, RZ, R205 ;  /* 0x000000ffff660224 */ /* 0x001fe400078e00cd */
[----:B------:R-:W-:Y:S02]  /*7840*/  @P0 IMAD.MOV.U32 R103, RZ, RZ, R204 ;  /* 0x000000ffff670224 */ /* 0x000fe400078e00cc */
[----:B--2---:R0:W-:Y:S02]  /*7850*/  STS.U8 [R143+UR12+0x2000], R100 ;  /* 0x002000648f007988 */ /* 0x0041e4000800000c */
[----:B0-----:R-:W-:-:S06]  /*7860*/  PRMT R100, RZ, 0x7610, R100 ;  /* 0x00007610ff647816 */ /* 0x001fcc0000000064 */
[----:B------:R0:W2:Y:S02]  /*7870*/  @P0 LDG.E.U8 R100, desc[UR24][R102.64] ;  /* 0x0000001866640981 */ /* 0x0000a4000c1e1100 */
[----:B0-----:R-:W-:Y:S02]  /*7880*/  @P0 IMAD.MOV.U32 R102, RZ, RZ, R209 ;  /* 0x000000ffff660224 */ /* 0x001fe400078e00d1 */
[----:B------:R-:W-:Y:S01]  /*7890*/  @P0 IMAD.MOV.U32 R103, RZ, RZ, R208 ;  /* 0x000000ffff670224 */ /* 0x000fe200078e00d0 */
        /* <DEDUP_REMOVED lines=150> */
[----:B------:R-:W-:Y:S04]  /*8200*/  STL [R1], R21 ;  /* 0x0000001501007387 */ /* 0x000fe80000100800 */
[----:B------:R-:W-:Y:S04]  /*8210*/  STL [R1+0x8], R2 ;  /* 0x0000080201007387 */ /* 0x000fe80000100800 */
        /* <DEDUP_REMOVED lines=11> */
[----:B--2---:R0:W-:Y:S02]  /*82d0*/  STS.U8 [R143+UR12+0x3f00], R100 ;  /* 0x003f00648f007988 */ /* 0x0041e4000800000c */
[----:B0-----:R-:W-:-:S06]  /*82e0*/  PRMT R100, RZ, 0x7610, R100 ;  /* 0x00007610ff647816 */ /* 0x001fcc0000000064 */
[----:B------:R0:W2:Y:S04]  /*82f0*/  @P0 LDG.E.U8 R100, desc[UR24][R102.64] ;  /* 0x0000001866640981 */ /* 0x0000a8000c1e1100 */
        /* <DEDUP_REMOVED lines=28> */
[----:B------:R3:W-:Y:S02]  /*84c0*/  STL [R1+0xb0], R99 ;  /* 0x0000b06301007387 */ /* 0x0007e40000100800 */
[----:B---3--:R-:W3:Y:S01]  /*84d0*/  S2R R99, SR_TID.X ;  /* 0x0000000000637919 */ /* 0x008ee20000002100 */
[----:B0-----:R-:W-:Y:S01]  /*84e0*/  PRMT R102, RZ, 0x7610, R102 ;  /* 0x00007610ff667816 */ /* 0x001fe20000000066 */
[----:B------:R-:W-:Y:S01]  /*84f0*/  @P0 IMAD.MOV.U32 R101, RZ, RZ, R202 ;  /* 0x000000ffff650224 */ /* 0x000fe200078e00ca */
[----:B---3--:R-:W-:-:S04]  /*8500*/  LOP3.LUT R99, R99, 0x7f, RZ, 0xc0, !PT ;  /* 0x0000007f63637812 */ /* 0x008fc800078ec0ff */
[----:B------:R-:W-:-:S05]  /*8510*/  LOP3.LUT R99, R99, 0x10, RZ, 0x3c, !PT ;  /* 0x0000001063637812 */ /* 0x000fca00078e3cff */
[----:B--2---:R0:W-:Y:S02]  /*8520*/  STS.U8 [R99+UR12+0x3f80], R100 ;  /* 0x003f806463007988 */ /* 0x0041e4000800000c */
[----:B0-----:R-:W-:-:S05]  /*8530*/  @P0 IMAD.MOV.U32 R100, RZ, RZ, R203 ;  /* 0x000000ffff640224 */ /* 0x001fca00078e00cb */
[----:B------:R0:W2:Y:S01]  /*8540*/  @P0 LDG.E.U8 R102, desc[UR24][R100.64] ;  /* 0x0000001864660981 */ /* 0x0000a2000c1e1100 */
[----:B------:R-:W-:Y:S01]  /*8550*/  @P0 IMAD.MOV.U32 R103, RZ, RZ, R206 ;  /* 0x000000ffff670224 */ /* 0x000fe200078e00ce */
[----:B0-----:R-:W-:Y:S02]  /*8560*/  PRMT R100, RZ, 0x7610, R100 ;  /* 0x00007610ff647816 */ /* 0x001fe40000000064 */
[----:B--2---:R0:W-:Y:S02]  /*8570*/  STS.U8 [R99+UR12+0x2080], R102 ;  /* 0x0020806663007988 */ /* 0x0041e4000800000c */
[----:B0-----:R-:W-:-:S05]  /*8580*/  @P0 IMAD.MOV.U32 R102, RZ, RZ, R207 ;  /* 0x000000ffff660224 */ /* 0x001fca00078e00cf */
        /* <DEDUP_REMOVED lines=154> */
[----:B------:R-:W-:Y:S01]  /*8f30*/  STL [R1+0xd4], R118 ;  /* 0x0000d47601007387 */ /* 0x000fe20000100800 */
[----:B0-----:R-:W-:-:S03]  /*8f40*/  @P0 IMAD.MOV.U32 R102, RZ, RZ, R141 ;  /* 0x000000ffff660224 */ /* 0x001fc600078e008d */
[----:B------:R-:W-:Y:S01]  /*8f50*/  STL [R1+0xdc], R136 ;  /* 0x0000dc8801007387 */ /* 0x000fe20000100800 */
[----:B------:R-:W-:-:S03]  /*8f60*/  @P0 IMAD.MOV.U32 R103, RZ, RZ, R145 ;  /* 0x000000ffff670224 */ /* 0x000fc600078e0091 */
        /* <DEDUP_REMOVED lines=18> */
[----:B------:R0:W5:Y:S04]  /*9090*/  LDL.LU R21, [R1+0xac8] ;  /* 0x000ac80001157983 */ /* 0x0001680000300800 */
        /* <DEDUP_REMOVED lines=21> */
[----:B--2---:R2:W-:Y:S02]  /*91f0*/  STS.U8 [R99+UR12+0x3d80], R100 ;  /* 0x003d806463007988 */ /* 0x0045e4000800000c */
[----:B--2---:R-:W-:-:S06]  /*9200*/  PRMT R100, RZ, 0x7610, R100 ;  /* 0x00007610ff647816 */ /* 0x004fcc0000000064 */
[----:B------:R-:W2:Y:S01]  /*9210*/  @P0 LDG.E.U8 R100, desc[UR24][R102.64] ;  /* 0x0000001866640981 */ /* 0x000ea2000c1e1100 */
[----:B------:R-:W-:-:S04]  /*9220*/  ISETP.NE.U32.AND P0, PT, RZ, UR7, PT ;  /* 0x00000007ff007c0c */ /* 0x000fc8000bf05070 */
[C---:B------:R-:W-:Y:S02]  /*9230*/  ISETP.LT.OR P1, PT, R139.reuse, 0x20, P0 ;  /* 0x000000208b00780c */ /* 0x040fe40000721670 */
[----:B------:R-:W-:Y:S01]  /*9240*/  ISETP.GE.AND P2, PT, R139, 0x40, PT ;  /* 0x000000408b00780c */ /* 0x000fe20003f46270 */
[----:B--2---:R0:W-:Y:S01]  /*9250*/  STS.U8 [R99+UR12+0x3e80], R100 ;  /* 0x003e806463007988 */ /* 0x0041e2000800000c */
[----:B-1----:R1:W-:Y:S06]  /*9260*/  MEMBAR.ALL.CTA ;  /* 0x0000000000007992 */ /* 0x0023ec0000008000 */
[----:B-1----:R-:W1:Y:S02]  /*9270*/  FENCE.VIEW.ASYNC.S ;  /* 0x00000000000073c6 */ /* 0x002e640000000000 */
[----:B-1----:R-:W-:Y:S06]  /*9280*/  BAR.SYNC.DEFER_BLOCKING 0x0 ;  /* 0x0000000000007b1d */ /* 0x002fec0000010000 */
[----:B------:R-:W-:Y:S05]  /*9290*/  @P1 BRA `(.L_x_6) ;  /* 0x00000000005c1947 */ /* 0x000fea0003800000 */
[----:B------:R-:W-:Y:S02]  /*92a0*/  UIADD3 UR4, UPT, UPT, UR12, 0x2000, URZ ;  /* 0x000020000c047890 */ /* 0x000fe4000fffe0ff */
[----:B------:R-:W-:Y:S02]  /*92b0*/  USHF.R.U32.HI UR6, URZ, 0x4, UR12 ;  /* 0x00000004ff067899 */ /* 0x000fe4000801160c */
[----:B------:R-:W-:Y:S02]  /*92c0*/  USHF.R.U32.HI UR4, URZ, 0x4, UR4 ;  /* 0x00000004ff047899 */ /* 0x000fe40008011604 */
[----:B------:R-:W-:Y:S01]  /*92d0*/  USGXT.U32 UR6, UR6, 0xe ;  /* 0x0000000e0606789a */ /* 0x000fe20008000000 */
[----:B------:R-:W-:Y:S01]  /*92e0*/  UMOV UR16, 0x100 ;  /* 0x0000010000107882 */ /* 0x000fe20000000000 */
[----:B------:R-:W-:Y:S01]  /*92f0*/  UMOV UR17, 0x40004040 ;  /* 0x4000404000117882 */ /* 0x000fe20000000000 */
[----:B------:R-:W-:Y:S01]  /*9300*/  UMOV UR7, URZ ;  /* 0x000000ff00077c82 */ /* 0x000fe20008000000 */
[----:B------:R-:W-:-:S02]  /*9310*/  USGXT.U32 UR14, UR4, 0xe ;  /* 0x0000000e040e789a */ /* 0x000fc40008000000 */
[----:B------:R-:W-:Y:S02]  /*9320*/  UIADD3 UR18, UPT, UPT, UR10, 0x100, URZ ;  /* 0x000001000a127890 */ /* 0x000fe4000fffe0ff */
[----:B------:R-:W-:Y:S01]  /*9330*/  UIADD3.64 UR16, UPT, UPT, UR6, UR16, URZ ;  /* 0x0000001006107297 */ /* 0x000fe2000fffe0ff */
[----:B------:R-:W-:Y:S01]  /*9340*/  UMOV UR20, 0x0 ;  /* 0x0000000000147882 */ /* 0x000fe20000000000 */
[----:B------:R-:W-:Y:S01]  /*9350*/  UMOV UR21, 0x8408010 ;  /* 0x0840801000157882 */ /* 0x000fe20000000000 */
[----:B------:R-:W-:Y:S01]  /*9360*/  UMOV UR4, UR13 ;  /* 0x0000000d00047c82 */ /* 0x000fe20008000000 */
[----:B------:R-:W-:Y:S01]  /*9370*/  UMOV UR5, URZ ;  /* 0x000000ff00057c82 */ /* 0x000fe20008000000 */
[----:B------:R-:W-:Y:S01]  /*9380*/  UMOV UR7, 0x40004040 ;  /* 0x4000404000077882 */ /* 0x000fe20000000000 */
[----:B------:R-:W-:Y:S01]  /*9390*/  UMOV UR15, 0xc0004010 ;  /* 0xc0004010000f7882 */ /* 0x000fe20000000000 */
[----:B------:R-:W-:Y:S01]  /*93a0*/  UMOV UR22, 0x0 ;  /* 0x0000000000167882 */ /* 0x000fe20000000000 */
[----:B------:R-:W-:Y:S01]  /*93b0*/  UMOV UR23, 0x8408010 ;  /* 0x0840801000177882 */ /* 0x000fe20000000000 */
[----:B------:R-:W-:Y:S01]  /*93c0*/  UMOV UR4, UR4 ;  /* 0x0000000400047c82 */ /* 0x000fe20008000000 */
[----:B------:R1:W-:Y:S01]  /*93d0*/  UTCQMMA gdesc[UR6], gdesc[UR14], tmem[UR10], tmem[UR20], idesc[UR21], !UPT ;  /* 0x00ff140e060075ea */ /* 0x0003e2000f80030a */
[----:B------:R1:W-:Y:S01]  /*93e0*/  UTCQMMA gdesc[UR16], gdesc[UR14], tmem[UR18], tmem[UR22], idesc[UR23], !UPT ;  /* 0x00ff160e100075ea */ /* 0x0003e2000f800312 */
[----:B------:R1:W-:Y:S01]  /*93f0*/  UTCBAR [UR4], URZ ;  /* 0x000000ff040073e9 */ /* 0x0003e200080000ff */
[----:B------:R-:W-:Y:S01]  /*9400*/  NOP ;  /* 0x0000000000007918 */ /* 0x000fe20000000000 */
.L_x_6:
[----:B-1----:R-:W-:Y:S01]  /*9410*/  UMOV UR4, URZ ;  /* 0x000000ff00047c82 */ /* 0x002fe20008000000 */
[----:B------:R-:W-:Y:S05]  /*9420*/  @!P2 BRA `(.L_x_7) ;  /* 0x000000500014a947 */ /* 0x000fea0003800000 */
[----:B0-----:R-:W-:Y:S01]  /*9430*/  SHF.R.S32.HI R100, RZ, 0x1f, R139 ;  /* 0x0000001fff647819 */ /* 0x001fe2000001148b */
[----:B------:R-:W-:Y:S02]  /*9440*/  UIADD3 UR4, UPT, UPT, UR12, 0x4000, URZ ;  /* 0x000040000c047890 */ /* 0x000fe4000fffe0ff */
[----:B------:R-:W-:Y:S01]  /*9450*/  UIADD3 UR5, UPT, UPT, UR12, 0x6000, URZ ;  /* 0x000060000c057890 */ /* 0x000fe2000fffe0ff */
[----:B------:R-:W-:Y:S01]  /*9460*/  LEA.HI R100, R100, R139, RZ, 0x5 ;  /* 0x0000008b64647211 */ /* 0x000fe200078f28ff */
[----:B------:R-:W-:Y:S02]  /*9470*/  USHF.R.U32.HI UR4, URZ, 0x4, UR4 ;  /* 0x00000004ff047899 */ /* 0x000fe40008011604 */
[----:B------:R-:W-:Y:S01]  /*9480*/  USHF.R.U32.HI UR5, URZ, 0x4, UR5 ;  /* 0x00000004ff057899 */ /* 0x000fe20008011605 */
[----:B------:R-:W-:Y:S01]  /*9490*/  SHF.R.S32.HI R100, RZ, 0x5, R100 ;  /* 0x00000005ff647819 */ /* 0x000fe20000011464 */
[----:B------:R-:W-:Y:S02]  /*94a0*/  USHF.L.U32 UR22, UR8, 0x5, URZ ;  /* 0x0000000508167899 */ /* 0x000fe400080006ff */
[----:B------:R-:W-:Y:S01]  /*94b0*/  USHF.L.U32 UR23, UR9, 0x5, URZ ;  /* 0x0000000509177899 */ /* 0x000fe200080006ff */
[----:B------:R-:W-:Y:S01]  /*94c0*/  VIMNMX R100, PT, PT, R100, 0x2, !PT ;  /* 0x0000000264647848 */ /* 0x000fe20007fe0100 */
[----:B------:R-:W-:Y:S01]  /*94d0*/  USGXT.U32 UR6, UR4, 0xe ;  /* 0x0000000e0406789a */ /* 0x000fe20008000000 */
[----:B------:R-:W-:Y:S01]  /*94e0*/  UMOV UR16, 0x100 ;  /* 0x0000010000107882 */ /* 0x000fe20000000000 */
[----:B------:R-:W-:-:S02]  /*94f0*/  UMOV UR17, 0x40004040 ;  /* 0x4000404000117882 */ /* 0x000fc40000000000 */
[----:B------:R-:W-:Y:S01]  /*9500*/  VIADD R101, R100, 0xffffffff ;  /* 0xffffffff64657836 */ /* 0x000fe20000000000 */
[----:B------:R-:W-:Y:S01]  /*9510*/  UMOV UR7, URZ ;  /* 0x000000ff00077c82 */ /* 0x000fe20008000000 */
[----:B------:R-:W-:Y:S01]  /*9520*/  IMAD.MOV.U32 R100, RZ, RZ, RZ ;  /* 0x000000ffff647224 */ /* 0x000fe200078e00ff */
[----:B------:R-:W-:Y:S02]  /*9530*/  USGXT.U32 UR14, UR5, 0xe ;  /* 0x0000000e050e789a */ /* 0x000fe40008000000 */
[----:B------:R0:W-:Y:S01]  /*9540*/  STL [R1+0x14c], R101 ;  /* 0x00014c6501007387 */ /* 0x0001e20000100800 */
[----:B------:R-:W-:Y:S02]  /*9550*/  USHF.R.S32.HI UR27, URZ, 0x1f, UR22 ;  /* 0x0000001fff1b7899 */ /* 0x000fe40008011416 */
[----:B------:R-:W-:Y:S02]  /*9560*/  USHF.R.S32.HI UR28, URZ, 0x1f, UR23 ;  /* 0x0000001fff1c7899 */ /* 0x000fe40008011417 */
[----:B------:R-:W-:Y:S01]  /*9570*/  UIADD3.64 UR16, UPT, UPT, UR6, UR16, URZ ;  /* 0x0000001006107297 */ /* 0x000fe2000fffe0ff */
[----:B------:R-:W-:Y:S01]  /*9580*/  UMOV UR26, 0x1 ;  /* 0x00000001001a7882 */ /* 0x000fe20000000000 */
[----:B------:R-:W-:Y:S01]  /*9590*/  UMOV UR5, URZ ;  /* 0x000000ff00057c82 */ /* 0x000fe20008000000 */
[----:B------:R-:W-:-:S09]  /*95a0*/  UMOV UR15, 0xc0004010 ;  /* 0xc0004010000f7882 */ /* 0x000fd20000000000 */
.L_x_10:
[----:B------:R-:W2:Y:S04]  /*95b0*/  LDL.LU R113, [R1+0x128] ;  /* 0x0001280001717983 */ /* 0x000ea80000300800 */
[----:B------:R-:W3:Y:S04]  /*95c0*/  LDL.LU R112, [R1+0x120] ;  /* 0x0001200001707983 */ /* 0x000ee80000300800 */
[----:B------:R-:W4:Y:S04]  /*95d0*/  LDL.LU R111, [R1+0x118] ;  /* 0x00011800016f7983 */ /* 0x000f280000300800 */
[----:B------:R-:W4:Y:S04]  /*95e0*/  LDL.LU R110, [R1+0x110] ;  /* 0x00011000016e7983 */ /* 0x000f280000300800 */
[----:B------:R-:W4:Y:S04]  /*95f0*/  LDL.LU R109, [R1+0x108] ;  /* 0x00010800016d7983 */ /* 0x000f280000300800 */
[----:B------:R-:W4:Y:S04]  /*9600*/  LDL.LU R108, [R1+0x124] ;  /* 0x00012400016c7983 */ /* 0x000f280000300800 */
[----:B------:R-:W4:Y:S04]  /*9610*/  LDL.LU R107, [R1+0x100] ;  /* 0x00010000016b7983 */ /* 0x000f280000300800 */
[----:B------:R-:W4:Y:S04]  /*9620*/  LDL.LU R106, [R1+0x11c] ;  /* 0x00011c00016a7983 */ /* 0x000f280000300800 */
[----:B------:R-:W4:Y:S04]  /*9630*/  LDL.LU R105, [R1+0xf8] ;  /* 0x0000f80001697983 */ /* 0x000f280000300800 */
[----:B------:R-:W4:Y:S04]  /*9640*/  LDL.LU R102, [R1+0x114] ;  /* 0x0001140001667983 */ /* 0x000f280000300800 */
[----:B0-----:R-:W4:Y:S04]  /*9650*/  LDL.LU R101, [R1+0xf0] ;  /* 0x0000f00001657983 */ /* 0x001f280000300800 */
[----:B------:R-:W4:Y:S04]  /*9660*/  LDL.LU R104, [R1+0x10c] ;  /* 0x00010c0001687983 */ /* 0x000f280000300800 */
[----:B------:R-:W4:Y:S01]  /*9670*/  LDL.LU R103, [R1+0xe8] ;  /* 0x0000e80001677983 */ /* 0x000f220000300800 */
[----:B------:R-:W-:Y:S01]  /*9680*/  IMAD.U32 R100, R100, -0x80000000, RZ ;  /* 0x8000000064647824 */ /* 0x000fe200078e00ff */
[----:B--2---:R-:W-:-:S02]  /*9690*/  IADD3 R113, P1, PT, R113, UR23, RZ ;  /* 0x0000001771717c10 */ /* 0x004fc4000ff3e0ff */
[----:B---3--:R-:W-:-:S03]  /*96a0*/  IADD3 R112, P3, PT, R112, UR23, RZ ;  /* 0x0000001770707c10 */ /* 0x008fc6000ff7e0ff */
[----:B------:R-:W-:Y:S01]  /*96b0*/  STL [R1+0x128], R113 ;  /* 0x0001287101007387 */ /* 0x000fe20000100800 */
[----:B----4-:R-:W-:-:S03]  /*96c0*/  IADD3 R111, P2, PT, R111, UR23, RZ ;  /* 0x000000176f6f7c10 */ /* 0x010fc6000ff5e0ff */
[----:B------:R-:W-:Y:S01]  /*96d0*/  STL [R1+0x120], R112 ;  /* 0x0001207001007387 */ /* 0x000fe20000100800 */
[----:B------:R-:W-:-:S03]  /*96e0*/  IADD3 R110, P6, PT, R110, UR23, RZ ;  /* 0x000000176e6e7c10 */ /* 0x000fc6000ffde0ff */
[----:B------:R-:W-:Y:S01]  /*96f0*/  STL [R1+0x118], R111 ;  /* 0x0001186f01007387 */ /* 0x000fe20000100800 */
[----:B------:R-:W-:-:S03]  /*9700*/  IADD3 R109, P4, PT, R109, UR23, RZ ;  /* 0x000000176d6d7c10 */ /* 0x000fc6000ff9e0ff */
[----:B------:R-:W-:Y:S01]  /*9710*/  STL [R1+0x110], R110 ;  /* 0x0001106e01007387 */ /* 0x000fe20000100800 */
[----:B------:R-:W-:-:S03]  /*9720*/  IADD3.X R108, PT, PT, R108, UR28, RZ, P1, !PT ;  /* 0x0000001c6c6c7c10 */ /* 0x000fc60008ffe4ff */
[----:B------:R-:W-:Y:S01]  /*9730*/  STL [R1+0x108], R109 ;  /* 0x0001086d01007387 */ /* 0x000fe20000100800 */
[----:B------:R-:W-:-:S03]  /*9740*/  IADD3 R107, P1, PT, R107, UR23, RZ ;  /* 0x000000176b6b7c10 */ /* 0x000fc6000ff3e0ff */
[----:B------:R-:W-:Y:S01]  /*9750*/  STL [R1+0x124], R108 ;  /* 0x0001246c01007387 */ /* 0x000fe20000100800 */
[----:B------:R-:W-:-:S03]  /*9760*/  IADD3.X R106, PT, PT, R106, UR28, RZ, P3, !PT ;  /* 0x0000001c6a6a7c10 */ /* 0x000fc60009ffe4ff */
[----:B------:R-:W-:Y:S01]  /*9770*/  STL [R1+0x100], R107 ;  /* 0x0001006b01007387 */ /* 0x000fe20000100800 */
[----:B------:R-:W-:Y:S02]  /*9780*/  IADD3 R105, P3, PT, R105, UR23, RZ ;  /* 0x0000001769697c10 */ /* 0x000fe4000ff7e0ff */
[----:B------:R-:W-:Y:S02]  /*9790*/  IADD3.X R102, PT, PT, R102, UR28, RZ, P2, !PT ;  /* 0x0000001c66667c10 */ /* 0x000fe400097fe4ff */
[----:B------:R-:W-:-:S03]  /*97a0*/  IADD3 R101, P2, PT, R101, UR23, RZ ;  /* 0x0000001765657c10 */ /* 0x000fc6000ff5e0ff */
[----:B------:R0:W-:Y:S04]  /*97b0*/  STL [R1+0x114], R102 ;  /* 0x0001146601007387 */ /* 0x0001e80000100800 */
[----:B------:R-:W-:Y:S04]  /*97c0*/  STL [R1+0x11c], R106 ;  /* 0x00011c6a01007387 */ /* 0x000fe80000100800 */
[----:B0-----:R-:W2:Y:S04]  /*97d0*/  LDL.LU R102, [R1+0x104] ;  /* 0x0001040001667983 */ /* 0x001ea80000300800 */
[----:B------:R-:W-:Y:S04]  /*97e0*/  STL [R1+0xf8], R105 ;  /* 0x0000f86901007387 */ /* 0x000fe80000100800 */
[----:B------:R0:W-:Y:S04]  /*97f0*/  STL [R1+0xf0], R101 ;  /* 0x0000f06501007387 */ /* 0x0001e80000100800 */
[----:B0-----:R-:W3:Y:S01]  /*9800*/  LDL.LU R101, [R1+0xe0] ;  /* 0x0000e00001657983 */ /* 0x001ee20000300800 */
[----:B------:R-:W-:-:S02]  /*9810*/  IADD3.X R104, PT, PT, R104, UR28, RZ, P6, !PT ;  /* 0x0000001c68687c10 */ /* 0x000fc4000b7fe4ff */
[----:B------:R-:W-:-:S03]  /*9820*/  IADD3 R103, P6, PT, R103, UR23, RZ ;  /* 0x0000001767677c10 */ /* 0x000fc6000ffde0ff */
[----:B------:R0:W-:Y:S04]  /*9830*/  STL [R1+0x10c], R104 ;  /* 0x00010c6801007387 */ /* 0x0001e80000100800 */
[----:B0-----:R-:W4:Y:S04]  /*9840*/  LDL.LU R104, [R1+0xfc] ;  /* 0x0000fc0001687983 */ /* 0x001f280000300800 */
[----:B------:R-:W4:Y:S04]  /*9850*/  LDL.LU R128, [R1+0xd8] ;  /* 0x0000d80001807983 */ /* 0x000f280000300800 */
[----:B------:R-:W4:Y:S04]  /*9860*/  LDL.LU R127, [R1+0xf4] ;  /* 0x0000f400017f7983 */ /* 0x000f280000300800 */
[----:B------:R-:W4:Y:S04]  /*9870*/  LDL.LU R126, [R1+0xd0] ;  /* 0x0000d000017e7983 */ /* 0x000f280000300800 */
[----:B------:R0:W-:Y:S04]  /*9880*/  STL [R1+0xe8], R103 ;  /* 0x0000e86701007387 */ /* 0x0001e80000100800 */
        /* <DEDUP_REMOVED lines=21> */
[----:B0-----:R-:W4:Y:S01]  /*99e0*/  LDL.LU R103, [R1+0x78] ;  /* 0x0000780001677983 */ /* 0x001f220000300800 */
[----:B--2---:R-:W-:-:S05]  /*99f0*/  IADD3.X R102, PT, PT, R102, UR28, RZ, P4, !PT ;  /* 0x0000001c66667c10 */ /* 0x004fca000a7fe4ff */
[----:B------:R0:W-:Y:S04]  /*9a00*/  STL [R1+0x104], R102 ;  /* 0x0001046601007387 */ /* 0x0001e80000100800 */
[----:B0-----:R-:W2:Y:S01]  /*9a10*/  LDL.LU R102, [R1+0x94] ;  /* 0x0000940001667983 */ /* 0x001ea20000300800 */
[----:B---3--:R-:W-:-:S05]  /*9a20*/  IADD3 R101, P4, PT, R101, UR23, RZ ;  /* 0x0000001765657c10 */ /* 0x008fca000ff9e0ff */
[----:B------:R0:W-:Y:S04]  /*9a30*/  STL [R1+0xe0], R101 ;  /* 0x0000e06501007387 */ /* 0x0001e80000100800 */
[----:B0-----:R-:W3:Y:S01]  /*9a40*/  LDL.LU R101, [R1+0x70] ;  /* 0x0000700001657983 */ /* 0x001ee20000300800 */
[----:B----4-:R-:W-:Y:S02]  /*9a50*/  IADD3.X R104, PT, PT, R104, UR28, RZ, P1, !PT ;  /* 0x0000001c68687c10 */ /* 0x010fe40008ffe4ff */
[----:B------:R-:W-:-:S03]  /*9a60*/  IADD3 R128, P1, PT, R128, UR23, RZ ;  /* 0x0000001780807c10 */ /* 0x000fc6000ff3e0ff */
[----:B------:R0:W-:Y:S01]  /*9a70*/  STL [R1+0xfc], R104 ;  /* 0x0000fc6801007387 */ /* 0x0001e20000100800 */
[----:B------:R-:W-:Y:S02]  /*9a80*/  IADD3.X R127, PT, PT, R127, UR28, RZ, P3, !PT ;  /* 0x0000001c7f7f7c10 */ /* 0x000fe40009ffe4ff */
[----:B------:R-:W-:Y:S01]  /*9a90*/  IADD3 R126, P3, PT, R126, UR23, RZ ;  /* 0x000000177e7e7c10 */ /* 0x000fe2000ff7e0ff */
[----:B0-----:R-:W4:Y:S04]  /*9aa0*/  LDL.LU R104, [R1+0x8c] ;  /* 0x00008c0001687983 */ /* 0x001f280000300800 */
[----:B------:R-:W-:Y:S01]  /*9ab0*/  STL [R1+0xd8], R128 ;  /* 0x0000d88001007387 */ /* 0x000fe20000100800 */
[----:B------:R-:W-:-:S03]  /*9ac0*/  IADD3.X R125, PT, PT, R125, UR28, RZ, P2, !PT ;  /* 0x0000001c7d7d7c10 */ /* 0x000fc600097fe4ff */
        /* <DEDUP_REMOVED lines=41> */
[----:B------:R-:W-:-:S05]  /*9d60*/  IADD3 R103, P2, PT, R103, UR23, RZ ;  /* 0x0000001767677c10 */ /* 0x000fca000ff5e0ff */
[----:B------:R0:W-:Y:S04]  /*9d70*/  STL [R1+0x78], R103 ;  /* 0x0000786701007387 */ /* 0x0001e80000100800 */
[----:B------:R-:W-:Y:S04]  /*9d80*/  STL [R1+0x80], R106 ;  /* 0x0000806a01007387 */ /* 0x000fe80000100800 */
[----:B0-----:R-:W4:Y:S04]  /*9d90*/  LDL.LU R103, [R1+0x68] ;  /* 0x0000680001677983 */ /* 0x001f280000300800 */
[----:B------:R-:W-:Y:S01]  /*9da0*/  STL [R1+0x9c], R105 ;  /* 0x00009c6901007387 */ /* 0x000fe20000100800 */
[----:B--2---:R-:W-:-:S05]  /*9db0*/  IADD3.X R102, PT, PT, R102, UR28, RZ, P6, !PT ;  /* 0x0000001c66667c10 */ /* 0x004fca000b7fe4ff */
[----:B------:R0:W-:Y:S04]  /*9dc0*/  STL [R1+0x94], R102 ;  /* 0x0000946601007387 */ /* 0x0001e80000100800 */
[----:B0-----:R-:W2:Y:S01]  /*9dd0*/  LDL.LU R102, [R1+0x84] ;  /* 0x0000840001667983 */ /* 0x001ea20000300800 */
[----:B---3--:R-:W-:-:S05]  /*9de0*/  IADD3 R101, P6, PT, R101, UR23, RZ ;  /* 0x0000001765657c10 */ /* 0x008fca000ffde0ff */
[----:B------:R0:W-:Y:S04]  /*9df0*/  STL [R1+0x70], R101 ;  /* 0x0000706501007387 */ /* 0x0001e80000100800 */
[----:B0-----:R-:W3:Y:S01]  /*9e00*/  LDL.LU R101, [R1+0x60] ;  /* 0x0000600001657983 */ /* 0x001ee20000300800 */
[----:B----4-:R-:W-:-:S03]  /*9e10*/  IADD3.X R104, PT, PT, R104, UR28, RZ, P4, !PT ;  /* 0x0000001c68687c10 */ /* 0x010fc6000a7fe4ff */
        /* <DEDUP_REMOVED lines=24> */
[----:B------:R-:W4:Y:S04]  /*9fa0*/  LDL.LU R105, [R1] ;  /* 0x0000000001697983 */ /* 0x000f280000300800 */
[----:B0-----:R-:W4:Y:S01]  /*9fb0*/  LDL.LU R104, [R1+0x1c] ;  /* 0x00001c0001687983 */ /* 0x001f220000300800 */
[----:B------:R-:W-:-:S05]  /*9fc0*/  IADD3 R103, P4, PT, R103, UR23, RZ ;  /* 0x0000001767677c10 */ /* 0x000fca000ff9e0ff */
[----:B------:R0:W-:Y:S04]  /*9fd0*/  STL [R1+0x68], R103 ;  /* 0x0000686701007387 */ /* 0x0001e80000100800 */
        /* <DEDUP_REMOVED lines=8> */
[----:B------:R-:W-:Y:S02]  /*a060*/  IADD3 R127, P3, PT, R127, UR23, RZ ;  /* 0x000000177f7f7c10 */ /* 0x000fe4000ff7e0ff */
[----:B------:R-:W-:Y:S01]  /*a070*/  IADD3.X R126, PT, PT, R126, UR28, RZ, P2, !PT ;  /* 0x0000001c7e7e7c10 */ /* 0x000fe200097fe4ff */
[----:B------:R-:W-:Y:S01]  /*a080*/  STL [R1+0x7c], R128 ;  /* 0x00007c8001007387 */ /* 0x000fe20000100800 */
[----:B------:R-:W-:-:S02]  /*a090*/  IADD3 R125, P2, PT, R125, UR23, RZ ;  /* 0x000000177d7d7c10 */ /* 0x000fc4000ff5e0ff */
[----:B------:R-:W-:Y:S01]  /*a0a0*/  IADD3.X R124, PT, PT, R124, UR28, RZ, P6, !PT ;  /* 0x0000001c7c7c7c10 */ /* 0x000fe2000b7fe4ff */
        /* <DEDUP_REMOVED lines=38> */
[----:B------:R0:W-:Y:S01]  /*a310*/  STL [R1+0x2c], R108 ;  /* 0x00002c6c01007387 */ /* 0x0001e20000100800 */
[----:B------:R-:W-:-:S03]  /*a320*/  IADD3.X R104, PT, PT, R104, UR28, RZ, P6, !PT ;  /* 0x0000001c68687c10 */ /* 0x000fc6000b7fe4ff */
[----:B------:R1:W-:Y:S01]  /*a330*/  STL [R1+0x8], R107 ;  /* 0x0000086b01007387 */ /* 0x0003e20000100800 */
[----:B------:R-:W-:-:S03]  /*a340*/  IADD3 R251, P6, PT, R251, UR23, RZ ;  /* 0x00000017fbfb7c10 */ /* 0x000fc6000ffde0ff */
[----:B------:R4:W-:Y:S04]  /*a350*/  STL [R1+0x24], R106 ;  /* 0x0000246a01007387 */ /* 0x0009e80000100800 */
[----:B------:R0:W-:Y:S04]  /*a360*/  STL [R1], R105 ;  /* 0x0000006901007387 */ /* 0x0001e80000100800 */
[----:B------:R0:W-:Y:S01]  /*a370*/  STL [R1+0x1c], R104 ;  /* 0x00001c6801007387 */ /* 0x0001e20000100800 */
[----:B------:R-:W-:Y:S02]  /*a380*/  IADD3.X R103, PT, PT, R103, UR28, RZ, P4, !PT ;  /* 0x0000001c67677c10 */ /* 0x000fe4000a7fe4ff */
[----:B--2---:R-:W-:-:S03]  /*a390*/  IADD3.X R102, PT, PT, R102, UR28, RZ, P1, !PT ;  /* 0x0000001c66667c10 */ /* 0x004fc60008ffe4ff */
[----:B------:R2:W-:Y:S01]  /*a3a0*/  STL [R1+0x14], R103 ;  /* 0x0000146701007387 */ /* 0x0005e20000100800 */
[----:B------:R-:W-:Y:S02]  /*a3b0*/  IADD3 R247, P1, PT, R247, UR23, RZ ;  /* 0x00000017f7f77c10 */ /* 0x000fe4000ff3e0ff */
[----:B---3--:R-:W-:Y:S01]  /*a3c0*/  IADD3.X R101, PT, PT, R101, UR28, RZ, P3, !PT ;  /* 0x0000001c65657c10 */ /* 0x008fe20009ffe4ff */
[----:B0-----:R-:W3:Y:S01]  /*a3d0*/  LDL.LU R108, [R1+0x148] ;  /* 0x00014800016c7983 */ /* 0x001ee20000300800 */
[----:B------:R-:W-:Y:S02]  /*a3e0*/  IADD3.X R250, PT, PT, R250, UR28, RZ, P6, !PT ;  /* 0x0000001cfafa7c10 */ /* 0x000fe4000b7fe4ff */
[----:B------:R-:W-:Y:S01]  /*a3f0*/  IADD3 R249, P4, PT, R249, UR23, RZ ;  /* 0x00000017f9f97c10 */ /* 0x000fe2000ff9e0ff */
[----:B------:R0:W-:Y:S04]  /*a400*/  STL [R1+0xc], R102 ;  /* 0x00000c6601007387 */ /* 0x0001e80000100800 */
[----:B-1----:R-:W3:Y:S04]  /*a410*/  LDL.LU R107, [R1+0x140] ;  /* 0x00014000016b7983 */ /* 0x002ee80000300800 */
[----:B----4-:R-:W4:Y:S04]  /*a420*/  LDL.LU R106, [R1+0x138] ;  /* 0x00013800016a7983 */ /* 0x010f280000300800 */
[----:B------:R1:W-:Y:S04]  /*a430*/  STL [R1+0x4], R101 ;  /* 0x0000046501007387 */ /* 0x0003e80000100800 */
[----:B------:R-:W4:Y:S04]  /*a440*/  LDL.LU R105, [R1+0x130] ;  /* 0x0001300001697983 */ /* 0x000f280000300800 */
[----:B------:R-:W4:Y:S04]  /*a450*/  LDL.LU R104, [R1+0x144] ;  /* 0x0001440001687983 */ /* 0x000f280000300800 */
[----:B--2---:R-:W2:Y:S04]  /*a460*/  LDL.LU R103, [R1+0x13c] ;  /* 0x00013c0001677983 */ /* 0x004ea80000300800 */
[----:B0-----:R-:W4:Y:S04]  /*a470*/  LDL.LU R102, [R1+0x134] ;  /* 0x0001340001667983 */ /* 0x001f280000300800 */
[----:B-1----:R-:W4:Y:S01]  /*a480*/  LDL.LU R101, [R1+0x12c] ;  /* 0x00012c0001657983 */ /* 0x002f220000300800 */
[----:B------:R-:W-:-:S02]  /*a490*/  IADD3.X R246, PT, PT, R246, UR28, RZ, P1, !PT ;  /* 0x0000001cf6f67c10 */ /* 0x000fc40008ffe4ff */
[----:B------:R-:W-:-:S04]  /*a4a0*/  IADD3 R237, P1, PT, R237, UR23, RZ ;  /* 0x00000017eded7c10 */ /* 0x000fc8000ff3e0ff */
[----:B------:R-:W-:Y:S02]  /*a4b0*/  IADD3.X R236, PT, PT, R236, UR28, RZ, P1, !PT ;  /* 0x0000001cecec7c10 */ /* 0x000fe40008ffe4ff */
[----:B------:R-:W-:-:S04]  /*a4c0*/  IADD3 R227, P1, PT, R227, UR23, RZ ;  /* 0x00000017e3e37c10 */ /* 0x000fc8000ff3e0ff */
[----:B------:R-:W-:Y:S02]  /*a4d0*/  IADD3.X R226, PT, PT, R226, UR28, RZ, P1, !PT ;  /* 0x0000001ce2e27c10 */ /* 0x000fe40008ffe4ff */
[----:B------:R-:W-:-:S04]  /*a4e0*/  IADD3 R217, P1, PT, R217, UR23, RZ ;  /* 0x00000017d9d97c10 */ /* 0x000fc8000ff3e0ff */
[----:B------:R-:W-:Y:S02]  /*a4f0*/  IADD3.X R216, PT, PT, R216, UR28, RZ, P1, !PT ;  /* 0x0000001cd8d87c10 */ /* 0x000fe40008ffe4ff */
[----:B------:R-:W-:-:S04]  /*a500*/  IADD3 R207, P1, PT, R207, UR23, RZ ;  /* 0x00000017cfcf7c10 */ /* 0x000fc8000ff3e0ff */
[----:B------:R-:W-:Y:S02]  /*a510*/  IADD3.X R206, PT, PT, R206, UR28, RZ, P1, !PT ;  /* 0x0000001ccece7c10 */ /* 0x000fe40008ffe4ff */
[----:B------:R-:W-:Y:S02]  /*a520*/  IADD3 R241, P6, PT, R241, UR23, RZ ;  /* 0x00000017f1f17c10 */ /* 0x000fe4000ffde0ff */
[----:B------:R-:W-:Y:S02]  /*a530*/  IADD3.X R252, PT, PT, R252, UR28, RZ, P2, !PT ;  /* 0x0000001cfcfc7c10 */ /* 0x000fe400097fe4ff */
[----:B------:R-:W-:Y:S02]  /*a540*/  IADD3.X R248, PT, PT, R248, UR28, RZ, P4, !PT ;  /* 0x0000001cf8f87c10 */ /* 0x000fe4000a7fe4ff */
[----:B------:R-:W-:Y:S02]  /*a550*/  IADD3.X R240, PT, PT, R240, UR28, RZ, P6, !PT ;  /* 0x0000001cf0f07c10 */ /* 0x000fe4000b7fe4ff */
[----:B------:R-:W-:-:S02]  /*a560*/  IADD3 R245, P3, PT, R245, UR23, RZ ;  /* 0x00000017f5f57c10 */ /* 0x000fc4000ff7e0ff */
[----:B------:R-:W-:Y:S02]  /*a570*/  IADD3 R243, P2, PT, R243, UR23, RZ ;  /* 0x00000017f3f37c10 */ /* 0x000fe4000ff5e0ff */
[----:B------:R-:W-:Y:S02]  /*a580*/  IADD3 R239, P4, PT, R239, UR23, RZ ;  /* 0x00000017efef7c10 */ /* 0x000fe4000ff9e0ff */
[----:B------:R-:W-:Y:S02]  /*a590*/  IADD3 R231, P6, PT, R231, UR23, RZ ;  /* 0x00000017e7e77c10 */ /* 0x000fe4000ffde0ff */
[----:B------:R-:W-:Y:S02]  /*a5a0*/  IADD3.X R244, PT, PT, R244, UR28, RZ, P3, !PT ;  /* 0x0000001cf4f47c10 */ /* 0x000fe40009ffe4ff */
[----:B------:R-:W-:Y:S02]  /*a5b0*/  IADD3.X R242, PT, PT, R242, UR28, RZ, P2, !PT ;  /* 0x0000001cf2f27c10 */ /* 0x000fe400097fe4ff */
[----:B------:R-:W-:-:S02]  /*a5c0*/  IADD3.X R238, PT, PT, R238, UR28, RZ, P4, !PT ;  /* 0x0000001ceeee7c10 */ /* 0x000fc4000a7fe4ff */
[----:B------:R-:W-:Y:S02]  /*a5d0*/  IADD3.X R230, PT, PT, R230, UR28, RZ, P6, !PT ;  /* 0x0000001ce6e67c10 */ /* 0x000fe4000b7fe4ff */
[----:B------:R-:W-:Y:S02]  /*a5e0*/  IADD3 R235, P3, PT, R235, UR23, RZ ;  /* 0x00000017ebeb7c10 */ /* 0x000fe4000ff7e0ff */
[----:B------:R-:W-:Y:S02]  /*a5f0*/  IADD3 R233, P2, PT, R233, UR23, RZ ;  /* 0x00000017e9e97c10 */ /* 0x000fe4000ff5e0ff */
[----:B------:R-:W-:Y:S02]  /*a600*/  IADD3 R229, P4, PT, R229, UR23, RZ ;  /* 0x00000017e5e57c10 */ /* 0x000fe4000ff9e0ff */
[----:B------:R-:W-:Y:S02]  /*a610*/  IADD3 R221, P6, PT, R221, UR23, RZ ;  /* 0x00000017dddd7c10 */ /* 0x000fe4000ffde0ff */
[----:B------:R-:W-:-:S02]  /*a620*/  IADD3.X R234, PT, PT, R234, UR28, RZ, P3, !PT ;  /* 0x0000001ceaea7c10 */ /* 0x000fc40009ffe4ff */
[----:B------:R-:W-:Y:S02]  /*a630*/  IADD3.X R232, PT, PT, R232, UR28, RZ, P2, !PT ;  /* 0x0000001ce8e87c10 */ /* 0x000fe400097fe4ff */
[----:B------:R-:W-:Y:S02]  /*a640*/  IADD3.X R228, PT, PT, R228, UR28, RZ, P4, !PT ;  /* 0x0000001ce4e47c10 */ /* 0x000fe4000a7fe4ff */
[----:B------:R-:W-:Y:S02]  /*a650*/  IADD3.X R220, PT, PT, R220, UR28, RZ, P6, !PT ;  /* 0x0000001cdcdc7c10 */ /* 0x000fe4000b7fe4ff */
[----:B------:R-:W-:Y:S02]  /*a660*/  IADD3 R225, P3, PT, R225, UR23, RZ ;  /* 0x00000017e1e17c10 */ /* 0x000fe4000ff7e0ff */
[----:B------:R-:W-:Y:S02]  /*a670*/  IADD3 R223, P2, PT, R223, UR23, RZ ;  /* 0x00000017dfdf7c10 */ /* 0x000fe4000ff5e0ff */
[----:B------:R-:W-:-:S02]  /*a680*/  IADD3 R219, P4, PT, R219, UR23, RZ ;  /* 0x00000017dbdb7c10 */ /* 0x000fc4000ff9e0ff */
[----:B------:R-:W-:Y:S02]  /*a690*/  IADD3 R211, P6, PT, R211, UR23, RZ ;  /* 0x00000017d3d37c10 */ /* 0x000fe4000ffde0ff */
[----:B------:R-:W-:Y:S02]  /*a6a0*/  IADD3.X R224, PT, PT, R224, UR28, RZ, P3, !PT ;  /* 0x0000001ce0e07c10 */ /* 0x000fe40009ffe4ff */
        /* <DEDUP_REMOVED lines=14> */
[----:B------:R-:W-:Y:S02]  /*a790*/  IADD3.X R204, PT, PT, R204, UR28, RZ, P3, !PT ;  /* 0x0000001ccccc7c10 */ /* 0x000fe40009ffe4ff */
[----:B------:R-:W-:-:S02]  /*a7a0*/  IADD3.X R202, PT, PT, R202, UR28, RZ, P2, !PT ;  /* 0x0000001ccaca7c10 */ /* 0x000fc400097fe4ff */
[----:B------:R-:W-:Y:S02]  /*a7b0*/  IADD3.X R198, PT, PT, R198, UR27, RZ, P6, !PT ;  /* 0x0000001bc6c67c10 */ /* 0x000fe4000b7fe4ff */
[----:B------:R-:W-:-:S04]  /*a7c0*/  IADD3 R187, P6, PT, R187, UR22, RZ ;  /* 0x00000016bbbb7c10 */ /* 0x000fc8000ffde0ff */
[----:B------:R-:W-:Y:S02]  /*a7d0*/  IADD3.X R186, PT, PT, R186, UR27, RZ, P6, !PT ;  /* 0x0000001bbaba7c10 */ /* 0x000fe4000b7fe4ff */
[----:B-----5:R-:W-:-:S04]  /*a7e0*/  IADD3 R175, P6, PT, R175, UR22, RZ ;  /* 0x00000016afaf7c10 */ /* 0x020fc8000ffde0ff */
[----:B------:R-:W-:Y:S02]  /*a7f0*/  IADD3.X R174, PT, PT, R174, UR27, RZ, P6, !PT ;  /* 0x0000001baeae7c10 */ /* 0x000fe4000b7fe4ff */
        /* <DEDUP_REMOVED lines=20> */
[----:B---3--:R-:W-:-:S04]  /*a940*/  IADD3 R107, P1, PT, R107, UR22, RZ ;  /* 0x000000166b6b7c10 */ /* 0x008fc8000ff3e0ff */
[----:B--2---:R-:W-:Y:S02]  /*a950*/  IADD3.X R103, PT, PT, R103, UR27, RZ, P1, !PT ;  /* 0x0000001b67677c10 */ /* 0x004fe40008ffe4ff */
        /* <DEDUP_REMOVED lines=9> */
[----:B------:R-:W-:Y:S02]  /*a9f0*/  IADD3 R108, P4, PT, R108, UR22, RZ ;  /* 0x000000166c6c7c10 */ /* 0x000fe4000ff9e0ff */
[----:B------:R-:W-:Y:S02]  /*aa00*/  IADD3.X R40, PT, PT, R40, UR27, RZ, P1, !PT ;  /* 0x0000001b28287c10 */ /* 0x000fe40008ffe4ff */
[----:B------:R-:W-:Y:S02]  /*aa10*/  IADD3 R13, P1, PT, R13, UR22, RZ ;  /* 0x000000160d0d7c10 */ /* 0x000fe4000ff3e0ff */
[----:B----4-:R-:W-:-:S02]  /*aa20*/  IADD3.X R104, PT, PT, R104, UR27, RZ, P4, !PT ;  /* 0x0000001b68687c10 */ /* 0x010fc4000a7fe4ff */
[----:B------:R-:W-:Y:S02]  /*aa30*/  IADD3 R106, P3, PT, R106, UR22, RZ ;  /* 0x000000166a6a7c10 */ /* 0x000fe4000ff7e0ff */
[----:B------:R-:W-:Y:S02]  /*aa40*/  IADD3 R105, P2, PT, R105, UR22, RZ ;  /* 0x0000001669697c10 */ /* 0x000fe4000ff5e0ff */
[----:B------:R-:W-:Y:S02]  /*aa50*/  IADD3 R197, P4, PT, R197, UR22, RZ ;  /* 0x00000016c5c57c10 */ /* 0x000fe4000ff9e0ff */
[----:B------:R-:W-:Y:S02]  /*aa60*/  IADD3.X R15, PT, PT, R15, UR27, RZ, P1, !PT ;  /* 0x0000001b0f0f7c10 */ /* 0x000fe40008ffe4ff */
[----:B------:R-:W-:Y:S02]  /*aa70*/  IADD3 R71, P1, PT, R71, UR22, RZ ;  /* 0x0000001647477c10 */ /* 0x000fe4000ff3e0ff */
[----:B------:R-:W-:-:S02]  /*aa80*/  IADD3.X R102, PT, PT, R102, UR27, RZ, P3, !PT ;  /* 0x0000001b66667c10 */ /* 0x000fc40009ffe4ff */
[----:B------:R-:W-:Y:S02]  /*aa90*/  IADD3.X R101, PT, PT, R101, UR27, RZ, P2, !PT ;  /* 0x0000001b65657c10 */ /* 0x000fe400097fe4ff */
[----:B------:R-:W-:Y:S02]  /*aaa0*/  IADD3.X R196, PT, PT, R196, UR27, RZ, P4, !PT ;  /* 0x0000001bc4c47c10 */ /* 0x000fe4000a7fe4ff */
[----:B------:R-:W-:Y:S02]  /*aab0*/  IADD3 R193, P3, PT, R193, UR22, RZ ;  /* 0x00000016c1c17c10 */ /* 0x000fe4000ff7e0ff */
[----:B------:R-:W-:Y:S02]  /*aac0*/  IADD3 R191, P2, PT, R191, UR22, RZ ;  /* 0x00000016bfbf7c10 */ /* 0x000fe4000ff5e0ff */
[----:B------:R-:W-:Y:S02]  /*aad0*/  IADD3 R185, P4, PT, R185, UR22, RZ ;  /* 0x00000016b9b97c10 */ /* 0x000fe4000ff9e0ff */
[----:B------:R-:W-:-:S02]  /*aae0*/  IADD3.X R72, PT, PT, R72, UR27, RZ, P1, !PT ;  /* 0x0000001b48487c10 */ /* 0x000fc40008ffe4ff */
[----:B------:R-:W-:Y:S02]  /*aaf0*/  IADD3 R45, P1, PT, R45, UR22, RZ ;  /* 0x000000162d2d7c10 */ /* 0x000fe4000ff3e0ff */
[----:B------:R-:W-:Y:S02]  /*ab00*/  IADD3.X R192, PT, PT, R192, UR27, RZ, P3, !PT ;  /* 0x0000001bc0c07c10 */ /* 0x000fe40009ffe4ff */
[----:B------:R-:W-:Y:S02]  /*ab10*/  IADD3.X R188, PT, PT, R188, UR27, RZ, P2, !PT ;  /* 0x0000001bbcbc7c10 */ /* 0x000fe400097fe4ff */
[----:B------:R-:W-:Y:S02]  /*ab20*/  IADD3.X R184, PT, PT, R184, UR27, RZ, P4, !PT ;  /* 0x0000001bb8b87c10 */ /* 0x000fe4000a7fe4ff */
[----:B------:R-:W-:Y:S02]  /*ab30*/  IADD3 R179, P3, PT, R179, UR22, RZ ;  /* 0x00000016b3b37c10 */ /* 0x000fe4000ff7e0ff */
[----:B------:R-:W-:-:S02]  /*ab40*/  IADD3 R177, P2, PT, R177, UR22, RZ ;  /* 0x00000016b1b17c10 */ /* 0x000fc4000ff5e0ff */
[----:B------:R-:W-:Y:S02]  /*ab50*/  IADD3 R173, P4, PT, R173, UR22, RZ ;  /* 0x00000016adad7c10 */ /* 0x000fe4000ff9e0ff */
[----:B------:R-:W-:Y:S02]  /*ab60*/  IADD3.X R47, PT, PT, R47, UR27, RZ, P1, !PT ;  /* 0x0000001b2f2f7c10 */ /* 0x000fe40008ffe4ff */
[----:B------:R-:W-:Y:S02]  /*ab70*/  IADD3 R10, P1, PT, R10, UR22, RZ ;  /* 0x000000160a0a7c10 */ /* 0x000fe4000ff3e0ff */
[----:B------:R-:W-:Y:S02]  /*ab80*/  IADD3.X R178, PT, PT, R178, UR27, RZ, P3, !PT ;  /* 0x0000001bb2b27c10 */ /* 0x000fe40009ffe4ff */
[----:B------:R-:W-:Y:S02]  /*ab90*/  IADD3.X R176, PT, PT, R176, UR27, RZ, P2, !PT ;  /* 0x0000001bb0b07c10 */ /* 0x000fe400097fe4ff */
[----:B------:R-:W-:-:S02]  /*aba0*/  IADD3.X R172, PT, PT, R172, UR27, RZ, P4, !PT ;  /* 0x0000001bacac7c10 */ /* 0x000fc4000a7fe4ff */
[----:B------:R-:W-:Y:S02]  /*abb0*/  IADD3 R97, P3, PT, R97, UR22, RZ ;  /* 0x0000001661617c10 */ /* 0x000fe4000ff7e0ff */
[----:B------:R-:W-:Y:S02]  /*abc0*/  IADD3 R87, P2, PT, R87, UR22, RZ ;  /* 0x0000001657577c10 */ /* 0x000fe4000ff5e0ff */
        /* <DEDUP_REMOVED lines=10> */
[----:B------:R-:W-:Y:S01]  /*ac70*/  IADD3.X R12, PT, PT, R12, UR27, RZ, P1, !PT ;  /* 0x0000001b0c0c7c10 */ /* 0x000fe20008ffe4ff */
[----:B------:R-:W0:Y:S01]  /*ac80*/  SYNCS.PHASECHK.TRANS64.TRYWAIT P1, [UR13], R100 ;  /* 0x00000064ff0075a7 */ /* 0x000e22000802110d */
[----:B------:R-:W-:Y:S02]  /*ac90*/  IADD3 R37, P3, PT, R37, UR22, RZ ;  /* 0x0000001625257c10 */ /* 0x000fe4000ff7e0ff */
[----:B------:R-:W-:Y:S02]  /*aca0*/  IADD3 R26, P2, PT, R26, UR22, RZ ;  /* 0x000000161a1a7c10 */ /* 0x000fe4000ff5e0ff */
[----:B------:R-:W-:Y:S02]  /*acb0*/  IADD3 R14, P4, PT, R14, UR22, RZ ;  /* 0x000000160e0e7c10 */ /* 0x000fe4000ff9e0ff */
        /* <DEDUP_REMOVED lines=11> */
[----:B------:R-:W-:Y:S01]  /*ad70*/  IADD3 R46, P4, PT, R46, UR22, RZ ;  /* 0x000000162e2e7c10 */ /* 0x000fe2000ff9e0ff */
[----:B------:R1:W-:Y:S01]  /*ad80*/  STL [R1+0x148], R108 ;  /* 0x0001486c01007387 */ /* 0x0003e20000100800 */
[----:B------:R-:W-:Y:S02]  /*ad90*/  IADD3.X R70, PT, PT, R70, UR27, RZ, P3, !PT ;  /* 0x0000001b46467c10 */ /* 0x000fe40009ffe4ff */
[----:B------:R-:W-:-:S02]  /*ada0*/  IADD3.X R62, PT, PT, R62, UR27, RZ, P2, !PT ;  /* 0x0000001b3e3e7c10 */ /* 0x000fc400097fe4ff */
[----:B------:R-:W-:Y:S01]  /*adb0*/  IADD3.X R48, PT, PT, R48, UR27, RZ, P4, !PT ;  /* 0x0000001b30307c10 */ /* 0x000fe2000a7fe4ff */
[----:B------:R1:W-:Y:S01]  /*adc0*/  STL [R1+0x140], R107 ;  /* 0x0001406b01007387 */ /* 0x0003e20000100800 */
[----:B------:R-:W-:Y:S02]  /*add0*/  IADD3 R34, P3, PT, R34, UR22, RZ ;  /* 0x0000001622227c10 */ /* 0x000fe4000ff7e0ff */
[----:B------:R-:W-:Y:S02]  /*ade0*/  IADD3 R33, P2, PT, R33, UR22, RZ ;  /* 0x0000001621217c10 */ /* 0x000fe4000ff5e0ff */
[----:B------:R-:W-:Y:S01]  /*adf0*/  IADD3 R21, P4, PT, R21, UR22, RZ ;  /* 0x0000001615157c10 */ /* 0x000fe2000ff9e0ff */
[----:B------:R1:W-:Y:S01]  /*ae00*/  STL [R1+0x138], R106 ;  /* 0x0001386a01007387 */ /* 0x0003e20000100800 */
[----:B------:R-:W-:Y:S02]  /*ae10*/  IADD3.X R36, PT, PT, R36, UR27, RZ, P3, !PT ;  /* 0x0000001b24247c10 */ /* 0x000fe40009ffe4ff */
[----:B------:R-:W-:Y:S01]  /*ae20*/  IADD3.X R35, PT, PT, R35, UR27, RZ, P2, !PT ;  /* 0x0000001b23237c10 */ /* 0x000fe200097fe4ff */
[----:B------:R1:W-:Y:S01]  /*ae30*/  STL [R1+0x130], R105 ;  /* 0x0001306901007387 */ /* 0x0003e20000100800 */
[----:B------:R-:W-:-:S02]  /*ae40*/  IADD3.X R23, PT, PT, R23, UR27, RZ, P4, !PT ;  /* 0x0000001b17177c10 */ /* 0x000fc4000a7fe4ff */
[----:B------:R-:W-:Y:S01]  /*ae50*/  IADD3 R9, P3, PT, R9, UR22, RZ ;  /* 0x0000001609097c10 */ /* 0x000fe2000ff7e0ff */
[----:B------:R1:W-:Y:S01]  /*ae60*/  STL [R1+0x144], R104 ;  /* 0x0001446801007387 */ /* 0x0003e20000100800 */
[----:B------:R-:W-:Y:S02]  /*ae70*/  IADD3 R91, P2, PT, R91, UR22, RZ ;  /* 0x000000165b5b7c10 */ /* 0x000fe4000ff5e0ff */
[----:B------:R-:W-:Y:S01]  /*ae80*/  IADD3 R79, P4, PT, R79, UR22, RZ ;  /* 0x000000164f4f7c10 */ /* 0x000fe2000ff9e0ff */
[----:B------:R1:W-:Y:S01]  /*ae90*/  STL [R1+0x13c], R103 ;  /* 0x00013c6701007387 */ /* 0x0003e20000100800 */
[----:B------:R-:W-:-:S03]  /*aea0*/  IADD3.X R11, PT, PT, R11, UR27, RZ, P3, !PT ;  /* 0x0000001b0b0b7c10 */ /* 0x000fc60009ffe4ff */
[----:B------:R1:W-:Y:S01]  /*aeb0*/  STL [R1+0x134], R102 ;  /* 0x0001346601007387 */ /* 0x0003e20000100800 */
[----:B------:R-:W-:-:S03]  /*aec0*/  IADD3.X R92, PT, PT, R92, UR27, RZ, P2, !PT ;  /* 0x0000001b5c5c7c10 */ /* 0x000fc600097fe4ff */
[----:B------:R1:W-:Y:S01]  /*aed0*/  STL [R1+0x12c], R101 ;  /* 0x00012c6501007387 */ /* 0x0003e20000100800 */
        /* <DEDUP_REMOVED lines=21> */
[C---:B------:R-:W-:Y:S02]  /*b030*/  ISETP.GT.AND P3, PT, R4.reuse, RZ, PT ;  /* 0x000000ff0400720c */ /* 0x040fe40003f64270 */
[----:B------:R-:W-:Y:S02]  /*b040*/  ISETP.GT.AND P2, PT, R4, 0x1, PT ;  /* 0x000000010400780c */ /* 0x000fe40003f44270 */
[----:B------:R-:W-:Y:S01]  /*b050*/  PRMT R135, RZ, 0x7610, R135 ;  /* 0x00007610ff877816 */ /* 0x000fe20000000087 */
[----:B01----:R-:W-:Y:S10]  /*b060*/  @!P1 BRA `(.L_x_8) ;  /* 0x000001a000409947 */ /* 0x003ff40003800000 */
.L_x_16:
[----:B------:R-:W-:Y:S01]  /*b070*/  @P3 IMAD.MOV.U32 R100, RZ, RZ, R5 ;  /* 0x000000ffff643224 */ /* 0x000fe200078e0005 */
[----:B------:R0:W-:Y:S01]  /*b080*/  STL [R1+0xa80], R250 ;  /* 0x000a80fa01007387 */ /* 0x0001e20000100800 */
[----:B------:R-:W-:Y:S01]  /*b090*/  @P3 IMAD.MOV.U32 R101, RZ, RZ, R7 ;  /* 0x000000ffff653224 */ /* 0x000fe200078e0007 */
[----:B------:R-:W-:-:S04]  /*b0a0*/  PRMT R134, RZ, 0x7610, R134 ;  /* 0x00007610ff867816 */ /* 0x000fc80000000086 */
[----:B------:R1:W2:Y:S01]  /*b0b0*/  @P3 LDG.E.U8 R135, desc[UR24][R100.64] ;  /* 0x0000001864873981 */ /* 0x0002a2000c1e1100 */
[C---:B------:R-:W-:Y:S02]  /*b0c0*/  ISETP.GT.AND P1, PT, R4.reuse, 0x2, PT ;  /* 0x000000020400780c */ /* 0x040fe40003f24270 */
[----:B------:R-:W-:Y:S01]  /*b0d0*/  PRMT R125, RZ, 0x7610, R125 ;  /* 0x00007610ff7d7816 */ /* 0x000fe2000000007d */
[----:B0-----:R-:W3:Y:S01]  /*b0e0*/  LDL R250, [R1+0x148] ;  /* 0x0001480001fa7983 */ /* 0x001ee20000100800 */
[----:B------:R-:W-:Y:S02]  /*b0f0*/  PRMT R124, RZ, 0x7610, R124 ;  /* 0x00007610ff7c7816 */ /* 0x000fe4000000007c */
[----:B------:R-:W-:Y:S01]  /*b100*/  ISETP.GT.AND P6, PT, R4, 0x3, PT ;  /* 0x000000030400780c */ /* 0x000fe20003fc4270 */
[----:B------:R0:W-:Y:S01]  /*b110*/  STL [R1+0xa7c], R3 ;  /* 0x000a7c0301007387 */ /* 0x0001e20000100800 */
[----:B-1----:R-:W-:Y:S02]  /*b120*/  @P3 IMAD.MOV.U32 R100, RZ, RZ, R6 ;  /* 0x000000ffff643224 */ /* 0x002fe400078e0006 */
[----:B------:R-:W-:-:S05]  /*b130*/  @P3 IMAD.MOV.U32 R101, RZ, RZ, R8 ;  /* 0x000000ffff653224 */ /* 0x000fca00078e0008 */
[----:B------:R1:W4:Y:S01]  /*b140*/  @P3 LDG.E.U8 R134, desc[UR24][R100.64] ;  /* 0x0000001864863981 */ /* 0x000322000c1e1100 */
[----:B------:R-:W-:Y:S02]  /*b150*/  PRMT R112, RZ, 0x7610, R112 ;  /* 0x00007610ff707816 */ /* 0x000fe40000000070 */
[----:B------:R-:W-:Y:S01]  /*b160*/  PRMT R111, RZ, 0x7610, R111 ;  /* 0x00007610ff6f7816 */ /* 0x000fe2000000006f */
[----:B0-----:R-:W2:Y:S01]  /*b170*/  LDL R3, [R1+0x144] ;  /* 0x0001440001037983 */ /* 0x001ea20000100800 */
[----:B-1----:R-:W-:Y:S02]  /*b180*/  @P2 IMAD.MOV.U32 R100, RZ, RZ, R17 ;  /* 0x000000ffff642224 */ /* 0x002fe400078e0011 */
[----:B------:R-:W-:Y:S01]  /*b190*/  @P2 IMAD.MOV.U32 R101, RZ, RZ, R19 ;  /* 0x000000ffff652224 */ /* 0x000fe200078e0013 */
[----:B------:R-:W-:Y:S01]  /*b1a0*/  ISETP.GT.AND P3, PT, R4, 0x8, PT ;  /* 0x000000080400780c */ /* 0x000fe20003f64270 */
[----:B------:R0:W-:Y:S04]  /*b1b0*/  STL [R1+0xa78], R2 ;  /* 0x000a780201007387 */ /* 0x0001e80000100800 */
[----:B------:R1:W2:Y:S01]  /*b1c0*/  @P2 LDG.E.U8 R125, desc[UR24][R100.64] ;  /* 0x00000018647d2981 */ /* 0x0002a2000c1e1100 */
[----:B------:R-:W-:-:S02]  /*b1d0*/  PRMT R108, RZ, 0x7610, R108 ;  /* 0x00007610ff6c7816 */ /* 0x000fc4000000006c */
[----:B------:R-:W-:Y:S02]  /*b1e0*/  ISETP.GT.AND P4, PT, R4, 0x4, PT ;  /* 0x000000040400780c */ /* 0x000fe40003f84270 */
[----:B------:R-:W-:Y:S01]  /*b1f0*/  PRMT R107, RZ, 0x7610, R107 ;  /* 0x00007610ff6b7816 */ /* 0x000fe2000000006b */
[----:B0-----:R-:W2:Y:S01]  /*b200*/  LDL R2, [R1+0x130] ;  /* 0x0001300001027983 */ /* 0x001ea20000100800 */
[----:B-1----:R-:W-:Y:S01]  /*b210*/  @P2 IMAD.MOV.U32 R100, RZ, RZ, R18 ;  /* 0x000000ffff642224 */ /* 0x002fe200078e0012 */
[----:B------:R-:W-:Y:S01]  /*b220*/  PRMT R133, RZ, 0x7610, R133 ;  /* 0x00007610ff857816 */ /* 0x000fe20000000085 */
[----:B------:R-:W-:Y:S01]  /*b230*/  @P2 IMAD.MOV.U32 R101, RZ, RZ, R20 ;  /* 0x000000ffff652224 */ /* 0x000fe200078e0014 */
[----:B------:R-:W-:Y:S01]  /*b240*/  PRMT R104, RZ, 0x7610, R104 ;  /* 0x00007610ff687816 */ /* 0x000fe20000000068 */
[----:B------:R0:W-:Y:S04]  /*b250*/  STL [R1+0xa74], R0 ;  /* 0x000a740001007387 */ /* 0x0001e80000100800 */
[----:B------:R1:W2:Y:S01]  /*b260*/  @P2 LDG.E.U8 R124, desc[UR24][R100.64] ;  /* 0x00000018647c2981 */ /* 0x0002a2000c1e1100 */
[----:B------:R-:W-:-:S02]  /*b270*/  PRMT R132, RZ, 0x7610, R132 ;  /* 0x00007610ff847816 */ /* 0x000fc40000000084 */
[----:B------:R-:W-:Y:S02]  /*b280*/  PRMT R103, RZ, 0x7610, R103 ;  /* 0x00007610ff677816 */ /* 0x000fe40000000067 */
[----:B------:R-:W-:Y:S01]  /*b290*/  PRMT R131, RZ, 0x7610, R131 ;  /* 0x00007610ff837816 */ /* 0x000fe20000000083 */
[----:B0-----:R-:W2:Y:S01]  /*b2a0*/  LDL R0, [R1+0x140] ;  /* 0x0001400001007983 */ /* 0x001ea20000100800 */
[----:B-1----:R-:W-:Y:S02]  /*b2b0*/  @P1 IMAD.MOV.U32 R100, RZ, RZ, R29 ;  /* 0x000000ffff641224 */ /* 0x002fe400078e001d */
[----:B------:R-:W-:-:S05]  /*b2c0*/  @P1 IMAD.MOV.U32 R101, RZ, RZ, R31 ;  /* 0x000000ffff651224 */ /* 0x000fca00078e001f */
[----:B------:R0:W2:Y:S02]  /*b2d0*/  @P1 LDG.E.U8 R112, desc[UR24][R100.64] ;  /* 0x0000001864701981 */ /* 0x0000a4000c1e1100 */
[----:B0-----:R-:W-:Y:S02]  /*b2e0*/  @P1 IMAD.MOV.U32 R100, RZ, RZ, R30 ;  /* 0x000000ffff641224 */ /* 0x001fe400078e001e */
[----:B------:R-:W-:-:S05]  /*b2f0*/  @P1 IMAD.MOV.U32 R101, RZ, RZ, R32 ;  /* 0x000000ffff651224 */ /* 0x000fca00078e0020 */
[----:B------:R0:W2:Y:S02]  /*b300*/  @P1 LDG.E.U8 R111, desc[UR24][R100.64] ;  /* 0x00000018646f1981 */ /* 0x0000a4000c1e1100 */
[----:B0-----:R-:W-:Y:S02]  /*b310*/  @P6 IMAD.MOV.U32 R100, RZ, RZ, R41 ;  /* 0x000000ffff646224 */ /* 0x001fe400078e0029 */
[----:B------:R-:W-:-:S05]  /*b320*/  @P6 IMAD.MOV.U32 R101, RZ, RZ, R43 ;  /* 0x000000ffff656224 */ /* 0x000fca00078e002b */
[----:B------:R0:W2:Y:S02]  /*b330*/  @P6 LDG.E.U8 R108, desc[UR24][R100.64] ;  /* 0x00000018646c6981 */ /* 0x0000a4000c1e1100 */
[----:B0-----:R-:W-:Y:S02]  /*b340*/  @P6 IMAD.MOV.U32 R100, RZ, RZ, R42 ;  /* 0x000000ffff646224 */ /* 0x001fe400078e002a */
[----:B------:R-:W-:-:S05]  /*b350*/  @P6 IMAD.MOV.U32 R101, RZ, RZ, R44 ;  /* 0x000000ffff656224 */ /* 0x000fca00078e002c */
[----:B------:R0:W2:Y:S01]  /*b360*/  @P6 LDG.E.U8 R107, desc[UR24][R100.64] ;  /* 0x00000018646b6981 */ /* 0x0000a2000c1e1100 */
[----:B------:R-:W-:Y:S01]  /*b370*/  ISETP.GT.AND P2, PT, R4, 0x10, PT ;  /* 0x000000100400780c */ /* 0x000fe20003f44270 */
[----:B0-----:R-:W-:Y:S02]  /*b380*/  @P3 IMAD.MOV.U32 R100, RZ, RZ, R9 ;  /* 0x000000ffff643224 */ /* 0x001fe400078e0009 */
[----:B------:R-:W-:-:S05]  /*b390*/  @P3 IMAD.MOV.U32 R101, RZ, RZ, R11 ;  /* 0x000000ffff653224 */ /* 0x000fca00078e000b */
[----:B------:R0:W2:Y:S01]  /*b3a0*/  @P3 LDG.E.U8 R133, desc[UR24][R100.64] ;  /* 0x0000001864853981 */ /* 0x0000a2000c1e1100 */
[----:B------:R-:W-:Y:S01]  /*b3b0*/  ISETP.GT.AND P1, PT, R4, 0x5, PT ;  /* 0x000000050400780c */ /* 0x000fe20003f24270 */
[----:B0-----:R-:W-:Y:S02]  /*b3c0*/  @P4 IMAD.MOV.U32 R100, RZ, RZ, R53 ;  /* 0x000000ffff644224 */ /* 0x001fe400078e0035 */
[----:B------:R-:W-:-:S05]  /*b3d0*/  @P4 IMAD.MOV.U32 R101, RZ, RZ, R54 ;  /* 0x000000ffff654224 */ /* 0x000fca00078e0036 */
[----:B------:R0:W2:Y:S01]  /*b3e0*/  @P4 LDG.E.U8 R104, desc[UR24][R100.64] ;  /* 0x0000001864684981 */ /* 0x0000a2000c1e1100 */
[----:B------:R-:W-:Y:S02]  /*b3f0*/  @P2 IMAD.MOV.U32 R114, RZ, RZ, R13 ;  /* 0x000000ffff722224 */ /* 0x000fe400078e000d */
[----:B------:R-:W-:-:S05]  /*b400*/  @P2 IMAD.MOV.U32 R115, RZ, RZ, R15 ;  /* 0x000000ffff732224 */ /* 0x000fca00078e000f */
[----:B------:R1:W2:Y:S01]  /*b410*/  @P2 LDG.E.U8 R131, desc[UR24][R114.64] ;  /* 0x0000001872832981 */ /* 0x0002a2000c1e1100 */
[----:B0-----:R-:W-:Y:S02]  /*b420*/  @P3 IMAD.MOV.U32 R100, RZ, RZ, R10 ;  /* 0x000000ffff643224 */ /* 0x001fe400078e000a */
[----:B------:R-:W-:-:S05]  /*b430*/  @P3 IMAD.MOV.U32 R101, RZ, RZ, R12 ;  /* 0x000000ffff653224 */ /* 0x000fca00078e000c */
[----:B------:R0:W2:Y:S01]  /*b440*/  @P3 LDG.E.U8 R132, desc[UR24][R100.64] ;  /* 0x0000001864843981 */ /* 0x0000a2000c1e1100 */
[----:B-1----:R-:W-:Y:S02]  /*b450*/  @P1 IMAD.MOV.U32 R114, RZ, RZ, R64 ;  /* 0x000000ffff721224 */ /* 0x002fe400078e0040 */
[----:B------:R-:W-:Y:S02]  /*b460*/  @P1 IMAD.MOV.U32 R115, RZ, RZ, R66 ;  /* 0x000000ffff731224 */ /* 0x000fe400078e0042 */
[----:B0-----:R-:W-:Y:S02]  /*b470*/  @P4 IMAD.MOV.U32 R100, RZ, RZ, R55 ;  /* 0x000000ffff644224 */ /* 0x001fe400078e0037 */
[----:B------:R-:W-:-:S05]  /*b480*/  @P4 IMAD.MOV.U32 R101, RZ, RZ, R56 ;  /* 0x000000ffff654224 */ /* 0x000fca00078e0038 */
[----:B------:R0:W2:Y:S01]  /*b490*/  @P4 LDG.E.U8 R103, desc[UR24][R100.64] ;  /* 0x0000001864674981 */ /* 0x0000a2000c1e1100 */
[----:B------:R-:W-:Y:S02]  /*b4a0*/  ISETP.GT.AND P3, PT, R4, 0x18, PT ;  /* 0x000000180400780c */ /* 0x000fe40003f64270 */
[----:B------:R-:W-:Y:S02]  /*b4b0*/  PRMT R130, RZ, 0x7610, R130 ;  /* 0x00007610ff827816 */ /* 0x000fe40000000082 */
[----:B0-----:R-:W-:-:S06]  /*b4c0*/  PRMT R101, RZ, 0x7610, R101 ;  /* 0x00007610ff657816 */ /* 0x001fcc0000000065 */
[----:B------:R0:W2:Y:S01]  /*b4d0*/  @P1 LDG.E.U8 R101, desc[UR24][R114.64] ;  /* 0x0000001872651981 */ /* 0x0000a2000c1e1100 */
[----:B------:R-:W-:Y:S02]  /*b4e0*/  ISETP.GT.AND P4, PT, R4, 0x6, PT ;  /* 0x000000060400780c */ /* 0x000fe40003f84270 */
[----:B------:R-:W-:Y:S01]  /*b4f0*/  PRMT R100, RZ, 0x7610, R100 ;  /* 0x00007610ff647816 */ /* 0x000fe20000000064 */
[----:B0-----:R-:W-:Y:S02]  /*b500*/  @P2 IMAD.MOV.U32 R114, RZ, RZ, R14 ;  /* 0x000000ffff722224 */ /* 0x001fe400078e000e */
[----:B------:R-:W-:-:S05]  /*b510*/  @P2 IMAD.MOV.U32 R115, RZ, RZ, R16 ;  /* 0x000000ffff732224 */ /* 0x000fca00078e0010 */
[----:B------:R0:W2:Y:S01]  /*b520*/  @P2 LDG.E.U8 R130, desc[UR24][R114.64] ;  /* 0x0000001872822981 */ /* 0x0000a2000c1e1100 */
        /* <DEDUP_REMOVED lines=58> */
[----:B------:R-:W-:Y:S02]  /*b8d0*/  PRMT R102, RZ, 0x7610, R102 ;  /* 0x00007610ff667816 */ /* 0x000fe40000000066 */
[----:B------:R-:W-:Y:S01]  /*b8e0*/  ISETP.GT.AND P4, PT, R4, 0x19, PT ;  /* 0x000000190400780c */ /* 0x000fe20003f84270 */
        /* <DEDUP_REMOVED lines=8> */
[----:B------:R-:W-:Y:S01]  /*b970*/  PRMT R113, RZ, 0x7610, R113 ;  /* 0x00007610ff717816 */ /* 0x000fe20000000071 */
[----:B------:R-:W-:Y:S01]  /*b980*/  @P4 IMAD.MOV.U32 R118, RZ, RZ, R177 ;  /* 0x000000ffff764224 */ /* 0x000fe200078e00b1 */
[----:B------:R-:W-:Y:S01]  /*b990*/  PRMT R120, RZ, 0x7610, R120 ;  /* 0x00007610ff787816 */ /* 0x000fe20000000078 */
[----:B0-----:R-:W-:Y:S02]  /*b9a0*/  @P1 IMAD.MOV.U32 R114, RZ, RZ, R26 ;  /* 0x000000ffff721224 */ /* 0x001fe400078e001a */
[----:B------:R-:W-:Y:S02]  /*b9b0*/  @P1 IMAD.MOV.U32 R115, RZ, RZ, R28 ;  /* 0x000000ffff731224 */ /* 0x000fe400078e001c */
[----:B------:R-:W-:-:S03]  /*b9c0*/  @P4 IMAD.MOV.U32 R119, RZ, RZ, R176 ;  /* 0x000000ffff774224 */ /* 0x000fc600078e00b0 */
[----:B------:R0:W2:Y:S01]  /*b9d0*/  @P1 LDG.E.U8 R116, desc[UR24][R114.64] ;  /* 0x0000001872741981 */ /* 0x0000a2000c1e1100 */
[----:B------:R-:W-:-:S03]  /*b9e0*/  ISETP.GT.AND P1, PT, R4, 0xe, PT ;  /* 0x0000000e0400780c */ /* 0x000fc60003f24270 */
[----:B------:R1:W2:Y:S01]  /*b9f0*/  @P4 LDG.E.U8 R120, desc[UR24][R118.64] ;  /* 0x0000001876784981 */ /* 0x0002a2000c1e1100 */
[----:B0-----:R-:W-:Y:S02]  /*ba00*/  @P3 IMAD.MOV.U32 R114, RZ, RZ, R61 ;  /* 0x000000ffff723224 */ /* 0x001fe400078e003d */
[----:B------:R-:W-:Y:S02]  /*ba10*/  @P3 IMAD.MOV.U32 R115, RZ, RZ, R62 ;  /* 0x000000ffff733224 */ /* 0x000fe400078e003e */
[----:B-1----:R-:W-:-:S03]  /*ba20*/  @P2 IMAD.MOV.U32 R118, RZ, RZ, R69 ;  /* 0x000000ffff762224 */ /* 0x002fc600078e0045 */
[----:B------:R0:W2:Y:S01]  /*ba30*/  @P3 LDG.E.U8 R113, desc[UR24][R114.64] ;  /* 0x0000001872713981 */ /* 0x0000a2000c1e1100 */
[----:B------:R-:W-:Y:S01]  /*ba40*/  @P2 IMAD.MOV.U32 R119, RZ, RZ, R70 ;  /* 0x000000ffff772224 */ /* 0x000fe200078e0046 */
[----:B------:R-:W-:Y:S02]  /*ba50*/  PRMT R122, RZ, 0x7610, R122 ;  /* 0x00007610ff7a7816 */ /* 0x000fe4000000007a */
[----:B0-----:R-:W-:Y:S01]  /*ba60*/  PRMT R114, RZ, 0x7610, R114 ;  /* 0x00007610ff727816 */ /* 0x001fe20000000072 */
[----:B------:R-:W-:Y:S01]  /*ba70*/  @P2 IMAD.MOV.U32 R126, RZ, RZ, R71 ;  /* 0x000000ffff7e2224 */ /* 0x000fe200078e0047 */
[----:B------:R-:W-:Y:S01]  /*ba80*/  PRMT R115, RZ, 0x7610, R115 ;  /* 0x00007610ff737816 */ /* 0x000fe20000000073 */
        /* <DEDUP_REMOVED lines=9> */
[----:B0-----:R-:W-:Y:S02]  /*bb20*/  PRMT R118, RZ, 0x7610, R118 ;  /* 0x00007610ff767816 */ /* 0x001fe40000000076 */
[----:B------:R-:W-:-:S04]  /*bb30*/  PRMT R119, RZ, 0x7610, R119 ;  /* 0x00007610ff777816 */ /* 0x000fc80000000077 */
        /* <DEDUP_REMOVED lines=32> */
[----:B------:R0:W3:Y:S01]  /*bd40*/  @P4 LDG.E.U8 R139, desc[UR24][R126.64] ;  /* 0x000000187e8b4981 */ /* 0x0000e2000c1e1100 */
[----:B------:R-:W-:Y:S01]  /*bd50*/  PRMT R141, RZ, 0x7610, R141 ;  /* 0x00007610ff8d7816 */ /* 0x000fe2000000008d */
[----:B0-----:R-:W-:Y:S02]  /*bd60*/  @P1 IMAD.MOV.U32 R126, RZ, RZ, R59 ;  /* 0x000000ffff7e1224 */ /* 0x001fe400078e003b */
[----:B------:R-:W-:-:S05]  /*bd70*/  @P1 IMAD.MOV.U32 R127, RZ, RZ, R60 ;  /* 0x000000ffff7f1224 */ /* 0x000fca00078e003c */
[----:B------:R0:W3:Y:S01]  /*bd80*/  @P1 LDG.E.U8 R140, desc[UR24][R126.64] ;  /* 0x000000187e8c1981 */ /* 0x0000e2000c1e1100 */
[----:B------:R-:W-:Y:S02]  /*bd90*/  ISETP.GT.AND P4, PT, R4, 0x1a, PT ;  /* 0x0000001a0400780c */ /* 0x000fe40003f84270 */
        /* <DEDUP_REMOVED lines=17> */
[----:B------:R-:W-:Y:S02]  /*beb0*/  PRMT R146, RZ, 0x7610, R146 ;  /* 0x00007610ff927816 */ /* 0x000fe40000000092 */
[----:B------:R-:W-:Y:S01]  /*bec0*/  ISETP.GT.AND P1, PT, R4, 0x17, PT ;  /* 0x000000170400780c */ /* 0x000fe20003f24270 */
        /* <DEDUP_REMOVED lines=41> */
[----:B------:R0:W3:Y:S02]  /*c160*/  @P2 LDG.E.U8 R154, desc[UR24][R126.64] ;  /* 0x000000187e9a2981 */ /* 0x0000e4000c1e1100 */
[----:B0-----:R-:W-:Y:S02]  /*c170*/  @P2 IMAD.MOV.U32 R126, RZ, RZ, R199 ;  /* 0x000000ffff7e2224 */ /* 0x001fe400078e00c7 */
[----:B------:R-:W-:-:S05]  /*c180*/  @P2 IMAD.MOV.U32 R127, RZ, RZ, R198 ;  /* 0x000000ffff7f2224 */ /* 0x000fca00078e00c6 */
[----:B------:R2:W3:Y:S04]  /*c190*/  @P2 LDG.E.U8 R155, desc[UR24][R126.64] ;  /* 0x000000187e9b2981 */ /* 0x0004e8000c1e1100 */
[----:B------:R-:W3:Y:S01]  /*c1a0*/  LDL R127, [R1+0x12c] ;  /* 0x00012c00017f7983 */ /* 0x000ee20000100800 */
[----:B------:R-:W-:Y:S02]  /*c1b0*/  ISETP.GT.AND P1, PT, R4, 0x1e, PT ;  /* 0x0000001e0400780c */ /* 0x000fe40003f24270 */
[----:B------:R-:W-:-:S11]  /*c1c0*/  PRMT R156, RZ, 0x7610, R156 ;  /* 0x00007610ff9c7816 */ /* 0x000fd6000000009c */
[----:B--2---:R-:W-:-:S05]  /*c1d0*/  @P1 IMAD.MOV.U32 R126, RZ, RZ, R2 ;  /* 0x000000ffff7e1224 */ /* 0x004fca00078e0002 */
[----:B---3--:R0:W2:Y:S04]  /*c1e0*/  @P1 LDG.E.U8 R156, desc[UR24][R126.64] ;  /* 0x000000187e9c1981 */ /* 0x0080a8000c1e1100 */
[----:B------:R-:W0:Y:S04]  /*c1f0*/  LDL R126, [R1+0x134] ;  /* 0x00013400017e7983 */ /* 0x000e280000100800 */
[----:B------:R-:W0:Y:S01]  /*c200*/  LDL R127, [R1+0x138] ;  /* 0x00013800017f7983 */ /* 0x000e220000100800 */
[----:B------:R-:W-:Y:S01]  /*c210*/  PRMT R157, RZ, 0x7610, R157 ;  /* 0x00007610ff9d7816 */ /* 0x000fe2000000009d */
[----:B------:R-:W1:Y:S01]  /*c220*/  S2R R2, SR_TID.X ;  /* 0x0000000000027919 */ /* 0x000e620000002100 */
[----:B0-----:R-:W-:-:S04]  /*c230*/  @P1 LOP3.LUT R127, R127, R126, RZ, 0x3c, !PT ;  /* 0x0000007e7f7f1212 */ /* 0x001fc800078e3cff */
[----:B------:R-:W-:-:S04]  /*c240*/  @P1 LOP3.LUT R126, R127, R126, RZ, 0x3c, !PT ;  /* 0x0000007e7f7e1212 */ /* 0x000fc800078e3cff */
[----:B------:R-:W-:-:S05]  /*c250*/  @P1 LOP3.LUT R127, R127, R126, RZ, 0x3c, !PT ;  /* 0x0000007e7f7f1212 */ /* 0x000fca00078e3cff */
[----:B------:R0:W3:Y:S04]  /*c260*/  @P1 LDG.E.U8 R157, desc[UR24][R126.64] ;  /* 0x000000187e9d1981 */ /* 0x0000e8000c1e1100 */
[----:B------:R-:W2:Y:S01]  /*c270*/  LDL R127, [R1+0x13c] ;  /* 0x00013c00017f7983 */ /* 0x000ea20000100800 */
[----:B------:R-:W-:Y:S02]  /*c280*/  ISETP.GT.AND P2, PT, R4, 0x1f, PT ;  /* 0x0000001f0400780c */ /* 0x000fe40003f44270 */
[----:B------:R-:W-:Y:S02]  /*c290*/  PRMT R158, RZ, 0x7610, R158 ;  /* 0x00007610ff9e7816 */ /* 0x000fe4000000009e */
[----:B------:R-:W-:-:S09]  /*c2a0*/  PRMT R159, RZ, 0x7610, R159 ;  /* 0x00007610ff9f7816 */ /* 0x000fd2000000009f */
[----:B0-----:R-:W-:Y:S01]  /*c2b0*/  @P2 IMAD.MOV.U32 R126, RZ, RZ, R0 ;  /* 0x000000ffff7e2224 */ /* 0x001fe200078e0000 */
[----:B-1----:R-:W-:-:S04]  /*c2c0*/  LOP3.LUT R2, R2, 0x1f, RZ, 0xc0, !PT ;  /* 0x0000001f02027812 */ /* 0x002fc800078ec0ff */
[----:B------:R-:W-:Y:S02]  /*c2d0*/  ISETP.GE.AND P1, PT, R2, R4, PT ;  /* 0x000000040200720c */ /* 0x000fe40003f26270 */
[----:B------:R-:W-:Y:S01]  /*c2e0*/  PRMT R160, RZ, 0x7610, R160 ;  /* 0x00007610ffa07816 */ /* 0x000fe200000000a0 */
[----:B------:R-:W0:Y:S01]  /*c2f0*/  S2R R2, SR_TID.X ;  /* 0x0000000000027919 */ /* 0x000e220000002100 */
[----:B------:R-:W-:Y:S02]  /*c300*/  PRMT R161, RZ, 0x7610, R161 ;  /* 0x00007610ffa17816 */ /* 0x000fe400000000a1 */
[----:B------:R-:W-:Y:S02]  /*c310*/  PRMT R162, RZ, 0x7610, R162 ;  /* 0x00007610ffa27816 */ /* 0x000fe400000000a2 */
[----:B------:R-:W-:Y:S02]  /*c320*/  PRMT R163, RZ, 0x7610, R163 ;  /* 0x00007610ffa37816 */ /* 0x000fe400000000a3 */
[----:B------:R-:W-:-:S02]  /*c330*/  PRMT R164, RZ, 0x7610, R164 ;  /* 0x00007610ffa47816 */ /* 0x000fc400000000a4 */
[----:B------:R-:W-:Y:S02]  /*c340*/  PRMT R165, RZ, 0x7610, R165 ;  /* 0x00007610ffa57816 */ /* 0x000fe400000000a5 */
[----:B------:R-:W-:Y:S02]  /*c350*/  PRMT R166, RZ, 0x7610, R166 ;  /* 0x00007610ffa67816 */ /* 0x000fe400000000a6 */
[----:B0-----:R-:W-:Y:S01]  /*c360*/  LOP3.LUT R0, R2, 0x7f, RZ, 0xc0, !PT ;  /* 0x0000007f02007812 */ /* 0x001fe200078ec0ff */
[----:B--2---:R0:W2:Y:S02]  /*c370*/  @P2 LDG.E.U8 R158, desc[UR24][R126.64] ;  /* 0x000000187e9e2981 */ /* 0x0040a4000c1e1100 */
[----:B0-----:R-:W-:Y:S02]  /*c380*/  @P2 IMAD.MOV.U32 R126, RZ, RZ, R250 ;  /* 0x000000ffff7e2224 */ /* 0x001fe400078e00fa */
[----:B------:R-:W-:Y:S01]  /*c390*/  @P2 IMAD.MOV.U32 R127, RZ, RZ, R3 ;  /* 0x000000ffff7f2224 */ /* 0x000fe200078e0003 */
[----:B------:R-:W2:Y:S04]  /*c3a0*/  LDL R250, [R1+0x30] ;  /* 0x0000300001fa7983 */ /* 0x000ea80000100800 */
[----:B------:R0:W2:Y:S01]  /*c3b0*/  @P2 LDG.E.U8 R159, desc[UR24][R126.64] ;  /* 0x000000187e9f2981 */ /* 0x0000a2000c1e1100 */
[----:B------:R-:W-:Y:S01]  /*c3c0*/  BAR.SYNC.DEFER_BLOCKING 0x0 ;  /* 0x0000000000007b1d */ /* 0x000fe20000010000 */
[----:B0-----:R-:W-:-:S02]  /*c3d0*/  @!P1 IMAD.MOV.U32 R126, RZ, RZ, R201 ;  /* 0x000000ffff7e9224 */ /* 0x001fc400078e00c9 */
[----:B------:R-:W-:-:S03]  /*c3e0*/  @!P1 IMAD.MOV.U32 R127, RZ, RZ, R200 ;  /* 0x000000ffff7f9224 */ /* 0x000fc600078e00c8 */
[----:B------:R-:W2:Y:S04]  /*c3f0*/  LDL R3, [R1+0x20] ;  /* 0x0000200001037983 */ /* 0x000ea80000100800 */
[----:B------:R0:W2:Y:S02]  /*c400*/  @!P1 LDG.E.U8 R160, desc[UR24][R126.64] ;  /* 0x000000187ea09981 */ /* 0x0000a4000c1e1100 */
[----:B0-----:R-:W-:Y:S02]  /*c410*/  @!P1 IMAD.MOV.U32 R126, RZ, RZ, R205 ;  /* 0x000000ffff7e9224 */ /* 0x001fe400078e00cd */
[----:B------:R-:W-:-:S05]  /*c420*/  @!P1 IMAD.MOV.U32 R127, RZ, RZ, R204 ;  /* 0x000000ffff7f9224 */ /* 0x000fca00078e00cc */
        /* <DEDUP_REMOVED lines=12> */
[----:B------:R0:W2:Y:S04]  /*c4f0*/  @!P1 LDG.E.U8 R165, desc[UR24][R126.64] ;  /* 0x000000187ea59981 */ /* 0x0000a8000c1e1100 */
[----:B------:R1:W-:Y:S01]  /*c500*/  STS.U8 [R0+UR12+0x4000], R135 ;  /* 0x0040008700007988 */ /* 0x0003e2000800000c */
[----:B0-----:R-:W-:Y:S02]  /*c510*/  @!P1 IMAD.MOV.U32 R126, RZ, RZ, R225 ;  /* 0x000000ffff7e9224 */ /* 0x001fe400078e00e1 */
[----:B------:R-:W-:Y:S01]  /*c520*/  @!P1 IMAD.MOV.U32 R127, RZ, RZ, R224 ;  /* 0x000000ffff7f9224 */ /* 0x000fe200078e00e0 */
[----:B-1----:R-:W-:-:S04]  /*c530*/  PRMT R135, RZ, 0x7610, R135 ;  /* 0x00007610ff877816 */ /* 0x002fc80000000087 */
[----:B------:R0:W2:Y:S04]  /*c540*/  @!P1 LDG.E.U8 R166, desc[UR24][R126.64] ;  /* 0x000000187ea69981 */ /* 0x0000a8000c1e1100 */
[----:B----4-:R1:W-:Y:S01]  /*c550*/  STS.U8 [R0+UR12+0x5000], R134 ;  /* 0x0050008600007988 */ /* 0x0103e2000800000c */
[----:B0-----:R-:W-:Y:S02]  /*c560*/  @!P1 IMAD.MOV.U32 R126, RZ, RZ, R229 ;  /* 0x000000ffff7e9224 */ /* 0x001fe400078e00e5 */
[----:B------:R-:W-:Y:S01]  /*c570*/  @!P1 IMAD.MOV.U32 R127, RZ, RZ, R228 ;  /* 0x000000ffff7f9224 */ /* 0x000fe200078e00e4 */
[----:B-1----:R-:W-:-:S04]  /*c580*/  PRMT R134, RZ, 0x7610, R134 ;  /* 0x00007610ff867816 */ /* 0x002fc80000000086 */
[----:B------:R0:W4:Y:S04]  /*c590*/  @!P1 LDG.E.U8 R135, desc[UR24][R126.64] ;  /* 0x000000187e879981 */ /* 0x000128000c1e1100 */
[----:B------:R1:W-:Y:S01]  /*c5a0*/  STS.U8 [R0+UR12+0x4400], R133 ;  /* 0x0044008500007988 */ /* 0x0003e2000800000c */
[----:B0-----:R-:W-:Y:S02]  /*c5b0*/  @!P1 IMAD.MOV.U32 R126, RZ, RZ, R233 ;  /* 0x000000ffff7e9224 */ /* 0x001fe400078e00e9 */
[----:B------:R-:W-:Y:S01]  /*c5c0*/  @!P1 IMAD.MOV.U32 R127, RZ, RZ, R232 ;  /* 0x000000ffff7f9224 */ /* 0x000fe200078e00e8 */
[----:B-1----:R-:W-:-:S04]  /*c5d0*/  PRMT R133, RZ, 0x7610, R133 ;  /* 0x00007610ff857816 */ /* 0x002fc80000000085 */
[----:B------:R0:W2:Y:S04]  /*c5e0*/  @!P1 LDG.E.U8 R134, desc[UR24][R126.64] ;  /* 0x000000187e869981 */ /* 0x0000a8000c1e1100 */
        /* <DEDUP_REMOVED lines=14> */
[----:B------:R0:W2:Y:S02]  /*c6d0*/  @!P1 LDG.E.U8 R131, desc[UR24][R126.64] ;  /* 0x000000187e839981 */ /* 0x0000a4000c1e1100 */
[----:B0-----:R-:W-:Y:S02]  /*c6e0*/  @!P1 IMAD.MOV.U32 R126, RZ, RZ, R249 ;  /* 0x000000ffff7e9224 */ /* 0x001fe400078e00f9 */
[----:B------:R-:W-:-:S05]  /*c6f0*/  @!P1 IMAD.MOV.U32 R127, RZ, RZ, R248 ;  /* 0x000000ffff7f9224 */ /* 0x000fca00078e00f8 */
[----:B------:R0:W2:Y:S04]  /*c700*/  @!P1 LDG.E.U8 R130, desc[UR24][R126.64] ;  /* 0x000000187e829981 */ /* 0x0000a8000c1e1100 */
[----:B------:R-:W0:Y:S04]  /*c710*/  LDL R127, [R1] ;  /* 0x00000000017f7983 */ /* 0x000e280000100800 */
[----:B------:R1:W-:Y:S02]  /*c720*/  STS.U8 [R0+UR12+0x4c00], R129 ;  /* 0x004c008100007988 */ /* 0x0003e4000800000c */
[----:B-1----:R-:W-:Y:S01]  /*c730*/  PRMT R129, RZ, 0x7610, R129 ;  /* 0x00007610ff817816 */ /* 0x002fe20000000081 */
[----:B0-----:R-:W-:-:S02]  /*c740*/  @!P1 IMAD.MOV.U32 R126, RZ, RZ, R127 ;  /* 0x000000ffff7e9224 */ /* 0x001fc400078e007f */
[----:B------:R-:W-:-:S05]  /*c750*/  @!P1 IMAD.MOV.U32 R127, RZ, RZ, R252 ;  /* 0x000000ffff7f9224 */ /* 0x000fca00078e00fc */
[----:B------:R0:W2:Y:S04]  /*c760*/  @!P1 LDG.E.U8 R129, desc[UR24][R126.64] ;  /* 0x000000187e819981 */ /* 0x0000a8000c1e1100 */
[----:B------:R-:W0:Y:S04]  /*c770*/  LDL R126, [R1+0xc] ;  /* 0x00000c00017e7983 */ /* 0x000e280000100800 */
[----:B------:R-:W0:Y:S04]  /*c780*/  LDL R127, [R1+0x10] ;  /* 0x00001000017f7983 */ /* 0x000e280000100800 */
[----:B------:R1:W-:Y:S02]  /*c790*/  STS.U8 [R0+UR12+0x5c00], R128 ;  /* 0x005c008000007988 */ /* 0x0003e4000800000c */
[----:B-1----:R-:W-:-:S02]  /*c7a0*/  PRMT R128, RZ, 0x7610, R128 ;  /* 0x00007610ff807816 */ /* 0x002fc40000000080 */
[----:B------:R1:W-:Y:S04]  /*c7b0*/  STS.U8 [R99+UR12+0x4080], R125 ;  /* 0x0040807d63007988 */ /* 0x0003e8000800000c */
[----:B-1----:R-:W3:Y:S01]  /*c7c0*/  LDL R125, [R1+0x2c] ;  /* 0x00002c00017d7983 */ /* 0x002ee20000100800 */
[----:B0-----:R-:W-:-:S04]  /*c7d0*/  @!P1 LOP3.LUT R127, R127, R126, RZ, 0x3c, !PT ;  /* 0x0000007e7f7f9212 */ /* 0x001fc800078e3cff */
[----:B------:R-:W-:-:S04]  /*c7e0*/  @!P1 LOP3.LUT R126, R127, R126, RZ, 0x3c, !PT ;  /* 0x0000007e7f7e9212 */ /* 0x000fc800078e3cff */
[----:B------:R-:W-:-:S05]  /*c7f0*/  @!P1 LOP3.LUT R127, R127, R126, RZ, 0x3c, !PT ;  /* 0x0000007e7f7f9212 */ /* 0x000fca00078e3cff */
[----:B------:R2:W3:Y:S04]  /*c800*/  @!P1 LDG.E.U8 R128, desc[UR24][R126.64] ;  /* 0x000000187e809981 */ /* 0x0004e8000c1e1100 */
[----:B------:R-:W3:Y:S01]  /*c810*/  LDL R127, [R1+0x1c] ;  /* 0x00001c00017f7983 */ /* 0x000ee20000100800 */
[----:B------:R-:W-:Y:S01]  /*c820*/  PRMT R167, RZ, 0x7610, R167 ;  /* 0x00007610ffa77816 */ /* 0x000fe200000000a7 */
[----:B--2---:R-:W-:Y:S02]  /*c830*/  @!P1 IMAD.MOV.U32 R126, RZ, RZ, R3 ;  /* 0x000000ffff7e9224 */ /* 0x004fe400078e0003 */
[----:B------:R0:W-:Y:S04]  /*c840*/  STS.U8 [R99+UR12+0x5080], R124 ;  /* 0x0050807c63007988 */ /* 0x0001e8000800000c */
[----:B------:R1:W-:Y:S04]  /*c850*/  STS.U8 [R99+UR12+0x4480], R123 ;  /* 0x0044807b63007988 */ /* 0x0003e8000800000c */
[----:B------:R2:W-:Y:S01]  /*c860*/  STS.U8 [R99+UR12+0x5480], R121 ;  /* 0x0054807963007988 */ /* 0x0005e2000800000c */
[----:B0-----:R-:W-:-:S03]  /*c870*/  @!P1 IMAD.MOV.U32 R124, RZ, RZ, R250 ;  /* 0x000000ffff7c9224 */ /* 0x001fc600078e00fa */
[----:B------:R-:W4:Y:S04]  /*c880*/  LDL R3, [R1+0x60] ;  /* 0x0000600001037983 */ /* 0x000f280000100800 */
[----:B---3--:R0:W3:Y:S01]  /*c890*/  @!P1 LDG.E.U8 R167, desc[UR24][R126.64] ;  /* 0x000000187ea79981 */ /* 0x0080e2000c1e1100 */
[----:B-1----:R-:W-:Y:S02]  /*c8a0*/  PRMT R123, RZ, 0x7610, R123 ;  /* 0x00007610ff7b7816 */ /* 0x002fe4000000007b */
[----:B--2---:R-:W-:Y:S01]  /*c8b0*/  PRMT R121, RZ, 0x7610, R121 ;  /* 0x00007610ff797816 */ /* 0x004fe20000000079 */
[----:B------:R-:W2:Y:S01]  /*c8c0*/  LDL R250, [R1+0x70] ;  /* 0x0000700001fa7983 */ /* 0x000ea20000100800 */
[----:B0-----:R-:W-:-:S06]  /*c8d0*/  PRMT R126, RZ, 0x7610, R126 ;  /* 0x00007610ff7e7816 */ /* 0x001fcc000000007e */
[----:B------:R0:W2:Y:S04]  /*c8e0*/  @!P1 LDG.E.U8 R126, desc[UR24][R124.64] ;  /* 0x000000187c7e9981 */ /* 0x0000a8000c1e1100 */
[----:B------:R-:W0:Y:S04]  /*c8f0*/  LDL R124, [R1+0x3c] ;  /* 0x00003c00017c7983 */ /* 0x000e280000100800 */
[----:B------:R-:W0:Y:S02]  /*c900*/  LDL R125, [R1+0x40] ;  /* 0x00004000017d7983 */ /* 0x000e240000100800 */
[----:B0-----:R-:W-:-:S04]  /*c910*/  @!P1 LOP3.LUT R125, R125, R124, RZ, 0x3c, !PT ;  /* 0x0000007c7d7d9212 */ /* 0x001fc800078e3cff */
[----:B------:R-:W-:-:S04]  /*c920*/  @!P1 LOP3.LUT R124, R125, R124, RZ, 0x3c, !PT ;  /* 0x0000007c7d7c9212 */ /* 0x000fc800078e3cff */
[----:B------:R-:W-:-:S05]  /*c930*/  @!P1 LOP3.LUT R125, R125, R124, RZ, 0x3c, !PT ;  /* 0x0000007c7d7d9212 */ /* 0x000fca00078e3cff */
[----:B------:R0:W2:Y:S04]  /*c940*/  @!P1 LDG.E.U8 R123, desc[UR24][R124.64] ;  /* 0x000000187c7b9981 */ /* 0x0000a8000c1e1100 */
[----:B------:R-:W0:Y:S04]  /*c950*/  LDL R124, [R1+0x4c] ;  /* 0x00004c00017c7983 */ /* 0x000e280000100800 */
[----:B------:R-:W0:Y:S04]  /*c960*/  LDL R125, [R1+0x50] ;  /* 0x00005000017d7983 */ /* 0x000e280000100800 */
[----:B------:R1:W-:Y:S04]  /*c970*/  STS.U8 [R99+UR12+0x4880], R117 ;  /* 0x0048807563007988 */ /* 0x0003e8000800000c */
[----:B-1----:R-:W2:Y:S01]  /*c980*/  LDL R117, [R1+0x6c] ;  /* 0x00006c0001757983 */ /* 0x002ea20000100800 */
[----:B0-----:R-:W-:-:S04]  /*c990*/  @!P1 LOP3.LUT R125, R125, R124, RZ, 0x3c, !PT ;  /* 0x0000007c7d7d9212 */ /* 0x001fc800078e3cff */
[----:B------:R-:W-:-:S04]  /*c9a0*/  @!P1 LOP3.LUT R124, R125, R124, RZ, 0x3c, !PT ;  /* 0x0000007c7d7c9212 */ /* 0x000fc800078e3cff */
[----:B------:R-:W-:-:S05]  /*c9b0*/  @!P1 LOP3.LUT R125, R125, R124, RZ, 0x3c, !PT ;  /* 0x0000007c7d7d9212 */ /* 0x000fca00078e3cff */
[----:B------:R4:W3:Y:S04]  /*c9c0*/  @!P1 LDG.E.U8 R121, desc[UR24][R124.64] ;  /* 0x000000187c799981 */ /* 0x0008e8000c1e1100 */
[----:B------:R-:W3:Y:S01]  /*c9d0*/  LDL R125, [R1+0x5c] ;  /* 0x00005c00017d7983 */ /* 0x000ee20000100800 */
[----:B------:R-:W-:Y:S01]  /*c9e0*/  PRMT R127, RZ, 0x7610, R127 ;  /* 0x00007610ff7f7816 */ /* 0x000fe2000000007f */
[----:B----4-:R-:W-:Y:S02]  /*c9f0*/  @!P1 IMAD.MOV.U32 R124, RZ, RZ, R3 ;  /* 0x000000ffff7c9224 */ /* 0x010fe400078e0003 */
[----:B------:R2:W-:Y:S04]  /*ca00*/  STS.U8 [R99+UR12+0x5880], R116 ;  /* 0x0058807463007988 */ /* 0x0005e8000800000c */
[----:B------:R0:W-:Y:S04]  /*ca10*/  STS.U8 [R99+UR12+0x4c80], R120 ;  /* 0x004c807863007988 */ /* 0x0001e8000800000c */
[----:B------:R1:W-:Y:S01]  /*ca20*/  STS.U8 [R99+UR12+0x5c80], R122 ;  /* 0x005c807a63007988 */ /* 0x0003e2000800000c */
[----:B--2---:R-:W-:-:S03]  /*ca30*/  @!P1 IMAD.MOV.U32 R116, RZ, RZ, R250 ;  /* 0x000000ffff749224 */ /* 0x004fc600078e00fa */
[----:B------:R-:W2:Y:S04]  /*ca40*/  LDL R3, [R1+0xa0] ;  /* 0x0000a00001037983 */ /* 0x000ea80000100800 */
[----:B---3--:R3:W4:Y:S01]  /*ca50*/  @!P1 LDG.E.U8 R127, desc[UR24][R124.64] ;  /* 0x000000187c7f9981 */ /* 0x008722000c1e1100 */
[----:B0-----:R-:W-:Y:S02]  /*ca60*/  PRMT R120, RZ, 0x7610, R120 ;  /* 0x00007610ff787816 */ /* 0x001fe40000000078 */
[----:B-1----:R-:W-:Y:S01]  /*ca70*/  PRMT R122, RZ, 0x7610, R122 ;  /* 0x00007610ff7a7816 */ /* 0x002fe2000000007a */
[----:B------:R-:W2:Y:S01]  /*ca80*/  LDL R99, [R1+0xb0] ;  /* 0x0000b00001637983 */ /* 0x000ea20000100800 */
[----:B---3--:R-:W-:-:S06]  /*ca90*/  PRMT R124, RZ, 0x7610, R124 ;  /* 0x00007610ff7c7816 */ /* 0x008fcc000000007c */
[----:B------:R0:W3:Y:S04]  /*caa0*/  @!P1 LDG.E.U8 R124, desc[UR24][R116.64] ;  /* 0x00000018747c9981 */ /* 0x0000e8000c1e1100 */
[----:B------:R-:W0:Y:S04]  /*cab0*/  LDL R116, [R1+0x7c] ;  /* 0x00007c0001747983 */ /* 0x000e280000100800 */
[----:B------:R-:W0:Y:S02]  /*cac0*/  LDL R117, [R1+0x80] ;  /* 0x0000800001757983 */ /* 0x000e240000100800 */
[----:B0-----:R-:W-:-:S04]  /*cad0*/  @!P1 LOP3.LUT R117, R117, R116, RZ, 0x3c, !PT ;  /* 0x0000007475759212 */ /* 0x001fc800078e3cff */
[----:B------:R-:W-:-:S04]  /*cae0*/  @!P1 LOP3.LUT R116, R117, R116, RZ, 0x3c, !PT ;  /* 0x0000007475749212 */ /* 0x000fc800078e3cff */
[----:B------:R-:W-:-:S05]  /*caf0*/  @!P1 LOP3.LUT R117, R117, R116, RZ, 0x3c, !PT ;  /* 0x0000007475759212 */ /* 0x000fca00078e3cff */
[----:B------:R0:W2:Y:S04]  /*cb00*/  @!P1 LDG.E.U8 R120, desc[UR24][R116.64] ;  /* 0x0000001874789981 */ /* 0x0000a8000c1e1100 */
[----:B------:R-:W0:Y:S04]  /*cb10*/  LDL R116, [R1+0x8c] ;  /* 0x00008c0001747983 */ /* 0x000e280000100800 */
[----:B------:R-:W0:Y:S01]  /*cb20*/  LDL R117, [R1+0x90] ;  /* 0x0000900001757983 */ /* 0x000e220000100800 */
[----:B------:R-:W1:Y:S01]  /*cb30*/  S2R R250, SR_TID.X ;  /* 0x0000000000fa7919 */ /* 0x000e620000002100 */
[----:B0-----:R-:W-:-:S04]  /*cb40*/  @!P1 LOP3.LUT R117, R117, R116, RZ, 0x3c, !PT ;  /* 0x0000007475759212 */ /* 0x001fc800078e3cff */
[----:B------:R-:W-:-:S04]  /*cb50*/  @!P1 LOP3.LUT R116, R117, R116, RZ, 0x3c, !PT ;  /* 0x0000007475749212 */ /* 0x000fc800078e3cff */
[----:B------:R-:W-:-:S05]  /*cb60*/  @!P1 LOP3.LUT R117, R117, R116, RZ, 0x3c, !PT ;  /* 0x0000007475759212 */ /* 0x000fca00078e3cff */
[----:B------:R2:W3:Y:S04]  /*cb70*/  @!P1 LDG.E.U8 R122, desc[UR24][R116.64] ;  /* 0x00000018747a9981 */ /* 0x0004e8000c1e1100 */
[----:B------:R-:W3:Y:S01]  /*cb80*/  LDL R117, [R1+0x9c] ;  /* 0x00009c0001757983 */ /* 0x000ee20000100800 */
[----:B-1----:R-:W-:-:S04]  /*cb90*/  LOP3.LUT R250, R250, 0x7f, RZ, 0xc0, !PT ;  /* 0x0000007ffafa7812 */ /* 0x002fc800078ec0ff */
[----:B------:R-:W-:Y:S01]  /*cba0*/  LOP3.LUT R250, R250, 0x20, RZ, 0x3c, !PT ;  /* 0x00000020fafa7812 */ /* 0x000fe200078e3cff */
[----:B--2---:R-:W-:Y:S01]  /*cbb0*/  @!P1 IMAD.MOV.U32 R116, RZ, RZ, R3 ;  /* 0x000000ffff749224 */ /* 0x004fe200078e0003 */
[----:B------:R-:W-:Y:S01]  /*cbc0*/  PRMT R125, RZ, 0x7610, R125 ;  /* 0x00007610ff7d7816 */ /* 0x000fe2000000007d */
[----:B------:R-:W2:Y:S04]  /*cbd0*/  LDL R3, [R1+0xe0] ;  /* 0x0000e00001037983 */ /* 0x000ea80000100800 */
[----:B------:R0:W-:Y:S04]  /*cbe0*/  STS.U8 [R250+UR12+0x4100], R112 ;  /* 0x00410070fa007988 */ /* 0x0001e8000800000c */
[----:B------:R1:W-:Y:S04]  /*cbf0*/  STS.U8 [R250+UR12+0x5100], R111 ;  /* 0x0051006ffa007988 */ /* 0x0003e8000800000c */
[----:B------:R4:W-:Y:S01]  /*cc00*/  STS.U8 [R250+UR12+0x4500], R110 ;  /* 0x0045006efa007988 */ /* 0x0009e2000800000c */
[----:B0-----:R-:W-:-:S03]  /*cc10*/  PRMT R112, RZ, 0x7610, R112 ;  /* 0x00007610ff707816 */ /* 0x001fc60000000070 */
[----:B-1----:R-:W2:Y:S04]  /*cc20*/  LDL R111, [R1+0xc0] ;  /* 0x0000c000016f7983 */ /* 0x002ea80000100800 */
[----:B----4-:R-:W2:Y:S04]  /*cc30*/  LDL R110, [R1+0xbc] ;  /* 0x0000bc00016e7983 */ /* 0x010ea80000100800 */
[----:B---3--:R0:W3:Y:S04]  /*cc40*/  @!P1 LDG.E.U8 R112, desc[UR24][R116.64] ;  /* 0x0000001874709981 */ /* 0x0080e8000c1e1100 */
[----:B------:R-:W4:Y:S01]  /*cc50*/  LDL R117, [R1+0xac] ;  /* 0x0000ac0001757983 */ /* 0x000f220000100800 */
[----:B0-----:R-:W-:-:S03]  /*cc60*/  @!P1 IMAD.MOV.U32 R116, RZ, RZ, R99 ;  /* 0x000000ffff749224 */ /* 0x001fc600078e0063 */
[----:B------:R0:W-:Y:S04]  /*cc70*/  STS.U8 [R250+UR12+0x5500], R109 ;  /* 0x0055006dfa007988 */ /* 0x0001e8000800000c */
[----:B------:R-:W3:Y:S04]  /*cc80*/  LDL R99, [R1+0xf0] ;  /* 0x0000f00001637983 */ /* 0x000ee80000100800 */
[----:B0-----:R-:W3:Y:S01]  /*cc90*/  LDL R109, [R1+0xdc] ;  /* 0x0000dc00016d7983 */ /* 0x001ee20000100800 */
[----:B--2---:R-:W-:-:S04]  /*cca0*/  @!P1 LOP3.LUT R111, R111, R110, RZ, 0x3c, !PT ;  /* 0x0000006e6f6f9212 */ /* 0x004fc800078e3cff */
[----:B------:R-:W-:-:S04]  /*ccb0*/  @!P1 LOP3.LUT R110, R111, R110, RZ, 0x3c, !PT ;  /* 0x0000006e6f6e9212 */ /* 0x000fc800078e3cff */
[----:B------:R-:W-:Y:S01]  /*ccc0*/  @!P1 LOP3.LUT R111, R111, R110, RZ, 0x3c, !PT ;  /* 0x0000006e6f6f9212 */ /* 0x000fe200078e3cff */
[----:B----4-:R0:W2:Y:S02]  /*ccd0*/  @!P1 LDG.E.U8 R125, desc[UR24][R116.64] ;  /* 0x00000018747d9981 */ /* 0x0100a4000c1e1100 */
[----:B0-----:R-:W-:-:S06]  /*cce0*/  PRMT R116, RZ, 0x7610, R116 ;  /* 0x00007610ff747816 */ /* 0x001fcc0000000074 */
[----:B------:R0:W4:Y:S04]  /*ccf0*/  @!P1 LDG.E.U8 R116, desc[UR24][R110.64] ;  /* 0x000000186e749981 */ /* 0x000128000c1e1100 */
[----:B------:R-:W0:Y:S04]  /*cd00*/  LDL R110, [R1+0xcc] ;  /* 0x0000cc00016e7983 */ /* 0x000e280000100800 */
[----:B------:R-:W0:Y:S01]  /*cd10*/  LDL R111, [R1+0xd0] ;  /* 0x0000d000016f7983 */ /* 0x000e220000100800 */
[----:B------:R-:W-:-:S03]  /*cd20*/  PRMT R117, RZ, 0x7610, R117 ;  /* 0x00007610ff757816 */ /* 0x000fc60000000075 */
[----:B------:R1:W-:Y:S02]  /*cd30*/  STS.U8 [R250+UR12+0x4900], R136 ;  /* 0x00490088fa007988 */ /* 0x0003e4000800000c */
[----:B-1----:R-:W-:Y:S02]  /*cd40*/  PRMT R136, RZ, 0x7610, R136 ;  /* 0x00007610ff887816 */ /* 0x002fe40000000088 */
[----:B0-----:R-:W-:-:S04]  /*cd50*/  @!P1 LOP3.LUT R111, R111, R110, RZ, 0x3c, !PT ;  /* 0x0000006e6f6f9212 */ /* 0x001fc800078e3cff */
[----:B------:R-:W-:-:S04]  /*cd60*/  @!P1 LOP3.LUT R110, R111, R110, RZ, 0x3c, !PT ;  /* 0x0000006e6f6e9212 */ /* 0x000fc800078e3cff */
[----:B------:R-:W-:-:S05]  /*cd70*/  @!P1 LOP3.LUT R111, R111, R110, RZ, 0x3c, !PT ;  /* 0x0000006e6f6f9212 */ /* 0x000fca00078e3cff */
[----:B------:R0:W2:Y:S02]  /*cd80*/  @!P1 LDG.E.U8 R117, desc[UR24][R110.64] ;  /* 0x000000186e759981 */ /* 0x0000a4000c1e1100 */
[----:B0-----:R-:W-:Y:S02]  /*cd90*/  @!P1 IMAD.MOV.U32 R110, RZ, RZ, R3 ;  /* 0x000000ffff6e9224 */ /* 0x001fe400078e0003 */
[----:B---3--:R-:W-:Y:S01]  /*cda0*/  @!P1 IMAD.MOV.U32 R111, RZ, RZ, R109 ;  /* 0x000000ffff6f9224 */ /* 0x008fe200078e006d */
[----:B------:R0:W-:Y:S04]  /*cdb0*/  STS.U8 [R250+UR12+0x5900], R137 ;  /* 0x00590089fa007988 */ /* 0x0001e8000800000c */
[----:B------:R1:W3:Y:S04]  /*cdc0*/  @!P1 LDG.E.U8 R136, desc[UR24][R110.64] ;  /* 0x000000186e889981 */ /* 0x0002e8000c1e1100 */
[----:B------:R-:W2:Y:S04]  /*cdd0*/  LDL R3, [R1+0x120] ;  /* 0x0001200001037983 */ /* 0x000ea80000100800 */
[----:B------:R-:W2:Y:S04]  /*cde0*/  LDL R109, [R1+0x11c] ;  /* 0x00011c00016d7983 */ /* 0x000ea80000100800 */
[----:B------:R-:W2:Y:S01]  /*cdf0*/  LDL R111, [R1+0xec] ;  /* 0x0000ec00016f7983 */ /* 0x000ea20000100800 */
[----:B0-----:R-:W-:Y:S01]  /*ce00*/  PRMT R137, RZ, 0x7610, R137 ;  /* 0x00007610ff897816 */ /* 0x001fe20000000089 */
[----:B-1----:R-:W-:-:S05]  /*ce10*/  @!P1 IMAD.MOV.U32 R110, RZ, RZ, R99 ;  /* 0x000000ffff6e9224 */ /* 0x002fca00078e0063 */
[----:B--2---:R0:W2:Y:S04]  /*ce20*/  @!P1 LDG.E.U8 R137, desc[UR24][R110.64] ;  /* 0x000000186e899981 */ /* 0x0040a8000c1e1100 */
[----:B------:R-:W0:Y:S04]  /*ce30*/  LDL R110, [R1+0xfc] ;  /* 0x0000fc00016e7983 */ /* 0x000e280000100800 */
[----:B------:R-:W0:Y:S04]  /*ce40*/  LDL R111, [R1+0x100] ;  /* 0x00010000016f7983 */ /* 0x000e280000100800 */
[----:B------:R1:W-:Y:S02]  /*ce50*/  STS.U8 [R250+UR12+0x4d00], R144 ;  /* 0x004d0090fa007988 */ /* 0x0003e4000800000c */
[----:B-1----:R-:W-:-:S02]  /*ce60*/  PRMT R144, RZ, 0x7610, R144 ;  /* 0x00007610ff907816 */ /* 0x002fc40000000090 */
[----:B------:R1:W-:Y:S01]  /*ce70*/  STS.U8 [R250+UR12+0x5d00], R146 ;  /* 0x005d0092fa007988 */ /* 0x0003e2000800000c */
[----:B0-----:R-:W-:-:S04]  /*ce80*/  @!P1 LOP3.LUT R111, R111, R110, RZ, 0x3c, !PT ;  /* 0x0000006e6f6f9212 */ /* 0x001fc800078e3cff */
[----:B------:R-:W-:-:S04]  /*ce90*/  @!P1 LOP3.LUT R110, R111, R110, RZ, 0x3c, !PT ;  /* 0x0000006e6f6e9212 */ /* 0x000fc800078e3cff */
[----:B------:R-:W-:-:S05]  /*cea0*/  @!P1 LOP3.LUT R111, R111, R110, RZ, 0x3c, !PT ;  /* 0x0000006e6f6f9212 */ /* 0x000fca00078e3cff */
[----:B------:R0:W2:Y:S04]  /*ceb0*/  @!P1 LDG.E.U8 R144, desc[UR24][R110.64] ;  /* 0x000000186e909981 */ /* 0x0000a8000c1e1100 */
[----:B------:R-:W0:Y:S04]  /*cec0*/  LDL R110, [R1+0x10c] ;  /* 0x00010c00016e7983 */ /* 0x000e280000100800 */
[----:B------:R-:W0:Y:S04]  /*ced0*/  LDL R111, [R1+0x110] ;  /* 0x00011000016f7983 */ /* 0x000e280000100800 */
[----:B-1----:R-:W2:Y:S01]  /*cee0*/  LDL.LU R250, [R1+0xa80] ;  /* 0x000a800001fa7983 */ /* 0x002ea20000300800 */
[----:B------:R-:W1:Y:S01]  /*cef0*/  S2R R99, SR_TID.X ;  /* 0x0000000000637919 */ /* 0x000e620000002100 */
[----:B------:R-:W-:-:S02]  /*cf00*/  PRMT R146, RZ, 0x7610, R146 ;  /* 0x00007610ff927816 */ /* 0x000fc40000000092 */
[----:B-1----:R-:W-:-:S04]  /*cf10*/  LOP3.LUT R99, R99, 0x7f, RZ, 0xc0, !PT ;  /* 0x0000007f63637812 */ /* 0x002fc800078ec0ff */
[----:B------:R-:W-:-:S05]  /*cf20*/  LOP3.LUT R99, R99, 0x30, RZ, 0x3c, !PT ;  /* 0x0000003063637812 */ /* 0x000fca00078e3cff */
[----:B------:R1:W-:Y:S02]  /*cf30*/  STS.U8 [R99+UR12+0x4180], R108 ;  /* 0x0041806c63007988 */ /* 0x0003e4000800000c */
[----:B-1----:R-:W-:Y:S02]  /*cf40*/  @!P1 IMAD.MOV.U32 R108, RZ, RZ, R3 ;  /* 0x000000ffff6c9224 */ /* 0x002fe400078e0003 */
[----:B------:R-:W1:Y:S01]  /*cf50*/  S2R R3, SR_TID.X ;  /* 0x0000000000037919 */ /* 0x000e620000002100 */
[----:B------:R3:W-:Y:S04]  /*cf60*/  STS.U8 [R99+UR12+0x5180], R107 ;  /* 0x0051806b63007988 */ /* 0x0007e8000800000c */
[----:B------:R4:W-:Y:S01]  /*cf70*/  STS.U8 [R99+UR12+0x4580], R106 ;  /* 0x0045806a63007988 */ /* 0x0009e2000800000c */
[----:B---3--:R-:W-:-:S02]  /*cf80*/  @!P1 IMAD.MOV.U32 R107, RZ, RZ, R206 ;  /* 0x000000ffff6b9224 */ /* 0x008fc400078e00ce */
[----:B----4-:R-:W-:Y:S01]  /*cf90*/  @!P1 IMAD.MOV.U32 R106, RZ, RZ, R207 ;  /* 0x000000ffff6a9224 */ /* 0x010fe200078e00cf */
[----:B------:R-:W-:Y:S04]  /*cfa0*/  STS.U8 [R99+UR12+0x5580], R105 ;  /* 0x0055806963007988 */ /* 0x000fe8000800000c */
[----:B------:R3:W-:Y:S04]  /*cfb0*/  STS.U8 [R99+UR12+0x4980], R138 ;  /* 0x0049808a63007988 */ /* 0x0007e8000800000c */
[----:B------:R4:W-:Y:S01]  /*cfc0*/  STS.U8 [R99+UR12+0x5980], R139 ;  /* 0x0059808b63007988 */ /* 0x0009e2000800000c */
[----:B---3--:R-:W-:-:S02]  /*cfd0*/  PRMT R138, RZ, 0x7610, R138 ;  /* 0x00007610ff8a7816 */ /* 0x008fc4000000008a */
[----:B----4-:R-:W-:Y:S01]  /*cfe0*/  PRMT R139, RZ, 0x7610, R139 ;  /* 0x00007610ff8b7816 */ /* 0x010fe2000000008b */
[----:B------:R3:W-:Y:S01]  /*cff0*/  STS.U8 [R99+UR12+0x4d80], R150 ;  /* 0x004d809663007988 */ /* 0x0007e2000800000c */
[----:B-1----:R-:W-:-:S03]  /*d000*/  LOP3.LUT R3, R3, 0x7f, RZ, 0xc0, !PT ;  /* 0x0000007f03037812 */ /* 0x002fc600078ec0ff */
[----:B------:R1:W-:Y:S01]  /*d010*/  STS.U8 [R99+UR12+0x5d80], R151 ;  /* 0x005d809763007988 */ /* 0x0003e2000800000c */
[----:B---3--:R-:W-:Y:S02]  /*d020*/  PRMT R150, RZ, 0x7610, R150 ;  /* 0x00007610ff967816 */ /* 0x008fe40000000096 */
[----:B------:R-:W-:Y:S02]  /*d030*/  LOP3.LUT R3, R3, 0x40, RZ, 0x3c, !PT ;  /* 0x0000004003037812 */ /* 0x000fe400078e3cff */
[----:B-1----:R-:W-:Y:S01]  /*d040*/  PRMT R151, RZ, 0x7610, R151 ;  /* 0x00007610ff977816 */ /* 0x002fe20000000097 */
[----:B------:R-:W-:Y:S01]  /*d050*/  @!P1 IMAD.MOV.U32 R105, RZ, RZ, R230 ;  /* 0x000000ffff699224 */ /* 0x000fe200078e00e6 */
[----:B------:R-:W-:Y:S01]  /*d060*/  LOP3.LUT R2, R2, 0x7f, RZ, 0xc0, !PT ;  /* 0x0000007f02027812 */ /* 0x000fe200078ec0ff */
[----:B------:R1:W-:Y:S04]  /*d070*/  STS.U8 [R3+UR12+0x4200], R104 ;  /* 0x0042006803007988 */ /* 0x0003e8000800000c */
[----:B------:R-:W3:Y:S01]  /*d080*/  LDL R99, [R1+0x28] ;  /* 0x0000280001637983 */ /* 0x000ee20000100800 */
[----:B-1----:R-:W-:-:S03]  /*d090*/  @!P1 IMAD.MOV.U32 R104, RZ, RZ, R231 ;  /* 0x000000ffff689224 */ /* 0x002fc600078e00e7 */
[----:B------:R1:W-:Y:S04]  /*d0a0*/  STS.U8 [R3+UR12+0x5200], R103 ;  /* 0x0052006703007988 */ /* 0x0003e8000800000c */
[----:B------:R4:W-:Y:S01]  /*d0b0*/  STS.U8 [R3+UR12+0x4600], R102 ;  /* 0x0046006603007988 */ /* 0x0009e2000800000c */
[----:B-1----:R-:W-:Y:S02]  /*d0c0*/  @!P1 IMAD.MOV.U32 R103, RZ, RZ, R238 ;  /* 0x000000ffff679224 */ /* 0x002fe400078e00ee */
[----:B----4-:R-:W-:Y:S01]  /*d0d0*/  @!P1 IMAD.MOV.U32 R102, RZ, RZ, R239 ;  /* 0x000000ffff669224 */ /* 0x010fe200078e00ef */
[----:B------:R1:W-:Y:S04]  /*d0e0*/  STS.U8 [R3+UR12+0x5600], R113 ;  /* 0x0056007103007988 */ /* 0x0003e8000800000c */
[----:B------:R4:W-:Y:S01]  /*d0f0*/  STS.U8 [R3+UR12+0x4a00], R140 ;  /* 0x004a008c03007988 */ /* 0x0009e2000800000c */
[----:B-1----:R-:W-:-:S02]  /*d100*/  PRMT R113, RZ, 0x7610, R113 ;  /* 0x00007610ff717816 */ /* 0x002fc40000000071 */
[----:B----4-:R-:W-:Y:S02]  /*d110*/  PRMT R140, RZ, 0x7610, R140 ;  /* 0x00007610ff8c7816 */ /* 0x010fe4000000008c */
[----:B0-----:R-:W-:-:S04]  /*d120*/  @!P1 LOP3.LUT R111, R111, R110, RZ, 0x3c, !PT ;  /* 0x0000006e6f6f9212 */ /* 0x001fc800078e3cff */
[----:B------:R-:W-:-:S04]  /*d130*/  @!P1 LOP3.LUT R110, R111, R110, RZ, 0x3c, !PT ;  /* 0x0000006e6f6e9212 */ /* 0x000fc800078e3cff */
[----:B------:R-:W-:-:S05]  /*d140*/  @!P1 LOP3.LUT R111, R111, R110, RZ, 0x3c, !PT ;  /* 0x0000006e6f6f9212 */ /* 0x000fca00078e3cff */
[----:B------:R0:W4:Y:S02]  /*d150*/  @!P1 LDG.E.U8 R146, desc[UR24][R110.64] ;  /* 0x000000186e929981 */ /* 0x000124000c1e1100 */
[----:B0-----:R-:W-:Y:S02]  /*d160*/  PRMT R110, RZ, 0x7610, R110 ;  /* 0x00007610ff6e7816 */ /* 0x001fe4000000006e */
[----:B------:R-:W-:-:S04]  /*d170*/  PRMT R111, RZ, 0x7610, R111 ;  /* 0x00007610ff6f7816 */ /* 0x000fc8000000006f */
[----:B------:R0:W3:Y:S02]  /*d180*/  @!P1 LDG.E.U8 R110, desc[UR24][R108.64] ;  /* 0x000000186c6e9981 */ /* 0x0000e4000c1e1100 */
[----:B0-----:R-:W-:Y:S02]  /*d190*/  @!P1 IMAD.MOV.U32 R108, RZ, RZ, R203 ;  /* 0x000000ffff6c9224 */ /* 0x001fe400078e00cb */
[----:B------:R-:W-:-:S05]  /*d1a0*/  @!P1 IMAD.MOV.U32 R109, RZ, RZ, R202 ;  /* 0x000000ffff6d9224 */ /* 0x000fca00078e00ca */
[----:B------:R0:W3:Y:S02]  /*d1b0*/  @!P1 LDG.E.U8 R111, desc[UR24][R108.64] ;  /* 0x000000186c6f9981 */ /* 0x0000e4000c1e1100 */
[----:B0-----:R-:W-:Y:S02]  /*d1c0*/  PRMT R108, RZ, 0x7610, R108 ;  /* 0x00007610ff6c7816 */ /* 0x001fe4000000006c */
[----:B------:R-:W-:-:S04]  /*d1d0*/  PRMT R109, RZ, 0x7610, R109 ;  /* 0x00007610ff6d7816 */ /* 0x000fc8000000006d */
[----:B------:R0:W3:Y:S02]  /*d1e0*/  @!P1 LDG.E.U8 R108, desc[UR24][R106.64] ;  /* 0x000000186a6c9981 */ /* 0x0000e4000c1e1100 */
[----:B0-----:R-:W-:Y:S02]  /*d1f0*/  @!P1 IMAD.MOV.U32 R106, RZ, RZ, R211 ;  /* 0x000000ffff6a9224 */ /* 0x001fe400078e00d3 */
[----:B------:R-:W-:-:S05]  /*d200*/  @!P1 IMAD.MOV.U32 R107, RZ, RZ, R210 ;  /* 0x000000ffff6b9224 */ /* 0x000fca00078e00d2 */
        /* <DEDUP_REMOVED lines=29> */
[----:B--2---:R-:W-:-:S05]  /*d3e0*/  @!P1 IMAD.MOV.U32 R103, RZ, RZ, R250 ;  /* 0x000000ffff679224 */ /* 0x004fca00078e00fa */
[----:B------:R0:W2:Y:S04]  /*d3f0*/  @!P1 LDG.E.U8 R140, desc[UR24][R102.64] ;  /* 0x00000018668c9981 */ /* 0x0000a8000c1e1100 */
[----:B------:R-:W0:Y:S04]  /*d400*/  LDL R102, [R1+0x4] ;  /* 0x0000040001667983 */ /* 0x000e280000100800 */
[----:B------:R-:W0:Y:S04]  /*d410*/  LDL R103, [R1+0x8] ;  /* 0x0000080001677983 */ /* 0x000e280000100800 */
[----:B------:R1:W-:Y:S02]  /*d420*/  STS.U8 [R3+UR12+0x5a00], R141 ;  /* 0x005a008d03007988 */ /* 0x0003e4000800000c */
[----:B-1----:R-:W-:-:S02]  /*d430*/  PRMT R141, RZ, 0x7610, R141 ;  /* 0x00007610ff8d7816 */ /* 0x002fc4000000008d */
[----:B0-----:R-:W-:-:S04]  /*d440*/  @!P1 LOP3.LUT R103, R103, R102, RZ, 0x3c, !PT ;  /* 0x0000006667679212 */ /* 0x001fc800078e3cff */
[----:B------:R-:W-:-:S04]  /*d450*/  @!P1 LOP3.LUT R102, R103, R102, RZ, 0x3c, !PT ;  /* 0x0000006667669212 */ /* 0x000fc800078e3cff */
[----:B------:R-:W-:-:S05]  /*d460*/  @!P1 LOP3.LUT R103, R103, R102, RZ, 0x3c, !PT ;  /* 0x0000006667679212 */ /* 0x000fca00078e3cff */
[----:B------:R0:W2:Y:S04]  /*d470*/  @!P1 LDG.E.U8 R141, desc[UR24][R102.64] ;  /* 0x00000018668d9981 */ /* 0x0000a8000c1e1100 */
[----:B------:R-:W0:Y:S04]  /*d480*/  LDL R102, [R1+0x14] ;  /* 0x0000140001667983 */ /* 0x000e280000100800 */
[----:B------:R-:W0:Y:S01]  /*d490*/  LDL R103, [R1+0x18] ;  /* 0x0000180001677983 */ /* 0x000e220000100800 */
[----:B------:R-:W-:-:S03]  /*d4a0*/  LOP3.LUT R2, R2, 0x50, RZ, 0x3c, !PT ;  /* 0x0000005002027812 */ /* 0x000fc600078e3cff */
[----:B------:R1:W-:Y:S04]  /*d4b0*/  STS.U8 [R3+UR12+0x4e00], R152 ;  /* 0x004e009803007988 */ /* 0x0003e8000800000c */
[----:B------:R3:W-:Y:S04]  /*d4c0*/  STS.U8 [R3+UR12+0x5e00], R153 ;  /* 0x005e009903007988 */ /* 0x0007e8000800000c */
[----:B------:R4:W-:Y:S01]  /*d4d0*/  STS.U8 [R2+UR12+0x4280], R101 ;  /* 0x0042806502007988 */ /* 0x0009e2000800000c */
[----:B-1----:R-:W-:-:S03]  /*d4e0*/  PRMT R152, RZ, 0x7610, R152 ;  /* 0x00007610ff987816 */ /* 0x002fc60000000098 */
[----:B------:R1:W-:Y:S04]  /*d4f0*/  STS.U8 [R2+UR12+0x5280], R100 ;  /* 0x0052806402007988 */ /* 0x0003e8000800000c */
[----:B---3--:R-:W5:Y:S04]  /*d500*/  LDL.LU R3, [R1+0xa7c] ;  /* 0x000a7c0001037983 */ /* 0x008f680000300800 */
[----:B----4-:R-:W3:Y:S04]  /*d510*/  LDL R101, [R1+0x38] ;  /* 0x0000380001657983 */ /* 0x010ee80000100800 */
[----:B-1----:R-:W3:Y:S01]  /*d520*/  LDL R100, [R1+0x34] ;  /* 0x0000340001647983 */ /* 0x002ee20000100800 */
[----:B0-----:R-:W-:-:S04]  /*d530*/  @!P1 LOP3.LUT R103, R103, R102, RZ, 0x3c, !PT ;  /* 0x0000006667679212 */ /* 0x001fc800078e3cff */
[----:B------:R-:W-:-:S04]  /*d540*/  @!P1 LOP3.LUT R102, R103, R102, RZ, 0x3c, !PT ;  /* 0x0000006667669212 */ /* 0x000fc800078e3cff */
[----:B------:R-:W-:-:S05]  /*d550*/  @!P1 LOP3.LUT R103, R103, R102, RZ, 0x3c, !PT ;  /* 0x0000006667679212 */ /* 0x000fca00078e3cff */
[----:B------:R0:W4:Y:S04]  /*d560*/  @!P1 LDG.E.U8 R152, desc[UR24][R102.64] ;  /* 0x0000001866989981 */ /* 0x000128000c1e1100 */
[----:B------:R-:W2:Y:S01]  /*d570*/  LDL R103, [R1+0x24] ;  /* 0x0000240001677983 */ /* 0x000ea20000100800 */
[----:B------:R-:W-:Y:S01]  /*d580*/  PRMT R153, RZ, 0x7610, R153 ;  /* 0x00007610ff997816 */ /* 0x000fe20000000099 */
[----:B0-----:R-:W-:Y:S02]  /*d590*/  @!P1 IMAD.MOV.U32 R102, RZ, RZ, R99 ;  /* 0x000000ffff669224 */ /* 0x001fe400078e0063 */
[----:B------:R0:W-:Y:S01]  /*d5a0*/  STS.U8 [R2+UR12+0x4680], R114 ;  /* 0x0046807202007988 */ /* 0x0001e2000800000c */
[----:B---3--:R-:W-:-:S03]  /*d5b0*/  @!P1 LOP3.LUT R101, R101, R100, RZ, 0x3c, !PT ;  /* 0x0000006465659212 */ /* 0x008fc600078e3cff */
[----:B------:R-:W3:Y:S01]  /*d5c0*/  LDL R99, [R1+0x78] ;  /* 0x0000780001637983 */ /* 0x000ee20000100800 */
[----:B------:R-:W-:-:S04]  /*d5d0*/  @!P1 LOP3.LUT R100, R101, R100, RZ, 0x3c, !PT ;  /* 0x0000006465649212 */ /* 0x000fc800078e3cff */
[----:B------:R-:W-:Y:S01]  /*d5e0*/  @!P1 LOP3.LUT R101, R101, R100, RZ, 0x3c, !PT ;  /* 0x0000006465659212 */ /* 0x000fe200078e3cff */
[----:B--2---:R1:W2:Y:S02]  /*d5f0*/  @!P1 LDG.E.U8 R153, desc[UR24][R102.64] ;  /* 0x0000001866999981 */ /* 0x0042a4000c1e1100 */
[----:B-1----:R-:W-:-:S06]  /*d600*/  PRMT R102, RZ, 0x7610, R102 ;  /* 0x00007610ff667816 */ /* 0x002fcc0000000066 */
[----:B------:R1:W2:Y:S04]  /*d610*/  @!P1 LDG.E.U8 R102, desc[UR24][R100.64] ;  /* 0x0000001864669981 */ /* 0x0002a8000c1e1100 */
[----:B------:R-:W1:Y:S04]  /*d620*/  LDL R100, [R1+0x44] ;  /* 0x0000440001647983 */ /* 0x000e680000100800 */
[----:B------:R-:W1:Y:S01]  /*d630*/  LDL R101, [R1+0x48] ;  /* 0x0000480001657983 */ /* 0x000e620000100800 */
[----:B------:R-:W-:Y:S02]  /*d640*/  PRMT R103, RZ, 0x7610, R103 ;  /* 0x00007610ff677816 */ /* 0x000fe40000000067 */
[----:B-1----:R-:W-:-:S04]  /*d650*/  @!P1 LOP3.LUT R101, R101, R100, RZ, 0x3c, !PT ;  /* 0x0000006465659212 */ /* 0x002fc800078e3cff */
[----:B------:R-:W-:-:S04]  /*d660*/  @!P1 LOP3.LUT R100, R101, R100, RZ, 0x3c, !PT ;  /* 0x0000006465649212 */ /* 0x000fc800078e3cff */
[----:B------:R-:W-:-:S05]  /*d670*/  @!P1 LOP3.LUT R101, R101, R100, RZ, 0x3c, !PT ;  /* 0x0000006465659212 */ /* 0x000fca00078e3cff */
[----:B------:R1:W2:Y:S04]  /*d680*/  @!P1 LDG.E.U8 R103, desc[UR24][R100.64] ;  /* 0x0000001864679981 */ /* 0x0002a8000c1e1100 */
[----:B------:R-:W1:Y:S04]  /*d690*/  LDL R100, [R1+0x54] ;  /* 0x0000540001647983 */ /* 0x000e680000100800 */
[----:B------:R-:W1:Y:S01]  /*d6a0*/  LDL R101, [R1+0x58] ;  /* 0x0000580001657983 */ /* 0x000e620000100800 */
[----:B0-----:R-:W-:Y:S02]  /*d6b0*/  PRMT R114, RZ, 0x7610, R114 ;  /* 0x00007610ff727816 */ /* 0x001fe40000000072 */
[----:B-1----:R-:W-:-:S04]  /*d6c0*/  @!P1 LOP3.LUT R101, R101, R100, RZ, 0x3c, !PT ;  /* 0x0000006465659212 */ /* 0x002fc800078e3cff */
[----:B------:R-:W-:-:S04]  /*d6d0*/  @!P1 LOP3.LUT R100, R101, R100, RZ, 0x3c, !PT ;  /* 0x0000006465649212 */ /* 0x000fc800078e3cff */
[----:B------:R-:W-:-:S05]  /*d6e0*/  @!P1 LOP3.LUT R101, R101, R100, RZ, 0x3c, !PT ;  /* 0x0000006465659212 */ /* 0x000fca00078e3cff */
        /* <DEDUP_REMOVED lines=9> */
[----:B------:R-:W2:Y:S01]  /*d780*/  LDL R101, [R1+0x74] ;  /* 0x0000740001657983 */ /* 0x000ea20000100800 */
[----:B---3--:R-:W-:-:S03]  /*d790*/  @!P1 IMAD.MOV.U32 R100, RZ, RZ, R99 ;  /* 0x000000ffff649224 */ /* 0x008fc600078e0063 */
[----:B------:R0:W-:Y:S04]  /*d7a0*/  STS.U8 [R2+UR12+0x4a80], R142 ;  /* 0x004a808e02007988 */ /* 0x0001e8000800000c */
[----:B------:R-:W3:Y:S01]  /*d7b0*/  LDL R99, [R1+0xb8] ;  /* 0x0000b80001637983 */ /* 0x000ee20000100800 */
[----:B0-----:R-:W-:-:S06]  /*d7c0*/  PRMT R142, RZ, 0x7610, R142 ;  /* 0x00007610ff8e7816 */ /* 0x001fcc000000008e */
[----:B--2---:R0:W2:Y:S04]  /*d7d0*/  @!P1 LDG.E.U8 R142, desc[UR24][R100.64] ;  /* 0x00000018648e9981 */ /* 0x0040a8000c1e1100 */
        /* <DEDUP_REMOVED lines=9> */
[----:B------:R-:W0:Y:S04]  /*d870*/  LDL R101, [R1+0x98] ;  /* 0x0000980001657983 */ /* 0x000e280000100800 */
[----:B------:R1:W-:Y:S04]  /*d880*/  STS.U8 [R2+UR12+0x4e80], R154 ;  /* 0x004e809a02007988 */ /* 0x0003e8000800000c */
[----:B------:R3:W-:Y:S01]  /*d890*/  STS.U8 [R2+UR12+0x5e80], R155 ;  /* 0x005e809b02007988 */ /* 0x0007e2000800000c */
[----:B-1----:R-:W-:-:S03]  /*d8a0*/  PRMT R154, RZ, 0x7610, R154 ;  /* 0x00007610ff9a7816 */ /* 0x002fc6000000009a */
[----:B---3--:R-:W5:Y:S01]  /*d8b0*/  LDL.LU R2, [R1+0xa78] ;  /* 0x000a780001027983 */ /* 0x008f620000300800 */
[----:B0-----:R-:W-:-:S04]  /*d8c0*/  @!P1 LOP3.LUT R101, R101, R100, RZ, 0x3c, !PT ;  /* 0x0000006465659212 */ /* 0x001fc800078e3cff */
[----:B------:R-:W-:-:S04]  /*d8d0*/  @!P1 LOP3.LUT R100, R101, R100, RZ, 0x3c, !PT ;  /* 0x0000006465649212 */ /* 0x000fc800078e3cff */
[----:B------:R-:W-:-:S05]  /*d8e0*/  @!P1 LOP3.LUT R101, R101, R100, RZ, 0x3c, !PT ;  /* 0x0000006465659212 */ /* 0x000fca00078e3cff */
[----:B------:R0:W3:Y:S04]  /*d8f0*/  @!P1 LDG.E.U8 R154, desc[UR24][R100.64] ;  /* 0x00000018649a9981 */ /* 0x0000e8000c1e1100 */
[----:B------:R-:W0:Y:S04]  /*d900*/  LDL R100, [R1+0xa4] ;  /* 0x0000a40001647983 */ /* 0x000e280000100800 */
[----:B------:R-:W0:Y:S01]  /*d910*/  LDL R101, [R1+0xa8] ;  /* 0x0000a80001657983 */ /* 0x000e220000100800 */
[----:B------:R-:W-:Y:S02]  /*d920*/  PRMT R155, RZ, 0x7610, R155 ;  /* 0x00007610ff9b7816 */ /* 0x000fe4000000009b */
[----:B0-----:R-:W-:-:S04]  /*d930*/  @!P1 LOP3.LUT R101, R101, R100, RZ, 0x3c, !PT ;  /* 0x0000006465659212 */ /* 0x001fc800078e3cff */
[----:B------:R-:W-:-:S04]  /*d940*/  @!P1 LOP3.LUT R100, R101, R100, RZ, 0x3c, !PT ;  /* 0x0000006465649212 */ /* 0x000fc800078e3cff */
[----:B------:R-:W-:-:S05]  /*d950*/  @!P1 LOP3.LUT R101, R101, R100, RZ, 0x3c, !PT ;  /* 0x0000006465659212 */ /* 0x000fca00078e3cff */
[----:B------:R0:W2:Y:S04]  /*d960*/  @!P1 LDG.E.U8 R155, desc[UR24][R100.64] ;  /* 0x00000018649b9981 */ /* 0x0000a8000c1e1100 */
[----:B------:R-:W2:Y:S01]  /*d970*/  LDL R101, [R1+0xb4] ;  /* 0x0000b40001657983 */ /* 0x000ea20000100800 */
[----:B------:R-:W-:Y:S01]  /*d980*/  LOP3.LUT R0, R0, 0x60, RZ, 0x3c, !PT ;  /* 0x0000006000007812 */ /* 0x000fe200078e3cff */
[----:B0-----:R-:W-:Y:S02]  /*d990*/  @!P1 IMAD.MOV.U32 R100, RZ, RZ, R99 ;  /* 0x000000ffff649224 */ /* 0x001fe400078e0063 */
[----:B------:R-:W3:Y:S04]  /*d9a0*/  LDL R99, [R1+0x108] ;  /* 0x0001080001637983 */ /* 0x000ee80000100800 */
[----:B------:R-:W-:Y:S04]  /*d9b0*/  STS.U8 [R0+UR12+0x4300], R183 ;  /* 0x004300b700007988 */ /* 0x000fe8000800000c */
[----:B------:R0:W-:Y:S02]  /*d9c0*/  STS.U8 [R0+UR12+0x5300], R181 ;  /* 0x005300b500007988 */ /* 0x0001e4000800000c */
        /* <DEDUP_REMOVED lines=36> */
[----:B------:R0:W-:Y:S02]  /*dc10*/  STS.U8 [R0+UR12+0x4f00], R156 ;  /* 0x004f009c00007988 */ /* 0x0001e4000800000c */
[----:B0-----:R-:W-:-:S06]  /*dc20*/  PRMT R156, RZ, 0x7610, R156 ;  /* 0x00007610ff9c7816 */ /* 0x001fcc000000009c */
[----:B--2---:R0:W2:Y:S04]  /*dc30*/  @!P1 LDG.E.U8 R156, desc[UR24][R100.64] ;  /* 0x00000018649c9981 */ /* 0x0040a8000c1e1100 */
[----:B------:R-:W0:Y:S04]  /*dc40*/  LDL R100, [R1+0x114] ;  /* 0x0001140001647983 */ /* 0x000e280000100800 */
[----:B------:R-:W0:Y:S04]  /*dc50*/  LDL R101, [R1+0x118] ;  /* 0x0001180001657983 */ /* 0x000e280000100800 */
[----:B------:R1:W-:Y:S02]  /*dc60*/  STS.U8 [R0+UR12+0x5f00], R157 ;  /* 0x005f009d00007988 */ /* 0x0003e4000800000c */
[----:B-1----:R-:W-:-:S02]  /*dc70*/  PRMT R157, RZ, 0x7610, R157 ;  /* 0x00007610ff9d7816 */ /* 0x002fc4000000009d */
[----:B------:R-:W5:Y:S01]  /*dc80*/  LDL.LU R0, [R1+0xa74] ;  /* 0x000a740001007983 */ /* 0x000f620000300800 */
[----:B0-----:R-:W-:-:S04]  /*dc90*/  @!P1 LOP3.LUT R101, R101, R100, RZ, 0x3c, !PT ;  /* 0x0000006465659212 */ /* 0x001fc800078e3cff */
[----:B------:R-:W-:-:S04]  /*dca0*/  @!P1 LOP3.LUT R100, R101, R100, RZ, 0x3c, !PT ;  /* 0x0000006465649212 */ /* 0x000fc800078e3cff */
[----:B------:R-:W-:-:S05]  /*dcb0*/  @!P1 LOP3.LUT R101, R101, R100, RZ, 0x3c, !PT ;  /* 0x0000006465659212 */ /* 0x000fca00078e3cff */
[----:B------:R0:W3:Y:S04]  /*dcc0*/  @!P1 LDG.E.U8 R157, desc[UR24][R100.64] ;  /* 0x00000018649d9981 */ /* 0x0000e8000c1e1100 */
[----:B------:R-:W0:Y:S04]  /*dcd0*/  LDL R100, [R1+0x124] ;  /* 0x0001240001647983 */ /* 0x000e280000100800 */
[----:B------:R-:W0:Y:S01]  /*dce0*/  LDL R101, [R1+0x128] ;  /* 0x0001280001657983 */ /* 0x000e220000100800 */
[----:B------:R-:W-:Y:S01]  /*dcf0*/  PRMT R183, RZ, 0x7610, R183 ;  /* 0x00007610ffb77816 */ /* 0x000fe200000000b7 */
[----:B------:R-:W1:Y:S02]  /*dd00*/  S2R R99, SR_TID.X ;  /* 0x0000000000637919 */ /* 0x000e640000002100 */
[----:B-1----:R-:W-:-:S04]  /*dd10*/  LOP3.LUT R99, R99, 0x7f, RZ, 0xc0, !PT ;  /* 0x0000007f63637812 */ /* 0x002fc800078ec0ff */
[----:B------:R-:W-:-:S05]  /*dd20*/  LOP3.LUT R99, R99, 0x70, RZ, 0x3c, !PT ;  /* 0x0000007063637812 */ /* 0x000fca00078e3cff */
[----:B------:R1:W-:Y:S02]  /*dd30*/  STS.U8 [R99+UR12+0x4380], R190 ;  /* 0x004380be63007988 */ /* 0x0003e4000800000c */
[----:B-1----:R-:W1:Y:S01]  /*dd40*/  S2R R190, SR_TID.X ;  /* 0x0000000000be7919 */ /* 0x002e620000002100 */
[----:B0-----:R-:W-:-:S04]  /*dd50*/  @!P1 LOP3.LUT R101, R101, R100, RZ, 0x3c, !PT ;  /* 0x0000006465659212 */ /* 0x001fc800078e3cff */
[----:B------:R-:W-:-:S04]  /*dd60*/  @!P1 LOP3.LUT R100, R101, R100, RZ, 0x3c, !PT ;  /* 0x0000006465649212 */ /* 0x000fc800078e3cff */
[----:B------:R-:W-:-:S05]  /*dd70*/  @!P1 LOP3.LUT R101, R101, R100, RZ, 0x3c, !PT ;  /* 0x0000006465659212 */ /* 0x000fca00078e3cff */
[----:B------:R0:W3:Y:S01]  /*dd80*/  @!P1 LDG.E.U8 R183, desc[UR24][R100.64] ;  /* 0x0000001864b79981 */ /* 0x0000e2000c1e1100 */
[----:B-1----:R-:W-:-:S04]  /*dd90*/  LOP3.LUT R190, R190, 0x7f, RZ, 0xc0, !PT ;  /* 0x0000007fbebe7812 */ /* 0x002fc800078ec0ff */
[----:B0-----:R-:W-:Y:S02]  /*dda0*/  LOP3.LUT R101, R190, 0x70, RZ, 0x3c, !PT ;  /* 0x00000070be657812 */ /* 0x001fe400078e3cff */
[----:B------:R-:W0:Y:S01]  /*ddb0*/  S2R R190, SR_TID.X ;  /* 0x0000000000be7919 */ /* 0x000e220000002100 */
[----:B------:R-:W1:Y:S02]  /*ddc0*/  S2R R99, SR_TID.X ;  /* 0x0000000000637919 */ /* 0x000e640000002100 */
[----:B------:R0:W-:Y:S04]  /*ddd0*/  STS.U8 [R101+UR12+0x5380], R189 ;  /* 0x005380bd65007988 */ /* 0x0001e8000800000c */
[----:B------:R0:W-:Y:S04]  /*dde0*/  STS.U8 [R101+UR12+0x4780], R171 ;  /* 0x004780ab65007988 */ /* 0x0001e8000800000c */
[----:B------:R0:W-:Y:S04]  /*ddf0*/  STS.U8 [R101+UR12+0x5780], R169 ;  /* 0x005780a965007988 */ /* 0x0001e8000800000c */
[----:B------:R0:W-:Y:S04]  /*de00*/  STS.U8 [R101+UR12+0x4b80], R148 ;  /* 0x004b809465007988 */ /* 0x0001e8000800000c */
[----:B------:R0:W-:Y:S04]  /*de10*/  STS.U8 [R101+UR12+0x5b80], R149 ;  /* 0x005b809565007988 */ /* 0x0001e8000800000c */
[----:B------:R1:W-:Y:S01]  /*de20*/  STS.U8 [R101+UR12+0x4f80], R158 ;  /* 0x004f809e65007988 */ /* 0x0003e2000800000c */
[----:B0-----:R-:W-:-:S03]  /*de30*/  LOP3.LUT R190, R190, 0x7f, RZ, 0xc0, !PT ;  /* 0x0000007fbebe7812 */ /* 0x001fc600078ec0ff */
[----:B------:R0:W-:Y:S04]  /*de40*/  STS.U8 [R101+UR12+0x5f80], R159 ;  /* 0x005f809f65007988 */ /* 0x0001e8000800000c */
        /* <DEDUP_REMOVED lines=19> */
[----:B------:R0:W-:Y:S01]  /*df80*/  STS.U8 [R190+UR12+0x7300], R127 ;  /* 0x0073007fbe007988 */ /* 0x0001e2000800000c */
[----:B-1----:R-:W-:-:S03]  /*df90*/  LOP3.LUT R99, R99, 0x7f, RZ, 0xc0, !PT ;  /* 0x0000007f63637812 */ /* 0x002fc600078ec0ff */
[----:B------:R0:W-:Y:S04]  /*dfa0*/  STS.U8 [R190+UR12+0x7400], R124 ;  /* 0x0074007cbe007988 */ /* 0x0001e8000800000c */
[----:B------:R0:W-:Y:S04]  /*dfb0*/  STS.U8 [R190+UR12+0x7500], R120 ;  /* 0x00750078be007988 */ /* 0x0001e8000800000c */
[----:B------:R0:W-:Y:S04]  /*dfc0*/  STS.U8 [R190+UR12+0x7600], R122 ;  /* 0x0076007abe007988 */ /* 0x0001e8000800000c */
[----:B------:R0:W-:Y:S01]  /*dfd0*/  STS.U8 [R190+UR12+0x7700], R112 ;  /* 0x00770070be007988 */ /* 0x0001e2000800000c */
[----:B------:R-:W-:-:S03]  /*dfe0*/  LOP3.LUT R99, R99, 0x10, RZ, 0x3c, !PT ;  /* 0x0000001063637812 */ /* 0x000fc600078e3cff */
        /* <DEDUP_REMOVED lines=22> */
[----:B----4-:R0:W-:Y:S04]  /*e150*/  STS.U8 [R99+UR12+0x6e80], R152 ;  /* 0x006e809863007988 */ /* 0x0101e8000800000c */
        /* <DEDUP_REMOVED lines=14> */
[----:B--2---:R0:W-:Y:S04]  /*e240*/  STS.U8 [R99+UR12+0x7d80], R156 ;  /* 0x007d809c63007988 */ /* 0x0041e8000800000c */
[----:B---3--:R0:W-:Y:S04]  /*e250*/  STS.U8 [R99+UR12+0x7e80], R157 ;  /* 0x007e809d63007988 */ /* 0x0081e8000800000c */
[----:B------:R0:W-:Y:S01]  /*e260*/  STS.U8 [R99+UR12+0x7f80], R183 ;  /* 0x007f80b763007988 */ /* 0x0001e2000800000c */
[----:B------:R1:W-:Y:S06]  /*e270*/  MEMBAR.ALL.CTA ;  /* 0x0000000000007992 */ /* 0x0003ec0000008000 */
[----:B-1----:R-:W1:Y:S01]  /*e280*/  FENCE.VIEW.ASYNC.S ;  /* 0x00000000000073c6 */ /* 0x002e620000000000 */
[----:B------:R-:W-:Y:S01]  /*e290*/  ULEA UR13, UR26, UR12, 0x3 ;  /* 0x0000000c1a0d7291 */ /* 0x000fe2000f8e18ff */
[----:B------:R-:W-:-:S03]  /*e2a0*/  UMOV UR4, UR5 ;  /* 0x0000000500047c82 */ /* 0x000fc60008000000 */
[----:B------:R-:W-:Y:S01]  /*e2b0*/  UIADD3 UR13, UPT, UPT, UR13, 0x8000, URZ ;  /* 0x000080000d0d7890 */ /* 0x000fe2000fffe0ff */
[----:B-1----:R-:W-:Y:S06]  /*e2c0*/  BAR.SYNC.DEFER_BLOCKING 0x0 ;  /* 0x0000000000007b1d */ /* 0x002fec0000010000 */
[----:B0-----:R-:W-:Y:S05]  /*e2d0*/  @P0 BRA `(.L_x_9) ;  /* 0x0000000000380947 */ /* 0x001fea0003800000 */
[----:B------:R-:W-:Y:S01]  /*e2e0*/  UIADD3 UR29, UPT, UPT, UR10, 0x100, URZ ;  /* 0x000001000a1d7890 */ /* 0x000fe2000fffe0ff */
[----:B------:R-:W-:Y:S01]  /*e2f0*/  UMOV UR18, UR6 ;  /* 0x0000000600127c82 */ /* 0x000fe20008000000 */
[----:B------:R-:W-:Y:S01]  /*e300*/  UMOV UR19, 0x40004040 ;  /* 0x4000404000137882 */ /* 0x000fe20000000000 */
[----:B------:R-:W-:Y:S01]  /*e310*/  UMOV UR20, 0x0 ;  /* 0x0000000000147882 */ /* 0x000fe20000000000 */
[----:B------:R-:W-:Y:S01]  /*e320*/  UMOV UR21, 0x8408010 ;  /* 0x0840801000157882 */ /* 0x000fe20000000000 */
[----:B------:R-:W-:Y:S01]  /*e330*/  UMOV UR8, UR13 ;  /* 0x0000000d00087c82 */ /* 0x000fe20008000000 */
[----:B------:R-:W-:Y:S01]  /*e340*/  UMOV UR9, URZ ;  /* 0x000000ff00097c82 */ /* 0x000fe20008000000 */
[----:B------:R-:W-:Y:S01]  /*e350*/  UMOV UR30, 0x0 ;  /* 0x00000000001e7882 */ /* 0x000fe20000000000 */
[----:B------:R-:W-:Y:S01]  /*e360*/  UMOV UR31, 0x8408010 ;  /* 0x08408010001f7882 */ /* 0x000fe20000000000 */
[----:B------:R0:W-:Y:S01]  /*e370*/  UTCQMMA gdesc[UR18], gdesc[UR14], tmem[UR10], tmem[UR20], idesc[UR21], UPT ;  /* 0x00ff140e120075ea */ /* 0x0001e2000b80030a */
[----:B------:R-:W-:Y:S01]  /*e380*/  UMOV UR5, UR8 ;  /* 0x0000000800057c82 */ /* 0x000fe20008000000 */
[----:B------:R0:W-:Y:S01]  /*e390*/  UTCQMMA gdesc[UR16], gdesc[UR14], tmem[UR29], tmem[UR30], idesc[UR31], UPT ;  /* 0x00ff1e0e100075ea */ /* 0x0001e2000b80031d */
[----:B------:R0:W-:Y:S01]  /*e3a0*/  UTCBAR [UR5], URZ ;  /* 0x000000ff050073e9 */ /* 0x0001e200080000ff */
[----:B------:R-:W-:-:S02]  /*e3b0*/  NOP ;  /* 0x0000000000007918 */ /* 0x000fc40000000000 */
.L_x_9:
[----:B------:R-:W2:Y:S01]  /*e3c0*/  LDL.LU R100, [R1+0x14c] ;  /* 0x00014c0001647983 */ /* 0x000ea20000300800 */
[----:B------:R-:W-:Y:S01]  /*e3d0*/  UIADD3 UR26, UPT, UPT, UR26, 0x1, URZ ;  /* 0x000000011a1a7890 */ /* 0x000fe2000fffe0ff */
[----:B------:R-:W-:-:S03]  /*e3e0*/  VIADD R4, R4, 0xffffffe0 ;  /* 0xffffffe004047836 */ /* 0x000fc60000000000 */
[----:B------:R-:W-:-:S04]  /*e3f0*/  UISETP.GT.AND UP1, UPT, UR26, 0x1, UPT ;  /* 0x000000011a00788c */ /* 0x000fc8000bf24270 */
[----:B0-----:R-:W-:Y:S02]  /*e400*/  USEL UR5, URZ, 0x1, !UP1 ;  /* 0x00000001ff057887 */ /* 0x001fe4000c800000 */
[----:B------:R-:W-:Y:S02]  /*e410*/  USEL UR26, UR26, URZ, !UP1 ;  /* 0x000000ff1a1a7287 */ /* 0x000fe4000c800000 */
[----:B------:R-:W-:Y:S01]  /*e420*/  ULOP3.LUT UR5, UR4, UR5, URZ, 0x3c, !UPT ;  /* 0x0000000504057292 */ /* 0x000fe2000f8e3cff */
[----:B--2---:R-:W-:-:S05]  /*e430*/  VIADD R100, R100, 0xffffffff ;  /* 0xffffffff64647836 */ /* 0x004fca0000000000 */
[----:B------:R-:W-:Y:S01]  /*e440*/  ISETP.NE.U32.AND P1, PT, R100, RZ, PT ;  /* 0x000000ff6400720c */ /* 0x000fe20003f25070 */
[----:B------:R0:W-:Y:S02]  /*e450*/  STL [R1+0x14c], R100 ;  /* 0x00014c6401007387 */ /* 0x0001e40000100800 */
[----:B0-----:R-:W-:-:S10]  /*e460*/  IMAD.U32 R100, RZ, RZ, UR4 ;  /* 0x00000004ff647e24 */ /* 0x001fd4000f8e00ff */
[----:B------:R-:W-:Y:S05]  /*e470*/  @P1 BRA `(.L_x_10) ;  /* 0xffffffb0004c1947 */ /* 0x000fea000383ffff */
.L_x_7:
[----:B------:R-:W1:Y:S01]  /*e480*/  LDC R101, c[0x0][0x3a0] ;  /* 0x0000e800ff657b82 */ /* 0x000e620000000800 */
[----:B------:R-:W2:Y:S01]  /*e490*/  LDCU UR5, c[0x0][0x39c] ;  /* 0x00007380ff0577ac */ /* 0x000ea20008000800 */
[C---:B-----5:R-:W-:Y:S02]  /*e4a0*/  VIADD R4, R0.reuse, 0x1 ;  /* 0x0000000100047836 */ /* 0x060fe40000000000 */
[C---:B------:R-:W-:Y:S01]  /*e4b0*/  VIADD R6, R0.reuse, 0x2 ;  /* 0x0000000200067836 */ /* 0x040fe20000000000 */
[----:B------:R-:W3:Y:S01]  /*e4c0*/  LDCU UR60, c[0x0][0x3b8] ;  /* 0x00007700ff3c77ac */ /* 0x000ee20008000800 */
[----:B------:R-:W-:Y:S02]  /*e4d0*/  VIADD R5, R0, 0x3 ;  /* 0x0000000300057836 */ /* 0x000fe40000000000 */
[----:B------:R-:W4:Y:S01]  /*e4e0*/  LDC R199, c[0x0][0x3b4] ;  /* 0x0000ed00ffc77b82 */ /* 0x000f220000000800 */
[----:B------:R-:W0:Y:S01]  /*e4f0*/  LDCU UR8, c[0x0][0x39c] ;  /* 0x00007380ff0877ac */ /* 0x000e220008000800 */
[----:B------:R-:W0:Y:S01]  /*e500*/  LDCU UR9, c[0x0][0x39c] ;  /* 0x00007380ff0977ac */ /* 0x000e220008000800 */
[----:B------:R-:W0:Y:S01]  /*e510*/  LDCU UR14, c[0x0][0x39c] ;  /* 0x00007380ff0e77ac */ /* 0x000e220008000800 */
[----:B--2---:R-:W-:Y:S01]  /*e520*/  ISETP.GE.AND P3, PT, R4, UR5, PT ;  /* 0x0000000504007c0c */ /* 0x004fe2000bf66270 */
[C---:B------:R-:W-:Y:S01]  /*e530*/  VIADD R4, R0.reuse, 0x4 ;  /* 0x0000000400047836 */ /* 0x040fe20000000000 */
[----:B------:R-:W2:Y:S01]  /*e540*/  LDCU.128 UR16, c[0x0][0x390] ;  /* 0x00007200ff1077ac */ /* 0x000ea20008000c00 */
[----:B---3--:R-:W-:-:S02]  /*e550*/  IMAD R218, R0, UR60, RZ ;  /* 0x0000003c00da7c24 */ /* 0x008fc4000f8e02ff */
[----:B-1----:R-:W-:Y:S01]  /*e560*/  VIADD R101, R101, 0x1f ;  /* 0x0000001f65657836 */ /* 0x002fe20000000000 */
[----:B------:R-:W1:Y:S01]  /*e570*/  LDCU UR15, c[0x0][0x39c] ;  /* 0x00007380ff0f77ac */ /* 0x000e620008000800 */
[----:B0-----:R-:W-:Y:S01]  /*e580*/  ISETP.GE.AND P2, PT, R6, UR8, PT ;  /* 0x0000000806007c0c */ /* 0x001fe2000bf46270 */
[----:B------:R-:W-:Y:S02]  /*e590*/  VIADD R206, R218, UR60 ;  /* 0x0000003cdace7c36 */ /* 0x000fe40008000000 */
[----:B------:R-:W-:Y:S01]  /*e5a0*/  ISETP.GE.AND P4, PT, R101, 0x20, PT ;  /* 0x000000206500780c */ /* 0x000fe20003f86270 */
[----:B------:R-:W0:Y:S01]  /*e5b0*/  LDCU UR22, c[0x0][0x39c] ;  /* 0x00007380ff1677ac */ /* 0x000e220008000800 */
[----:B----4-:R-:W-:Y:S01]  /*e5c0*/  IMAD R196, R2, R199, RZ ;  /* 0x000000c702c47224 */ /* 0x010fe200078e02ff */
[----:B------:R-:W-:Y:S01]  /*e5d0*/  ISETP.GE.AND P1, PT, R5, UR9, PT ;  /* 0x0000000905007c0c */ /* 0x000fe2000bf26270 */
[----:B------:R-:W3:Y:S01]  /*e5e0*/  LDCU.64 UR30, c[0x0][0x398] ;  /* 0x00007300ff1e77ac */ /* 0x000ee20008000a00 */
[----:B------:R-:W-:Y:S01]  /*e5f0*/  ISETP.GE.AND P0, PT, R4, UR14, PT ;  /* 0x0000000e04007c0c */ /* 0x000fe2000bf06270 */
[----:B------:R-:W-:Y:S01]  /*e600*/  IMAD R199, R199, 0x80, R196 ;  /* 0x00000080c7c77824 */ /* 0x000fe200078e02c4 */
[----:B------:R-:W-:Y:S01]  /*e610*/  SHF.R.S32.HI R4, RZ, 0x1f, R218 ;  /* 0x0000001fff047819 */ /* 0x000fe200000114da */
[----:B------:R-:W4:Y:S01]  /*e620*/  LDCU.64 UR6, c[0x0][0x398] ;  /* 0x00007300ff0677ac */ /* 0x000f220008000a00 */
[----:B--2---:R-:W-:-:S04]  /*e630*/  IADD3 R197, P6, PT, R196, UR16, RZ ;  /* 0x00000010c4c57c10 */ /* 0x004fc8000ffde0ff */
[----:B------:R-:W-:Y:S09]  /*e640*/  @!P4 BRA `(.L_x_11) ;  /* 0x000000000010c947 */ /* 0x000ff20003800000 */
[----:B------:R-:W-:-:S06]  /*e650*/  USHF.L.U32 UR4, UR4, 0x1f, URZ ;  /* 0x0000001f04047899 */ /* 0x000fcc00080006ff */
[----:B------:R-:W-:-:S04]  /*e660*/  IMAD.U32 R5, RZ, RZ, UR4 ;  /* 0x00000004ff057e24 */ /* 0x000fc8000f8e00ff */
[----:B------:R-:W2:Y:S02]  /*e670*/  SYNCS.PHASECHK.TRANS64.TRYWAIT P4, [UR13], R5 ;  /* 0x00000005ff0075a7 */ /* 0x000ea4000808110d */
[----:B--2---:R-:W-:Y:S05]  /*e680*/  @!P4 BRA `(.L_x_12) ;  /* 0x0000016800c4c947 */ /* 0x004fea0003800000 */
.L_x_11:
[----:B------:R-:W-:Y:S01]  /*e690*/  BAR.SYNC.DEFER_BLOCKING 0x0 ;  /* 0x0000000000007b1d */ /* 0x000fe20000010000 */
[----:B------:R-:W-:Y:S01]  /*e6a0*/  LEA.HI.X.SX32 R196, R196, UR17, 0x1, P6 ;  /* 0x00000011c4c47c11 */ /* 0x000fe2000b0f0eff */
[----:B------:R-:W-:Y:S01]  /*e6b0*/  VIADD R200, R206, UR60 ;  /* 0x0000003ccec87c36 */ /* 0x000fe20008000000 */
[-C--:B------:R-:W-:Y:S02]  /*e6c0*/  IADD3 R220, P6, PT, R218, R197.reuse, RZ ;  /* 0x000000c5dadc7210 */ /* 0x080fe40007fde0ff */
[C---:B------:R-:W-:Y:S01]  /*e6d0*/  IADD3 R198, P4, PT, R199.reuse, UR16, RZ ;  /* 0x00000010c7c67c10 */ /* 0x040fe2000ff9e0ff */
[----:B------:R-:W2:Y:S01]  /*e6e0*/  LDCU.64 UR4, c[0x0][0x398] ;  /* 0x00007300ff0477ac */ /* 0x000ea20008000a00 */
[----:B------:R-:W-:Y:S01]  /*e6f0*/  SHF.R.S32.HI R5, RZ, 0x1f, R206 ;  /* 0x0000001fff057819 */ /* 0x000fe200000114ce */
[----:B------:R-:W-:Y:S01]  /*e700*/  IMAD.X R221, R4, 0x1, R196, P6 ;  /* 0x0000000104dd7824 */ /* 0x000fe200030e06c4 */
[----:B------:R-:W-:Y:S01]  /*e710*/  IADD3 R216, P6, PT, R206, R197, RZ ;  /* 0x000000c5ced87210 */ /* 0x000fe20007fde0ff */
[----:B------:R-:W5:Y:S01]  /*e720*/  LDCU.64 UR8, c[0x0][0x398] ;  /* 0x00007300ff0877ac */ /* 0x000f620008000a00 */
[----:B------:R-:W-:-:S02]  /*e730*/  LEA.HI.X.SX32 R199, R199, UR17, 0x1, P4 ;  /* 0x00000011c7c77c11 */ /* 0x000fc4000a0f0eff */
[-C--:B------:R-:W-:Y:S01]  /*e740*/  IADD3 R218, P4, PT, R218, R198.reuse, RZ ;  /* 0x000000c6dada7210 */ /* 0x080fe20007f9e0ff */
[C---:B------:R-:W-:Y:S01]  /*e750*/  IMAD.X R217, R5.reuse, 0x1, R196, P6 ;  /* 0x0000000105d97824 */ /* 0x040fe200030e06c4 */
[----:B------:R-:W-:Y:S01]  /*e760*/  SHF.R.S32.HI R6, RZ, 0x1f, R200 ;  /* 0x0000001fff067819 */ /* 0x000fe200000114c8 */
[----:B------:R-:W4:Y:S01]  /*e770*/  LDCU.64 UR20, c[0x0][0x398] ;  /* 0x00007300ff1477ac */ /* 0x000f220008000a00 */
[-C--:B------:R-:W-:Y:S01]  /*e780*/  IADD3 R204, P6, PT, R200, R197.reuse, RZ ;  /* 0x000000c5c8cc7210 */ /* 0x080fe20007fde0ff */
[--C-:B------:R-:W-:Y:S01]  /*e790*/  IMAD.X R219, R4, 0x1, R199.reuse, P4 ;  /* 0x0000000104db7824 */ /* 0x100fe200020e06c7 */
[-C--:B------:R-:W-:Y:S01]  /*e7a0*/  IADD3 R206, P4, PT, R206, R198.reuse, RZ ;  /* 0x000000c6cece7210 */ /* 0x080fe20007f9e0ff */
[----:B------:R-:W-:Y:S01]  /*e7b0*/  VIADD R4, R200, UR60 ;  /* 0x0000003cc8047c36 */ /* 0x000fe20008000000 */
[----:B------:R-:W3:Y:S01]  /*e7c0*/  LDCU.64 UR16, c[0x0][0x398] ;  /* 0x00007300ff1077ac */ /* 0x000ee20008000a00 */
[----:B------:R-:W-:Y:S01]  /*e7d0*/  IMAD.X R205, R6, 0x1, R196, P6 ;  /* 0x0000000106cd7824 */ /* 0x000fe200030e06c4 */
[-C--:B------:R-:W-:Y:S01]  /*e7e0*/  IADD3 R200, P6, PT, R200, R198.reuse, RZ ;  /* 0x000000c6c8c87210 */ /* 0x080fe20007fde0ff */
[----:B------:R-:W1:Y:S02]  /*e7f0*/  @!P5 SYNCS.CCTL.IV [UR12+0x8000] ;  /* 0x00800000ff00d9b1 */ /* 0x000e64000800000c */
[----:B-1----:R-:W-:Y:S01]  /*e800*/  BAR.SYNC.DEFER_BLOCKING 0x0 ;  /* 0x0000000000007b1d */ /* 0x002fe20000010000 */
[----:B------:R-:W-:Y:S01]  /*e810*/  SHF.R.S32.HI R7, RZ, 0x1f, R4 ;  /* 0x0000001fff077819 */ /* 0x000fe20000011404 */
[--C-:B------:R-:W-:Y:S01]  /*e820*/  IMAD.X R207, R5, 0x1, R199.reuse, P4 ;  /* 0x0000000105cf7824 */ /* 0x100fe200020e06c7 */
[----:B------:R-:W-:Y:S01]  /*e830*/  ISETP.GE.AND P4, PT, R2, UR18, PT ;  /* 0x0000001202007c0c */ /* 0x000fe2000bf86270 */
[----:B------:R-:W-:Y:S01]  /*e840*/  IMAD.X R201, R6, 0x1, R199, P6 ;  /* 0x0000000106c97824 */ /* 0x000fe200030e06c7 */
[CC--:B------:R-:W-:Y:S01]  /*e850*/  IADD3 R224, P6, PT, R4.reuse, R197.reuse, RZ ;  /* 0x000000c504e07210 */ /* 0x0c0fe20007fde0ff */
[----:B------:R-:W-:Y:S01]  /*e860*/  VIADD R5, R4, UR60 ;  /* 0x0000003c04057c36 */ /* 0x000fe20008000000 */
[----:B---3--:R-:W-:Y:S01]  /*e870*/  ISETP.LT.AND P4, PT, R0, UR31, !P4 ;  /* 0x0000001f00007c0c */ /* 0x008fe2000e781270 */
[----:B------:R-:W1:Y:S01]  /*e880*/  LDTM.x64 R16, tmem[UR11] ;  /* 0x0000000b001079ee */ /* 0x000e620008340000 */
[----:B------:R3:W-:Y:S01]  /*e890*/  STL [R1+0xd04], R206 ;  /* 0x000d04ce01007387 */ /* 0x0007e20000100800 */
[----:B------:R-:W-:Y:S01]  /*e8a0*/  IMAD.X R225, R7, 0x1, R196, P6 ;  /* 0x0000000107e17824 */ /* 0x000fe200030e06c4 */
[-C--:B------:R-:W-:Y:S01]  /*e8b0*/  IADD3 R8, P6, PT, R4, R198.reuse, RZ ;  /* 0x000000c604087210 */ /* 0x080fe20007fde0ff */
[----:B------:R-:W-:Y:S01]  /*e8c0*/  VIADD R232, R5, UR60 ;  /* 0x0000003c05e87c36 */ /* 0x000fe20008000000 */
[----:B------:R0:W-:Y:S01]  /*e8d0*/  STL [R1+0xd00], R207 ;  /* 0x000d00cf01007387 */ /* 0x0001e20000100800 */
[----:B------:R-:W-:Y:S01]  /*e8e0*/  SHF.R.S32.HI R4, RZ, 0x1f, R5 ;  /* 0x0000001fff047819 */ /* 0x000fe20000011405 */
[----:B------:R-:W0:Y:S01]  /*e8f0*/  LDCU.64 UR26, c[0x0][0x398] ;  /* 0x00007300ff1a77ac */ /* 0x000e220008000a00 */
[----:B------:R-:W-:Y:S01]  /*e900*/  IMAD.X R9, R7, 0x1, R199, P6 ;  /* 0x0000000107097824 */ /* 0x000fe200030e06c7 */
[----:B------:R-:W-:Y:S01]  /*e910*/  STL [R1+0xcfc], R204 ;  /* 0x000cfccc01007387 */ /* 0x000fe20000100800 */
[----:B------:R-:W-:Y:S01]  /*e920*/  VIADD R228, R232, UR60 ;  /* 0x0000003ce8e47c36 */ /* 0x000fe20008000000 */
[----:B------:R-:W2:Y:S02]  /*e930*/  LDCU.64 UR28, c[0x0][0x398] ;  /* 0x00007300ff1c77ac */ /* 0x000ea40008000a00 */
[----:B------:R-:W-:Y:S02]  /*e940*/  STL [R1+0xcf8], R205 ;  /* 0x000cf8cd01007387 */ /* 0x000fe40000100800 */
[----:B------:R-:W-:Y:S01]  /*e950*/  SHF.R.S32.HI R6, RZ, 0x1f, R228 ;  /* 0x0000001fff067819 */ /* 0x000fe200000114e4 */
[----:B------:R-:W2:Y:S01]  /*e960*/  @!P5 SYNCS.CCTL.IV [UR12+0x8008] ;  /* 0x00800800ff00d9b1 */ /* 0x000ea2000800000c */
[CC--:B------:R-:W-:Y:S01]  /*e970*/  IADD3 R10, P5, PT, R5.reuse, R197.reuse, RZ ;  /* 0x000000c5050a7210 */ /* 0x0c0fe20007fbe0ff */
[----:B------:R4:W-:Y:S01]  /*e980*/  STL.64 [R1+0x528], R8 ;  /* 0x0005280801007387 */ /* 0x0009e20000100a00 */
[----:B------:R-:W2:Y:S03]  /*e990*/  LDCU.64 UR12, c[0x0][0x398] ;  /* 0x00007300ff0c77ac */ /* 0x000ea60008000a00 */
[----:B------:R-:W-:Y:S01]  /*e9a0*/  IMAD.X R11, R4, 0x1, R196, P5 ;  /* 0x00000001040b7824 */ /* 0x000fe200028e06c4 */
[----:B------:R-:W-:Y:S01]  /*e9b0*/  IADD3 R234, P5, PT, R232, R197, RZ ;  /* 0x000000c5e8ea7210 */ /* 0x000fe20007fbe0ff */
[----:B-1----:R-:W-:Y:S01]  /*e9c0*/  IMAD.MOV.U32 R12, RZ, RZ, R16 ;  /* 0x000000ffff0c7224 */ /* 0x002fe200078e0010 */
[----:B------:R-:W1:Y:S01]  /*e9d0*/  LDCU UR31, c[0x0][0x398] ;  /* 0x00007300ff1f77ac */ /* 0x000e620008000800 */
[----:B---3--:R-:W-:Y:S01]  /*e9e0*/  IMAD.MOV.U32 R206, RZ, RZ, R18 ;  /* 0x000000ffffce7224 */ /* 0x008fe200078e0012 */
[----:B------:R3:W-:Y:S01]  /*e9f0*/  STL.64 [R1+0x520], R10 ;  /* 0x0005200a01007387 */ /* 0x0007e20000100a00 */
[----:B0-----:R-:W-:Y:S01]  /*ea00*/  IMAD.MOV.U32 R207, RZ, RZ, R19 ;  /* 0x000000ffffcf7224 */ /* 0x001fe200078e0013 */
[----:B------:R-:W0:Y:S01]  /*ea10*/  LDCU UR32, c[0x0][0x398] ;  /* 0x00007300ff2077ac */ /* 0x000e220008000800 */
[----:B----4-:R-:W-:-:S02]  /*ea20*/  IADD3 R8, P6, PT, R5, R198, RZ ;  /* 0x000000c605087210 */ /* 0x010fc40007fde0ff */
[----:B------:R-:W-:Y:S01]  /*ea30*/  SHF.R.S32.HI R5, RZ, 0x1f, R232 ;  /* 0x0000001fff057819 */ /* 0x000fe200000114e8 */
[----:B------:R-:W4:Y:S02]  /*ea40*/  LDCU UR33, c[0x0][0x398] ;  /* 0x00007300ff2177ac */ /* 0x000f240008000800 */
[----:B------:R-:W-:Y:S01]  /*ea50*/  IMAD.X R9, R4, 0x1, R199, P6 ;  /* 0x0000000104097824 */ /* 0x000fe200030e06c7 */
[-C--:B------:R-:W-:Y:S01]  /*ea60*/  IADD3 R232, P6, PT, R232, R198.reuse, RZ ;  /* 0x000000c6e8e87210 */ /* 0x080fe20007fde0ff */
[C-C-:B------:R-:W-:Y:S01]  /*ea70*/  IMAD.X R235, R5.reuse, 0x1, R196.reuse, P5 ;  /* 0x0000000105eb7824 */ /* 0x140fe200028e06c4 */
[CC--:B------:R-:W-:Y:S01]  /*ea80*/  IADD3 R230, P5, PT, R228.reuse, R197.reuse, RZ ;  /* 0x000000c5e4e67210 */ /* 0x0c0fe20007fbe0ff */
[----:B---3--:R-:W-:Y:S01]  /*ea90*/  IMAD.MOV.U32 R11, RZ, RZ, R17 ;  /* 0x000000ffff0b7224 */ /* 0x008fe200078e0011 */
[----:B------:R3:W-:Y:S01]  /*eaa0*/  STL.64 [R1+0x518], R8 ;  /* 0x0005180801007387 */ /* 0x0007e20000100a00 */
[----:B------:R-:W-:Y:S01]  /*eab0*/  VIADD R4, R228, UR60 ;  /* 0x0000003ce4047c36 */ /* 0x000fe20008000000 */
[----:B------:R-:W0:Y:S01]  /*eac0*/  LDCU UR34, c[0x0][0x398] ;  /* 0x00007300ff2277ac */ /* 0x000e220008000800 */
[----:B------:R-:W-:Y:S01]  /*ead0*/  IMAD.X R231, R6, 0x1, R196, P5 ;  /* 0x0000000106e77824 */ /* 0x000fe200028e06c4 */
[----:B------:R-:W-:Y:S01]  /*eae0*/  STL.64 [R1+0x410], R20 ;  /* 0x0004101401007387 */ /* 0x000fe20000100a00 */
[--C-:B------:R-:W-:Y:S01]  /*eaf0*/  IMAD.X R233, R5, 0x1, R199.reuse, P6 ;  /* 0x0000000105e97824 */ /* 0x100fe200030e06c7 */
[-C--:B------:R-:W-:Y:S01]  /*eb00*/  IADD3 R228, P6, PT, R228, R198.reuse, RZ ;  /* 0x000000c6e4e47210 */ /* 0x080fe20007fde0ff */
[----:B------:R-:W-:Y:S01]  /*eb10*/  VIADD R5, R4, UR60 ;  /* 0x0000003c04057c36 */ /* 0x000fe20008000000 */
[----:B------:R-:W-:Y:S01]  /*eb20*/  STL.64 [R1+0x418], R22 ;  /* 0x0004181601007387 */ /* 0x000fe20000100a00 */
[----:B------:R-:W-:Y:S01]  /*eb30*/  SHF.R.S32.HI R7, RZ, 0x1f, R4 ;  /* 0x0000001fff077819 */ /* 0x000fe20000011404 */
[----:B------:R-:W0:Y:S01]  /*eb40*/  LDCU UR35, c[0x0][0x398] ;  /* 0x00007300ff2377ac */ /* 0x000e220008000800 */
[----:B------:R-:W-:Y:S01]  /*eb50*/  IMAD.X R229, R6, 0x1, R199, P6 ;  /* 0x0000000106e57824 */ /* 0x000fe200030e06c7 */
[----:B------:R-:W-:Y:S01]  /*eb60*/  STL.64 [R1+0x420], R24 ;  /* 0x0004201801007387 */ /* 0x000fe20000100a00 */
[CC--:B------:R-:W-:Y:S01]  /*eb70*/  IADD3 R14, P5, PT, R4.reuse, R197.reuse, RZ ;  /* 0x000000c5040e7210 */ /* 0x0c0fe20007fbe0ff */
[----:B------:R-:W0:Y:S01]  /*eb80*/  LDCU UR36, c[0x0][0x398] ;  /* 0x00007300ff2477ac */ /* 0x000e220008000800 */
[----:B---3--:R-:W-:Y:S01]  /*eb90*/  IADD3 R8, P6, PT, R4, R198, RZ ;  /* 0x000000c604087210 */ /* 0x008fe20007fde0ff */
[----:B------:R-:W-:Y:S01]  /*eba0*/  STL.64 [R1+0x428], R26 ;  /* 0x0004281a01007387 */ /* 0x000fe20000100a00 */
[----:B------:R-:W-:Y:S01]  /*ebb0*/  SHF.R.S32.HI R6, RZ, 0x1f, R5 ;  /* 0x0000001fff067819 */ /* 0x000fe20000011405 */
[----:B------:R-:W-:Y:S01]  /*ebc0*/  IMAD.X R15, R7, 0x1, R196, P5 ;  /* 0x00000001070f7824 */ /* 0x000fe200028e06c4 */
[----:B------:R-:W-:Y:S01]  /*ebd0*/  F2FP.SATFINITE.E4M3.F32.PACK_AB_MERGE_C R239, R11, R12, RZ ;  /* 0x0000000c0bef723e */ /* 0x000fe200048070ff */
[----:B------:R-:W-:Y:S01]  /*ebe0*/  STL.64 [R1+0x430], R28 ;  /* 0x0004301c01007387 */ /* 0x000fe20000100a00 */
[----:B------:R-:W-:Y:S01]  /*ebf0*/  IMAD.X R9, R7, 0x1, R199, P6 ;  /* 0x0000000107097824 */ /* 0x000fe200030e06c7 */
[----:B------:R-:W3:Y:S01]  /*ec00*/  LDCU UR37, c[0x0][0x398] ;  /* 0x00007300ff2577ac */ /* 0x000ee20008000800 */
[C---:B------:R-:W-:Y:S01]  /*ec10*/  VIADD R4, R5.reuse, UR60 ;  /* 0x0000003c05047c36 */ /* 0x040fe20008000000 */
[----:B------:R-:W-:Y:S01]  /*ec20*/  STL.64 [R1+0x438], R30 ;  /* 0x0004381e01007387 */ /* 0x000fe20000100a00 */
[----:B------:R-:W0:Y:S03]  /*ec30*/  LDCU UR40, c[0x0][0x398] ;  /* 0x00007300ff2877ac */ /* 0x000e260008000800 */
[----:B------:R-:W-:Y:S01]  /*ec40*/  STL.64 [R1+0x440], R32 ;  /* 0x0004402001007387 */ /* 0x000fe20000100a00 */
[----:B------:R-:W-:Y:S01]  /*ec50*/  SHF.R.S32.HI R7, RZ, 0x1f, R4 ;  /* 0x0000001fff077819 */ /* 0x000fe20000011404 */
[----:B------:R-:W0:Y:S02]  /*ec60*/  LDCU UR42, c[0x0][0x398] ;  /* 0x00007300ff2a77ac */ /* 0x000e240008000800 */
[----:B------:R-:W-:Y:S01]  /*ec70*/  STL.64 [R1+0x448], R34 ;  /* 0x0004482201007387 */ /* 0x000fe20000100a00 */
[----:B------:R-:W0:Y:S03]  /*ec80*/  LDCU UR44, c[0x0][0x398] ;  /* 0x00007300ff2c77ac */ /* 0x000e260008000800 */
        /* <DEDUP_REMOVED lines=42> */
[----:B------:R1:W-:Y:S01]  /*ef30*/  STL.64 [R1+0x4f8], R78 ;  /* 0x0004f84e01007387 */ /* 0x0003e20000100a00 */
[----:B------:R-:W0:Y:S03]  /*ef40*/  LDCU UR69, c[0x0][0x398] ;  /* 0x00007300ff4577ac */ /* 0x000e260008000800 */
[----:B------:R-:W-:Y:S01]  /*ef50*/  STL [R1+0xcf4], R234 ;  /* 0x000cf4ea01007387 */ /* 0x000fe20000100800 */
[----:B------:R-:W0:Y:S03]  /*ef60*/  LDCU UR71, c[0x0][0x398] ;  /* 0x00007300ff4777ac */ /* 0x000e260008000800 */
[----:B------:R-:W-:Y:S01]  /*ef70*/  STL [R1+0xcf0], R235 ;  /* 0x000cf0eb01007387 */ /* 0x000fe20000100800 */
[----:B------:R-:W0:Y:S01]  /*ef80*/  LDCU UR73, c[0x0][0x398] ;  /* 0x00007300ff4977ac */ /* 0x000e220008000800 */
[----:B-1----:R-:W1:Y:S01]  /*ef90*/  LDTM.x64 R16, tmem[UR11+0x40] ;  /* 0x0000400b001079ee */ /* 0x002e620008340000 */
[----:B------:R-:W0:Y:S01]  /*efa0*/  LDCU UR61, c[0x0][0x39c] ;  /* 0x00007380ff3d77ac */ /* 0x000e220008000800 */
[----:B------:R-:W0:Y:S01]  /*efb0*/  LDCU UR63, c[0x0][0x39c] ;  /* 0x00007380ff3f77ac */ /* 0x000e220008000800 */
[----:B------:R-:W0:Y:S01]  /*efc0*/  LDCU UR64, c[0x0][0x39c] ;  /* 0x00007380ff4077ac */ /* 0x000e220008000800 */
[----:B------:R-:W0:Y:S01]  /*efd0*/  LDCU UR66, c[0x0][0x39c] ;  /* 0x00007380ff4277ac */ /* 0x000e220008000800 */
[----:B------:R-:W0:Y:S01]  /*efe0*/  LDCU UR67, c[0x0][0x39c] ;  /* 0x00007380ff4377ac */ /* 0x000e220008000800 */
[----:B------:R-:W0:Y:S01]  /*eff0*/  LDCU UR75, c[0x0][0x398] ;  /* 0x00007300ff4b77ac */ /* 0x000e220008000800 */
[----:B-1----:R-:W-:Y:S01]  /*f000*/  STL.64 [R1+0x300], R16 ;  /* 0x0003001001007387 */ /* 0x002fe20000100a00 */
[----:B------:R-:W1:Y:S03]  /*f010*/  LDCU UR68, c[0x0][0x39c] ;  /* 0x00007380ff4477ac */ /* 0x000e660008000800 */
        /* <DEDUP_REMOVED lines=10> */
[----:B------:R-:W-:Y:S04]  /*f0c0*/  STL.64 [R1+0x330], R28 ;  /* 0x0003301c01007387 */ /* 0x000fe80000100a00 */
        /* <DEDUP_REMOVED lines=24> */
[----:B------:R0:W-:Y:S04]  /*f250*/  STL.64 [R1+0x3f8], R78 ;  /* 0x0003f84e01007387 */ /* 0x0001e80000100a00 */
[----:B------:R-:W-:Y:S04]  /*f260*/  STL [R1+0xcec], R230 ;  /* 0x000cece601007387 */ /* 0x000fe80000100800 */
[----:B------:R-:W-:Y:S01]  /*f270*/  STL [R1+0xce8], R231 ;  /* 0x000ce8e701007387 */ /* 0x000fe20000100800 */
[----:B0-----:R-:W0:Y:S03]  /*f280*/  LDTM.x64 R16, tmem[UR11+0x80] ;  /* 0x0000800b001079ee */ /* 0x001e260008340000 */
[----:B0-----:R-:W-:Y:S04]  /*f290*/  STL.64 [R1+0x200], R16 ;  /* 0x0002001001007387 */ /* 0x001fe80000100a00 */
        /* <DEDUP_REMOVED lines=31> */
[----:B------:R1:W-:Y:S04]  /*f490*/  STL.64 [R1+0x550], R14 ;  /* 0x0005500e01007387 */ /* 0x0003e80000100a00 */
[----:B------:R2:W-:Y:S01]  /*f4a0*/  STL.64 [R1+0x598], R8 ;  /* 0x0005980801007387 */ /* 0x0005e20000100a00 */
[----:B0-----:R-:W0:Y:S01]  /*f4b0*/  LDTM.x64 R16, tmem[UR11+0xc0] ;  /* 0x0000c00b001079ee */ /* 0x001e220008340000 */
[----:B-1----:R-:W-:-:S02]  /*f4c0*/  IADD3 R14, P5, PT, R5, R197, RZ ;  /* 0x000000c5050e7210 */ /* 0x002fc40007fbe0ff */
[----:B--2---:R-:W-:-:S03]  /*f4d0*/  IADD3 R8, P6, PT, R5, R198, RZ ;  /* 0x000000c605087210 */ /* 0x004fc60007fde0ff */
[----:B------:R-:W-:Y:S02]  /*f4e0*/  IMAD.X R15, R6, 0x1, R196, P5 ;  /* 0x00000001060f7824 */ /* 0x000fe400028e06c4 */
[----:B------:R-:W-:Y:S02]  /*f4f0*/  VIADD R5, R4, UR60 ;  /* 0x0000003c04057c36 */ /* 0x000fe40008000000 */
[----:B------:R-:W-:-:S03]  /*f500*/  IMAD.X R9, R6, 0x1, R199, P6 ;  /* 0x0000000106097824 */ /* 0x000fc600030e06c7 */
[----:B------:R-:W-:Y:S01]  /*f510*/  SHF.R.S32.HI R6, RZ, 0x1f, R5 ;  /* 0x0000001fff067819 */ /* 0x000fe20000011405 */
[----:B0-----:R0:W-:Y:S04]  /*f520*/  STL.64 [R1+0x100], R16 ;  /* 0x0001001001007387 */ /* 0x0011e80000100a00 */
[----:B------:R-:W-:Y:S04]  /*f530*/  STL.64 [R1+0x108], R18 ;  /* 0x0001081201007387 */ /* 0x000fe80000100a00 */
[----:B------:R-:W-:Y:S04]  /*f540*/  STL.64 [R1+0x110], R20 ;  /* 0x0001101401007387 */ /* 0x000fe80000100a00 */
[----:B------:R-:W-:Y:S01]  /*f550*/  STL.64 [R1+0x118], R22 ;  /* 0x0001181601007387 */ /* 0x000fe20000100a00 */
[----:B0-----:R-:W-:-:S03]  /*f560*/  IADD3 R16, P5, PT, R4, R197, RZ ;  /* 0x000000c504107210 */ /* 0x001fc60007fbe0ff */
[----:B------:R-:W-:Y:S02]  /*f570*/  STL.64 [R1+0x120], R24 ;  /* 0x0001201801007387 */ /* 0x000fe40000100a00 */
[----:B------:R-:W-:Y:S02]  /*f580*/  IMAD.X R17, R7, 0x1, R196, P5 ;  /* 0x0000000107117824 */ /* 0x000fe400028e06c4 */
        /* <DEDUP_REMOVED lines=30> */
[----:B------:R-:W2:Y:S01]  /*f770*/  LDTM.x64 R132, tmem[UR11+0x140] ;  /* 0x0001400b008479ee */ /* 0x000ea20008340000 */
[----:B-1----:R-:W-:Y:S01]  /*f780*/  IADD3 R14, P6, PT, R4, R198, RZ ;  /* 0x000000c6040e7210 */ /* 0x002fe20007fde0ff */
[----:B------:R-:W-:-:S04]  /*f790*/  VIADD R4, R5, UR60 ;  /* 0x0000003c05047c36 */ /* 0x000fc80008000000 */
[----:B------:R-:W-:Y:S01]  /*f7a0*/  IMAD.X R15, R7, 0x1, R199, P6 ;  /* 0x00000001070f7824 */ /* 0x000fe200030e06c7 */
[----:B------:R-:W-:Y:S01]  /*f7b0*/  SHF.R.S32.HI R7, RZ, 0x1f, R4 ;  /* 0x0000001fff077819 */ /* 0x000fe20000011404 */
[----:B0-----:R-:W-:Y:S01]  /*f7c0*/  STL.64 [R1+0x20], R28 ;  /* 0x0000201c01007387 */ /* 0x001fe20000100a00 */
[----:B------:R-:W-:Y:S02]  /*f7d0*/  IMAD.MOV.U32 R10, RZ, RZ, R20 ;  /* 0x000000ffff0a7224 */ /* 0x000fe400078e0014 */
[----:B--2---:R-:W-:Y:S01]  /*f7e0*/  IMAD.MOV.U32 R9, RZ, RZ, R21 ;  /* 0x000000ffff097224 */ /* 0x004fe200078e0015 */
[----:B------:R-:W-:Y:S01]  /*f7f0*/  STL.64 [R1+0x28], R30 ;  /* 0x0000281e01007387 */ /* 0x000fe20000100a00 */
[----:B------:R-:W-:Y:S02]  /*f800*/  IMAD.MOV.U32 R204, RZ, RZ, R22 ;  /* 0x000000ffffcc7224 */ /* 0x000fe400078e0016 */
[----:B------:R-:W-:Y:S01]  /*f810*/  IMAD.MOV.U32 R205, RZ, RZ, R23 ;  /* 0x000000ffffcd7224 */ /* 0x000fe200078e0017 */
[----:B------:R-:W-:Y:S01]  /*f820*/  STL.64 [R1+0x30], R32 ;  /* 0x0000302001007387 */ /* 0x000fe20000100a00 */
[----:B------:R-:W-:Y:S01]  /*f830*/  IMAD.MOV.U32 R234, RZ, RZ, R24 ;  /* 0x000000ffffea7224 */ /* 0x000fe200078e0018 */
[----:B------:R-:W-:Y:S01]  /*f840*/  F2FP.SATFINITE.E4M3.F32.PACK_AB_MERGE_C R237, R9, R10, RZ ;  /* 0x0000000a09ed723e */ /* 0x000fe200048070ff */
[----:B------:R-:W-:Y:S01]  /*f850*/  IMAD.MOV.U32 R235, RZ, RZ, R25 ;  /* 0x000000ffffeb7224 */ /* 0x000fe200078e0019 */
[----:B------:R-:W-:Y:S01]  /*f860*/  STL.64 [R1+0x38], R34 ;  /* 0x0000382201007387 */ /* 0x000fe20000100a00 */
[----:B------:R-:W-:-:S02]  /*f870*/  IMAD.MOV.U32 R230, RZ, RZ, R26 ;  /* 0x000000ffffe67224 */ /* 0x000fc400078e001a */
[----:B------:R-:W-:Y:S01]  /*f880*/  IMAD.MOV.U32 R231, RZ, RZ, R27 ;  /* 0x000000ffffe77224 */ /* 0x000fe200078e001b */
[----:B------:R-:W-:Y:S01]  /*f890*/  STL [R1+0x40], R36 ;  /* 0x0000402401007387 */ /* 0x000fe20000100800 */
[----:B------:R-:W-:-:S03]  /*f8a0*/  IMAD.MOV.U32 R252, RZ, RZ, R37 ;  /* 0x000000fffffc7224 */ /* 0x000fc600078e0025 */
        /* <DEDUP_REMOVED lines=30> */
[----:B------:R-:W-:Y:S01]  /*fa90*/  IMAD.X R15, R6, 0x1, R199, P6 ;  /* 0x00000001060f7824 */ /* 0x000fe200030e06c7 */
[----:B------:R1:W-:Y:S02]  /*faa0*/  STL.64 [R1+0x5b8], R16 ;  /* 0x0005b81001007387 */ /* 0x0003e40000100a00 */
[----:B------:R-:W-:Y:S02]  /*fab0*/  SHF.R.S32.HI R6, RZ, 0x1f, R5 ;  /* 0x0000001fff067819 */ /* 0x000fe40000011405 */
[----:B------:R2:W-:Y:S01]  /*fac0*/  STL.64 [R1+0x578], R14 ;  /* 0x0005780e01007387 */ /* 0x0005e20000100a00 */
        /* <DEDUP_REMOVED lines=18> */
[--C-:B------:R-:W-:Y:S01]  /*fbf0*/  IMAD.X R17, R7, 0x1, R196.reuse, P5 ;  /* 0x0000000107117824 */ /* 0x100fe200028e06c4 */
[C---:B------:R-:W-:Y:S01]  /*fc00*/  IADD3 R226, P5, PT, R5.reuse, R197, RZ ;  /* 0x000000c505e27210 */ /* 0x040fe20007fbe0ff */
[----:B------:R-:W-:Y:S02]  /*fc10*/  VIADD R4, R5, UR60 ;  /* 0x0000003c05047c36 */ /* 0x000fe40008000000 */
[--C-:B------:R-:W-:Y:S01]  /*fc20*/  IMAD.X R15, R7, 0x1, R199.reuse, P6 ;  /* 0x00000001070f7824 */ /* 0x100fe200030e06c7 */
[----:B------:R-:W-:Y:S01]  /*fc30*/  IADD3 R222, P6, PT, R5, R198, RZ ;  /* 0x000000c605de7210 */ /* 0x000fe20007fde0ff */
[----:B------:R1:W-:Y:S01]  /*fc40*/  STL.64 [R1+0x540], R16 ;  /* 0x0005401001007387 */ /* 0x0003e20000100a00 */
[----:B------:R-:W-:Y:S01]  /*fc50*/  IMAD.X R227, R6, 0x1, R196, P5 ;  /* 0x0000000106e37824 */ /* 0x000fe200028e06c4 */
[----:B------:R-:W-:Y:S01]  /*fc60*/  SHF.R.S32.HI R7, RZ, 0x1f, R4 ;  /* 0x0000001fff077819 */ /* 0x000fe20000011404 */
[----:B------:R-:W-:Y:S01]  /*fc70*/  VIADD R5, R4, UR60 ;  /* 0x0000003c04057c36 */ /* 0x000fe20008000000 */
[----:B------:R2:W-:Y:S01]  /*fc80*/  STL.64 [R1+0x510], R14 ;  /* 0x0005100e01007387 */ /* 0x0005e20000100a00 */
[----:B------:R-:W-:-:S03]  /*fc90*/  IMAD.X R223, R6, 0x1, R199, P6 ;  /* 0x0000000106df7824 */ /* 0x000fc600030e06c7 */
[----:B------:R-:W-:Y:S02]  /*fca0*/  SHF.R.S32.HI R6, RZ, 0x1f, R5 ;  /* 0x0000001fff067819 */ /* 0x000fe40000011405 */
[C---:B-1----:R-:W-:Y:S02]  /*fcb0*/  IADD3 R16, P5, PT, R4.reuse, R197, RZ ;  /* 0x000000c504107210 */ /* 0x042fe40007fbe0ff */
        /* <DEDUP_REMOVED lines=24> */
[-C--:B--2---:R-:W-:Y:S01]  /*fe40*/  IADD3 R14, P6, PT, R5, R198.reuse, RZ ;  /* 0x000000c6050e7210 */ /* 0x084fe20007fde0ff */
[----:B------:R-:W-:Y:S02]  /*fe50*/  VIADD R5, R4, UR60 ;  /* 0x0000003c04057c36 */ /* 0x000fe40008000000 */
[C---:B------:R-:W-:Y:S02]  /*fe60*/  IMAD.X R17, R6.reuse, 0x1, R196, P5 ;  /* 0x0000000106117824 */ /* 0x040fe400028e06c4 */
[----:B------:R-:W-:Y:S01]  /*fe70*/  IMAD.X R15, R6, 0x1, R199, P6 ;  /* 0x00000001060f7824 */ /* 0x000fe200030e06c7 */
[-C--:B------:R-:W-:Y:S02]  /*fe80*/  IADD3 R250, P6, PT, R4, R198.reuse, RZ ;  /* 0x000000c604fa7210 */ /* 0x080fe40007fde0ff */
[----:B------:R-:W-:Y:S02]  /*fe90*/  SHF.R.S32.HI R6, RZ, 0x1f, R5 ;  /* 0x0000001fff067819 */ /* 0x000fe40000011405 */
[----:B------:R1:W-:Y:S01]  /*fea0*/  STL.64 [R1+0x5b0], R14 ;  /* 0x0005b00e01007387 */ /* 0x0003e20000100a00 */
[----:B------:R-:W-:Y:S01]  /*feb0*/  IMAD.X R251, R7, 0x1, R199, P6 ;  /* 0x0000000107fb7824 */ /* 0x000fe200030e06c7 */
[----:B------:R-:W-:-:S02]  /*fec0*/  IADD3 R246, P6, PT, R5, R198, RZ ;  /* 0x000000c605f67210 */ /* 0x000fc40007fde0ff */
[----:B------:R2:W-:Y:S03]  /*fed0*/  STL.64 [R1+0x5d8], R16 ;  /* 0x0005d81001007387 */ /* 0x0005e60000100a00 */
[----:B------:R-:W-:Y:S01]  /*fee0*/  IMAD.X R247, R6, 0x1, R199, P6 ;  /* 0x0000000106f77824 */ /* 0x000fe200030e06c7 */
[----:B-1----:R-:W-:Y:S01]  /*fef0*/  IADD3 R14, P5, PT, R4, R197, RZ ;  /* 0x000000c5040e7210 */ /* 0x002fe20007fbe0ff */
[----:B------:R-:W-:-:S04]  /*ff00*/  VIADD R4, R5, UR60 ;  /* 0x0000003c05047c36 */ /* 0x000fc80008000000 */
[----:B------:R-:W-:Y:S01]  /*ff10*/  IMAD.X R15, R7, 0x1, R196, P5 ;  /* 0x00000001070f7824 */ /* 0x000fe200028e06c4 */
[-C--:B------:R-:W-:Y:S01]  /*ff20*/  IADD3 R248, P5, PT, R5, R197.reuse, RZ ;  /* 0x000000c505f87210 */ /* 0x080fe20007fbe0ff */
[C---:B------:R-:W-:Y:S01]  /*ff30*/  VIADD R5, R4.reuse, UR60 ;  /* 0x0000003c04057c36 */ /* 0x040fe20008000000 */
[----:B------:R-:W-:Y:S02]  /*ff40*/  SHF.R.S32.HI R7, RZ, 0x1f, R4 ;  /* 0x0000001fff077819 */ /* 0x000fe40000011404 */
[-C--:B------:R-:W-:Y:S01]  /*ff50*/  IADD3 R214, P6, PT, R4, R198.reuse, RZ ;  /* 0x000000c604d67210 */ /* 0x080fe20007fde0ff */
[--C-:B------:R-:W-:Y:S01]  /*ff60*/  IMAD.X R249, R6, 0x1, R196.reuse, P5 ;  /* 0x0000000106f97824 */ /* 0x100fe200028e06c4 */
[-C--:B------:R-:W-:Y:S01]  /*ff70*/  IADD3 R244, P5, PT, R4, R197.reuse, RZ ;  /* 0x000000c504f47210 */ /* 0x080fe20007fbe0ff */
[----:B------:R-:W-:Y:S01]  /*ff80*/  VIADD R4, R5, UR60 ;  /* 0x0000003c05047c36 */ /* 0x000fe20008000000 */
[----:B------:R-:W-:Y:S01]  /*ff90*/  SHF.R.S32.HI R8, RZ, 0x1f, R5 ;  /* 0x0000001fff087819 */ /* 0x000fe20000011405 */
[--C-:B------:R-:W-:Y:S01]  /*ffa0*/  IMAD.X R215, R7, 0x1, R199.reuse, P6 ;  /* 0x0000000107d77824 */ /* 0x100fe200030e06c7 */
[-C--:B------:R-:W-:Y:S01]  /*ffb0*/  IADD3 R202, P6, PT, R5, R198.reuse, RZ ;  /* 0x000000c605ca7210 */ /* 0x080fe20007fde0ff */
[----:B------:R-:W-:Y:S01]  /*ffc0*/  IMAD.X R245, R7, 0x1, R196, P5 ;  /* 0x0000000107f57824 */ /* 0x000fe200028e06c4 */
[-C--:B------:R-:W-:Y:S01]  /*ffd0*/  IADD3 R212, P5, PT, R5, R197.reuse, RZ ;  /* 0x000000c505d47210 */ /* 0x080fe20007fbe0ff */
[----:B------:R-:W-:Y:S01]  /*ffe0*/  VIADD R6, R4, UR60 ;  /* 0x0000003c04067c36 */ /* 0x000fe20008000000 */
[----:B------:R-:W-:Y:S01]  /*fff0*/  SHF.R.S32.HI R7, RZ, 0x1f, R4 ;  /* 0x0000001fff077819 */ /* 0x000fe20000011404 */
[--C-:B------:R-:W-:Y:S01]  /*10000*/  IMAD.X R203, R8, 0x1, R199.reuse, P6 ;  /* 0x0000000108cb7824 */ /* 0x100fe200030e06c7 */
[-C--:B------:R-:W-:Y:S01]  /*10010*/  IADD3 R242, P6, PT, R4, R198.reuse, RZ ;  /* 0x000000c604f27210 */ /* 0x080fe20007fde0ff */
[----:B------:R-:W-:Y:S01]  /*10020*/  IMAD.X R213, R8, 0x1, R196, P5 ;  /* 0x0000000108d57824 */ /* 0x000fe200028e06c4 */
[-C--:B------:R-:W-:Y:S01]  /*10030*/  IADD3 R210, P5, PT, R4, R197.reuse, RZ ;  /* 0x000000c504d27210 */ /* 0x080fe20007fbe0ff */
[C---:B------:R-:W-:Y:S01]  /*10040*/  VIADD R5, R6.reuse, UR60 ;  /* 0x0000003c06057c36 */ /* 0x040fe20008000000 */
[----:B------:R-:W-:Y:S01]  /*10050*/  SHF.R.S32.HI R8, RZ, 0x1f, R6 ;  /* 0x0000001fff087819 */ /* 0x000fe20000011406 */
[C---:B------:R-:W-:Y:S01]  /*10060*/  IMAD.X R243, R7.reuse, 0x1, R199, P6 ;  /* 0x0000000107f37824 */ /* 0x040fe200030e06c7 */
[C---:B------:R-:W-:Y:S01]  /*10070*/  IADD3 R208, P6, PT, R6.reuse, R198, RZ ;  /* 0x000000c606d07210 */ /* 0x040fe20007fde0ff */
[--C-:B------:R-:W-:Y:S01]  /*10080*/  IMAD.X R211, R7, 0x1, R196.reuse, P5 ;  /* 0x0000000107d37824 */ /* 0x100fe200028e06c4 */
[-C--:B------:R-:W-:Y:S01]  /*10090*/  IADD3 R240, P5, PT, R6, R197.reuse, RZ ;  /* 0x000000c506f07210 */ /* 0x080fe20007fbe0ff */
[----:B------:R1:W-:Y:S01]  /*100a0*/  STL.64 [R1+0x5a8], R14 ;  /* 0x0005a80e01007387 */ /* 0x0003e20000100a00 */
[----:B------:R-:W-:Y:S01]  /*100b0*/  SHF.R.S32.HI R6, RZ, 0x1f, R5 ;  /* 0x0000001fff067819 */ /* 0x000fe20000011405 */
[C---:B------:R-:W-:Y:S01]  /*100c0*/  IMAD.X R209, R8.reuse, 0x1, R199, P6 ;  /* 0x0000000108d17824 */ /* 0x040fe200030e06c7 */
[----:B--2---:R-:W-:Y:S01]  /*100d0*/  IADD3 R16, P6, PT, R5, R197, RZ ;  /* 0x000000c505107210 */ /* 0x004fe20007fde0ff */
[----:B------:R-:W-:-:S02]  /*100e0*/  IMAD.X R241, R8, 0x1, R196, P5 ;  /* 0x0000000108f17824 */ /* 0x000fc400028e06c4 */
[C---:B------:R-:W-:Y:S02]  /*100f0*/  VIADD R4, R5.reuse, UR60 ;  /* 0x0000003c05047c36 */ /* 0x040fe40008000000 */
[----:B------:R-:W-:Y:S02]  /*10100*/  IMAD.X R17, R6, 0x1, R196, P6 ;  /* 0x0000000106117824 */ /* 0x000fe400030e06c4 */
[----:B------:R-:W-:Y:S01]  /*10110*/  VIADD R238, R4, UR60 ;  /* 0x0000003c04ee7c36 */ /* 0x000fe20008000000 */
[----:B-1----:R-:W-:Y:S02]  /*10120*/  IADD3 R14, P5, PT, R5, R198, RZ ;  /* 0x000000c6050e7210 */ /* 0x002fe40007fbe0ff */
[----:B------:R1:W-:Y:S01]  /*10130*/  STL.64 [R1+0x5a0], R16 ;  /* 0x0005a01001007387 */ /* 0x0003e20000100a00 */
[----:B------:R-:W-:Y:S02]  /*10140*/  SHF.R.S32.HI R5, RZ, 0x1f, R4 ;  /* 0x0000001fff057819 */ /* 0x000fe40000011404 */
[----:B------:R-:W-:Y:S01]  /*10150*/  SHF.R.S32.HI R236, RZ, 0x1f, R238 ;  /* 0x0000001fffec7819 */ /* 0x000fe200000114ee */
[----:B------:R-:W-:-:S05]  /*10160*/  IMAD.X R15, R6, 0x1, R199, P5 ;  /* 0x00000001060f7824 */ /* 0x000fca00028e06c7 */
[----:B------:R2:W-:Y:S01]  /*10170*/  STL.64 [R1+0x5f0], R14 ;  /* 0x0005f00e01007387 */ /* 0x0005e20000100a00 */
[----:B-1----:R-:W-:-:S05]  /*10180*/  IADD3 R16, P6, PT, R4, R197, RZ ;  /* 0x000000c504107210 */ /* 0x002fca0007fde0ff */
[C-C-:B------:R-:W-:Y:S01]  /*10190*/  IMAD.X R17, R5.reuse, 0x1, R196.reuse, P6 ;  /* 0x0000000105117824 */ /* 0x140fe200030e06c4 */
[----:B------:R-:W-:Y:S02]  /*101a0*/  IADD3 R6, P6, PT, R238, R197, RZ ;  /* 0x000000c5ee067210 */ /* 0x000fe40007fde0ff */
[----:B--2---:R-:W-:Y:S02]  /*101b0*/  IADD3 R14, P5, PT, R4, R198, RZ ;  /* 0x000000c6040e7210 */ /* 0x004fe40007fbe0ff */
[----:B------:R-:W-:Y:S01]  /*101c0*/  STL.64 [R1+0x5e8], R16 ;  /* 0x0005e81001007387 */ /* 0x000fe20000100a00 */
[----:B------:R-:W-:Y:S02]  /*101d0*/  IMAD.X R7, R236, 0x1, R196, P6 ;  /* 0x00000001ec077824 */ /* 0x000fe400030e06c4 */
[C---:B------:R-:W-:Y:S02]  /*101e0*/  VIADD R4, R0.reuse, 0x5 ;  /* 0x0000000500047836 */ /* 0x040fe40000000000 */
[----:B------:R-:W-:Y:S01]  /*101f0*/  IMAD.X R15, R5, 0x1, R199, P5 ;  /* 0x00000001050f7824 */ /* 0x000fe200028e06c7 */
[----:B------:R-:W-:Y:S01]  /*10200*/  ISETP.GE.AND P5, PT, R0, UR19, PT ;  /* 0x0000001300007c0c */ /* 0x000fe2000bfa6270 */
[----:B------:R-:W1:Y:S01]  /*10210*/  LDCU.64 UR18, c[0x0][0x398] ;  /* 0x00007300ff1277ac */ /* 0x000e620008000a00 */
[----:B------:R-:W-:-:S02]  /*10220*/  ISETP.GE.AND P6, PT, R4, UR15, PT ;  /* 0x0000000f04007c0c */ /* 0x000fc4000bfc6270 */
[----:B------:R-:W-:Y:S01]  /*10230*/  STL.64 [R1+0x5d0], R14 ;  /* 0x0005d00e01007387 */ /* 0x000fe20000100a00 */
[----:B------:R-:W-:Y:S01]  /*10240*/  ISETP.LT.AND P5, PT, R3, UR6, !P5 ;  /* 0x0000000603007c0c */ /* 0x000fe2000efa1270 */
[----:B------:R-:W2:Y:S02]  /*10250*/  LDCU UR6, c[0x0][0x39c] ;  /* 0x00007380ff0677ac */ /* 0x000ea40008000800 */
[----:B------:R0:W-:Y:S01]  /*10260*/  STL.64 [R1+0x5c8], R6 ;  /* 0x0005c80601007387 */ /* 0x0001e20000100a00 */
[----:B------:R-:W1:Y:S03]  /*10270*/  LDCU.64 UR14, c[0x0][0x398] ;  /* 0x00007300ff0e77ac */ /* 0x000e660008000a00 */
[----:B------:R2:W-:Y:S01]  /*10280*/  STL.64 [R1+0xcd0], R172 ;  /* 0x000cd0ac01007387 */ /* 0x0005e20000100a00 */
[----:B0-----:R-:W0:Y:S01]  /*10290*/  LDTM.x64 R4, tmem[UR11+0x1c0] ;  /* 0x0001c00b000479ee */ /* 0x001e220008340000 */
[----:B------:R-:W-:-:S02]  /*102a0*/  NOP ;  /* 0x0000000000007918 */ /* 0x000fc40000000000 */
[----:B--2---:R-:W2:Y:S01]  /*102b0*/  LDL.LU.64 R172, [R1+0x518] ;  /* 0x0005180001ac7983 */ /* 0x004ea20000300a00 */
[----:B------:R-:W0:Y:S03]  /*102c0*/  LDCU UR11, c[0x0][0x398] ;  /* 0x00007300ff0b77ac */ /* 0x000e260008000800 */
[----:B------:R1:W-:Y:S04]  /*102d0*/  STL.64 [R1+0xcc8], R174 ;  /* 0x000cc8ae01007387 */ /* 0x0003e80000100a00 */
[----:B-1----:R-:W2:Y:S04]  /*102e0*/  LDL.LU R174, [R1+0x418] ;  /* 0x0004180001ae7983 */ /* 0x002ea80000300800 */
[----:B------:R-:W2:Y:S04]  /*102f0*/  LDL.LU R175, [R1+0x41c] ;  /* 0x00041c0001af7983 */ /* 0x000ea80000300800 */
[----:B------:R1:W-:Y:S04]  /*10300*/  STL.64 [R1+0xcc0], R176 ;  /* 0x000cc0b001007387 */ /* 0x0003e80000100a00 */
[----:B-1----:R-:W2:Y:S04]  /*10310*/  LDL.LU.64 R176, [R1+0x520] ;  /* 0x0005200001b07983 */ /* 0x002ea80000300a00 */
        /* <DEDUP_REMOVED lines=58> */
[----:B------:R0:W-:Y:S01]  /*106c0*/  @P4 STG.E.U8 desc[UR24][R220.64], R239 ;  /* 0x000000efdc004986 */ /* 0x0001e2000c101118 */
[----:B------:R-:W-:Y:S01]  /*106d0*/  ISETP.LT.AND P4, PT, R2, UR4, !P3 ;  /* 0x0000000402007c0c */ /* 0x000fe2000df81270 */
[----:B------:R-:W1:Y:S01]  /*106e0*/  LDCU UR4, c[0x0][0x39c] ;  /* 0x00007380ff0477ac */ /* 0x000e620008000800 */
[----:B-----5:R-:W-:Y:S01]  /*106f0*/  ISETP.LT.AND P3, PT, R3, UR8, !P3 ;  /* 0x0000000803007c0c */ /* 0x020fe2000df61270 */
[----:B------:R-:W-:Y:S01]  /*10700*/  STL.64 [R1+0xae8], R38 ;  /* 0x000ae82601007387 */ /* 0x000fe20000100a00 */
[----:B------:R-:W5:Y:S03]  /*10710*/  LDCU UR8, c[0x0][0x398] ;  /* 0x00007300ff0877ac */ /* 0x000f660008000800 */
[----:B------:R-:W-:Y:S04]  /*10720*/  STL.64 [R1+0xae0], R40 ;  /* 0x000ae02801007387 */ /* 0x000fe80000100a00 */
[----:B------:R-:W-:Y:S01]  /*10730*/  STL.64 [R1+0xad8], R42 ;  /* 0x000ad82a01007387 */ /* 0x000fe20000100a00 */
[----:B0-----:R-:W-:Y:S01]  /*10740*/  PRMT R221, R239, 0x9910, RZ ;  /* 0x00009910efdd7816 */ /* 0x001fe200000000ff */
[----:B------:R-:W-:-:S02]  /*10750*/  VIADD R220, R0, 0x6 ;  /* 0x0000000600dc7836 */ /* 0x000fc40000000000 */
[----:B------:R-:W-:Y:S04]  /*10760*/  STL.64 [R1+0xad0], R44 ;  /* 0x000ad02c01007387 */ /* 0x000fe80000100a00 */
[----:B------:R-:W-:Y:S04]  /*10770*/  STL.64 [R1+0xac8], R46 ;  /* 0x000ac82e01007387 */ /* 0x000fe80000100a00 */
[----:B------:R-:W-:Y:S04]  /*10780*/  STL.64 [R1+0xac0], R48 ;  /* 0x000ac03001007387 */ /* 0x000fe80000100a00 */
[----:B------:R-:W-:Y:S04]  /*10790*/  STL.64 [R1+0xab8], R50 ;  /* 0x000ab83201007387 */ /* 0x000fe80000100a00 */
[----:B------:R-:W-:Y:S04]  /*107a0*/  STL.64 [R1+0xab0], R52 ;  /* 0x000ab03401007387 */ /* 0x000fe80000100a00 */
[----:B------:R0:W-:Y:S01]  /*107b0*/  @P5 STG.E.U8 desc[UR24][R218.64], R237 ;  /* 0x000000edda005986 */ /* 0x0001e2000c101118 */
[----:B------:R-:W-:Y:S01]  /*107c0*/  ISETP.GE.AND P5, PT, R220, UR22, PT ;  /* 0x00000016dc007c0c */ /* 0x000fe2000bfa6270 */
[----:B------:R-:W1:Y:S02]  /*107d0*/  LDCU.64 UR22, c[0x0][0x398] ;  /* 0x00007300ff1677ac */ /* 0x000e640008000a00 */
[----:B------:R-:W-:Y:S04]  /*107e0*/  STL.64 [R1+0xaa8], R54 ;  /* 0x000aa83601007387 */ /* 0x000fe80000100a00 */
[----:B------:R-:W-:Y:S01]  /*107f0*/  STL.64 [R1+0xaa0], R56 ;  /* 0x000aa03801007387 */ /* 0x000fe20000100a00 */
[----:B0-----:R-:W-:-:S03]  /*10800*/  SHF.R.S32.HI R218, RZ, 0x8, R221 ;  /* 0x00000008ffda7819 */ /* 0x001fc600000114dd */
[----:B------:R-:W-:Y:S01]  /*10810*/  STL.64 [R1+0xa98], R58 ;  /* 0x000a983a01007387 */ /* 0x000fe20000100a00 */
[----:B------:R-:W-:-:S03]  /*10820*/  PRMT R237, R237, 0x9910, RZ ;  /* 0x00009910eded7816 */ /* 0x000fc600000000ff */
[----:B------:R-:W-:Y:S04]  /*10830*/  STL.64 [R1+0xa90], R60 ;  /* 0x000a903c01007387 */ /* 0x000fe80000100a00 */
[----:B------:R-:W-:Y:S04]  /*10840*/  STL.64 [R1+0xa88], R62 ;  /* 0x000a883e01007387 */ /* 0x000fe80000100a00 */
[----:B------:R-:W-:Y:S04]  /*10850*/  STL.64 [R1+0xa80], R64 ;  /* 0x000a804001007387 */ /* 0x000fe80000100a00 */
[----:B------:R0:W-:Y:S01]  /*10860*/  @P4 STG.E.U8 desc[UR24][R216.64], R218 ;  /* 0x000000dad8004986 */ /* 0x0001e2000c101118 */
[----:B------:R-:W-:Y:S01]  /*10870*/  ISETP.LT.AND P4, PT, R2, UR12, !P2 ;  /* 0x0000000c02007c0c */ /* 0x000fe2000d781270 */
[----:B------:R-:W1:Y:S02]  /*10880*/  LDCU UR12, c[0x0][0x398] ;  /* 0x00007300ff0c77ac */ /* 0x000e640008000800 */
[----:B------:R-:W-:Y:S01]  /*10890*/  STL.64 [R1+0xa78], R66 ;  /* 0x000a784201007387 */ /* 0x000fe20000100a00 */
[----:B0-----:R-:W-:Y:S01]  /*108a0*/  F2FP.SATFINITE.E4M3.F32.PACK_AB_MERGE_C R217, R207, R206, RZ ;  /* 0x000000cecfd9723e */ /* 0x001fe200048070ff */
[----:B------:R-:W-:-:S02]  /*108b0*/  IMAD.MOV.U32 R216, RZ, RZ, R237 ;  /* 0x000000ffffd87224 */ /* 0x000fc400078e00ed */
[----:B------:R-:W2:Y:S01]  /*108c0*/  LDL.LU R206, [R1+0xd04] ;  /* 0x000d040001ce7983 */ /* 0x000ea20000300800 */
[----:B------:R-:W-:-:S03]  /*108d0*/  F2FP.SATFINITE.E4M3.F32.PACK_AB_MERGE_C R218, R205, R204, RZ ;  /* 0x000000cccdda723e */ /* 0x000fc600048070ff */
[----:B------:R-:W2:Y:S01]  /*108e0*/  LDL.LU R207, [R1+0xd00] ;  /* 0x000d000001cf7983 */ /* 0x000ea20000300800 */
[----:B------:R-:W-:-:S03]  /*108f0*/  SHF.R.S32.HI R216, RZ, 0x8, R216 ;  /* 0x00000008ffd87819 */ /* 0x000fc600000114d8 */
[----:B------:R-:W3:Y:S04]  /*10900*/  LDL.LU R204, [R1+0xcfc] ;  /* 0x000cfc0001cc7983 */ /* 0x000ee80000300800 */
[----:B------:R-:W3:Y:S04]  /*10910*/  LDL.LU R205, [R1+0xcf8] ;  /* 0x000cf80001cd7983 */ /* 0x000ee80000300800 */
[----:B------:R-:W4:Y:S04]  /*10920*/  LDL.LU R180, [R1+0x410] ;  /* 0x0004100001b47983 */ /* 0x000f280000300800 */
[----:B------:R-:W4:Y:S04]  /*10930*/  LDL.LU R181, [R1+0x414] ;  /* 0x0004140001b57983 */ /* 0x000f280000300800 */
[----:B------:R-:W4:Y:S01]  /*10940*/  LDL.LU.64 R178, [R1+0x528] ;  /* 0x0005280001b27983 */ /* 0x000f220000300a00 */
[C---:B------:R-:W-:Y:S01]  /*10950*/  ISETP.LT.AND P2, PT, R3.reuse, UR20, !P2 ;  /* 0x0000001403007c0c */ /* 0x040fe2000d741270 */
[----:B------:R-:W0:Y:S02]  /*10960*/  LDCU UR20, c[0x0][0x398] ;  /* 0x00007300ff1477ac */ /* 0x000e240008000800 */
[----:B--2---:R2:W-:Y:S01]  /*10970*/  @P3 STG.E.U8 desc[UR24][R206.64], R216 ;  /* 0x000000d8ce003986 */ /* 0x0045e2000c101118 */
[----:B------:R-:W-:Y:S01]  /*10980*/  ISETP.LT.AND P3, PT, R2, UR16, !P1 ;  /* 0x0000001002007c0c */ /* 0x000fe2000cf61270 */
[----:B------:R-:W0:Y:S01]  /*10990*/  LDCU UR16, c[0x0][0x398] ;  /* 0x00007300ff1077ac */ /* 0x000e220008000800 */
[----:B------:R-:W-:Y:S01]  /*109a0*/  ISETP.LT.AND P1, PT, R3, UR18, !P1 ;  /* 0x0000001203007c0c */ /* 0x000fe2000cf21270 */
[----:B------:R-:W0:Y:S01]  /*109b0*/  LDCU UR18, c[0x0][0x398] ;  /* 0x00007300ff1277ac */ /* 0x000e220008000800 */
[----:B---3--:R3:W-:Y:S01]  /*109c0*/  @P4 STG.E.U8 desc[UR24][R204.64], R217 ;  /* 0x000000d9cc004986 */ /* 0x0087e2000c101118 */
[----:B--2---:R-:W-:-:S04]  /*109d0*/  PRMT R207, R217, 0x9910, RZ ;  /* 0x00009910d9cf7816 */ /* 0x004fc800000000ff */
[----:B------:R2:W-:Y:S01]  /*109e0*/  @P2 STG.E.U8 desc[UR24][R200.64], R218 ;  /* 0x000000dac8002986 */ /* 0x0005e2000c101118 */
[----:B------:R-:W-:-:S05]  /*109f0*/  VIADD R206, R0, 0x7 ;  /* 0x0000000700ce7836 */ /* 0x000fca0000000000 */
[----:B-1----:R-:W-:Y:S01]  /*10a00*/  ISETP.GE.AND P4, PT, R206, UR4, PT ;  /* 0x00000004ce007c0c */ /* 0x002fe2000bf86270 */
[----:B---3--:R-:W-:Y:S01]  /*10a10*/  IMAD.MOV.U32 R204, RZ, RZ, R207 ;  /* 0x000000ffffcc7224 */ /* 0x008fe200078e00cf */
[----:B------:R-:W1:Y:S01]  /*10a20*/  LDCU UR4, c[0x0][0x39c] ;  /* 0x00007380ff0477ac */ /* 0x000e620008000800 */
[----:B------:R-:W-:Y:S02]  /*10a30*/  PRMT R205, R218, 0x9910, RZ ;  /* 0x00009910dacd7816 */ /* 0x000fe400000000ff */
[----:B----4-:R-:W-:Y:S01]  /*10a40*/  F2FP.SATFINITE.E4M3.F32.PACK_AB_MERGE_C R206, R181, R180, RZ ;  /* 0x000000b4b5ce723e */ /* 0x010fe200048070ff */
[C---:B--2---:R-:W-:Y:S01]  /*10a50*/  VIADD R201, R238.reuse, UR60 ;  /* 0x0000003ceec97c36 */ /* 0x044fe20008000000 */
[----:B------:R-:W-:Y:S02]  /*10a60*/  SHF.R.S32.HI R200, RZ, 0x8, R204 ;  /* 0x00000008ffc87819 */ /* 0x000fe400000114cc */
[----:B------:R-:W-:Y:S02]  /*10a70*/  IADD3 R238, P2, PT, R238, R198, RZ ;  /* 0x000000c6eeee7210 */ /* 0x000fe40007f5e0ff */
[----:B------:R-:W-:Y:S01]  /*10a80*/  SHF.R.S32.HI R204, RZ, 0x1f, R201 ;  /* 0x0000001fffcc7819 */ /* 0x000fe200000114c9 */
[----:B------:R2:W-:Y:S01]  /*10a90*/  @P3 STG.E.U8 desc[UR24][R224.64], R200 ;  /* 0x000000c8e0003986 */ /* 0x0005e2000c101118 */
[----:B------:R-:W-:Y:S01]  /*10aa0*/  SHF.R.S32.HI R205, RZ, 0x8, R205 ;  /* 0x00000008ffcd7819 */ /* 0x000fe200000114cd */
[----:B------:R-:W-:Y:S01]  /*10ab0*/  IMAD.X R239, R236, 0x1, R199, P2 ;  /* 0x00000001ecef7824 */ /* 0x000fe200010e06c7 */
[----:B------:R-:W-:-:S03]  /*10ac0*/  IADD3 R236, P2, PT, R201, R197, RZ ;  /* 0x000000c5c9ec7210 */ /* 0x000fc60007f5e0ff */
[----:B------:R3:W-:Y:S02]  /*10ad0*/  @P1 STG.E.U8 desc[UR24][R178.64], R205 ;  /* 0x000000cdb2001986 */ /* 0x0007e4000c101118 */
[----:B------:R-:W-:Y:S01]  /*10ae0*/  IMAD.X R237, R204, 0x1, R196, P2 ;  /* 0x00000001cced7824 */ /* 0x000fe200010e06c4 */
[----:B------:R-:W-:Y:S01]  /*10af0*/  ISETP.LT.AND P2, PT, R2, UR26, !P0 ;  /* 0x0000001a02007c0c */ /* 0x000fe2000c741270 */
[C---:B------:R-:W-:Y:S01]  /*10b00*/  VIADD R216, R0.reuse, 0xe ;  /* 0x0000000e00d87836 */ /* 0x040fe20000000000 */
[----:B------:R-:W-:Y:S01]  /*10b10*/  ISETP.LT.AND P0, PT, R3, UR14, !P0 ;  /* 0x0000000e03007c0c */ /* 0x000fe2000c701270 */
[----:B--2---:R-:W-:Y:S01]  /*10b20*/  VIADD R200, R0, 0x8 ;  /* 0x0000000800c87836 */ /* 0x004fe20000000000 */
[----:B------:R-:W2:Y:S04]  /*10b30*/  LDCU UR14, c[0x0][0x398] ;  /* 0x00007300ff0e77ac */ /* 0x000ea80008000800 */
[----:B------:R-:W-:Y:S01]  /*10b40*/  ISETP.GE.AND P3, PT, R200, UR6, PT ;  /* 0x00000006c8007c0c */ /* 0x000fe2000bf66270 */
[----:B------:R-:W4:Y:S01]  /*10b50*/  LDCU UR6, c[0x0][0x39c] ;  /* 0x00007380ff0677ac */ /* 0x000f220008000800 */
[----:B---3--:R-:W-:Y:S01]  /*10b60*/  F2FP.SATFINITE.E4M3.F32.PACK_AB_MERGE_C R205, R235, R234, RZ ;  /* 0x000000eaebcd723e */ /* 0x008fe200048070ff */
[----:B------:R-:W-:Y:S01]  /*10b70*/  VIADD R200, R0, 0x9 ;  /* 0x0000000900c87836 */ /* 0x000fe20000000000 */
[----:B------:R-:W3:Y:S01]  /*10b80*/  LDL.LU R234, [R1+0xcf4] ;  /* 0x000cf40001ea7983 */ /* 0x000ee20000300800 */
[----:B------:R-:W-:Y:S01]  /*10b90*/  F2FP.SATFINITE.E4M3.F32.PACK_AB_MERGE_C R135, R135, R134, RZ ;  /* 0x000000868787723e */ /* 0x000fe200048070ff */
[----:B------:R-:W0:Y:S02]  /*10ba0*/  LDCU UR26, c[0x0][0x398] ;  /* 0x00007300ff1a77ac */ /* 0x000e240008000800 */
[----:B------:R-:W3:Y:S01]  /*10bb0*/  LDL.LU R235, [R1+0xcf0] ;  /* 0x000cf00001eb7983 */ /* 0x000ee20000300800 */
[----:B-1----:R-:W-:Y:S01]  /*10bc0*/  ISETP.GE.AND P1, PT, R200, UR4, PT ;  /* 0x00000004c8007c0c */ /* 0x002fe2000bf26270 */
[----:B------:R-:W-:Y:S01]  /*10bd0*/  VIADD R200, R0, 0xa ;  /* 0x0000000a00c87836 */ /* 0x000fe20000000000 */
[----:B------:R-:W1:Y:S01]  /*10be0*/  LDCU UR4, c[0x0][0x39c] ;  /* 0x00007380ff0477ac */ /* 0x000e620008000800 */
[----:B------:R0:W-:Y:S04]  /*10bf0*/  @P2 STG.E.U8 desc[UR24][R176.64], R206 ;  /* 0x000000ceb0002986 */ /* 0x0001e8000c101118 */
[----:B------:R2:W-:Y:S01]  /*10c00*/  @P0 STG.E.U8 desc[UR24][R172.64], R205 ;  /* 0x000000cdac000986 */ /* 0x0005e2000c101118 */
[----:B----4-:R-:W-:Y:S01]  /*10c10*/  ISETP.GE.AND P0, PT, R200, UR6, PT ;  /* 0x00000006c8007c0c */ /* 0x010fe2000bf06270 */
[----:B------:R-:W4:Y:S01]  /*10c20*/  LDCU UR6, c[0x0][0x39c] ;  /* 0x00007380ff0677ac */ /* 0x000f220008000800 */
[----:B0-----:R-:W-:Y:S01]  /*10c30*/  PRMT R206, R206, 0x9910, RZ ;  /* 0x00009910cece7816 */ /* 0x001fe200000000ff */
[----:B--2---:R-:W2:Y:S03]  /*10c40*/  LDL.LU.64 R172, [R1+0x550] ;  /* 0x0005500001ac7983 */ /* 0x004ea60000300a00 */
[----:B------:R-:W-:-:S02]  /*10c50*/  SHF.R.S32.HI R200, RZ, 0x8, R206 ;  /* 0x00000008ffc87819 */ /* 0x000fc400000114ce */
[----:B------:R-:W-:Y:S01]  /*10c60*/  F2FP.SATFINITE.E4M3.F32.PACK_AB_MERGE_C R206, R231, R230, RZ ;  /* 0x000000e6e7ce723e */ /* 0x000fe200048070ff */
[----:B------:R-:W2:Y:S04]  /*10c70*/  LDL.LU.64 R178, [R1+0x598] ;  /* 0x0005980001b27983 */ /* 0x000ea80000300a00 */
[----:B------:R-:W2:Y:S04]  /*10c80*/  LDL.LU.64 R176, [R1+0x590] ;  /* 0x0005900001b07983 */ /* 0x000ea80000300a00 */
[----:B------:R-:W2:Y:S04]  /*10c90*/  LDL.LU R230, [R1+0xcec] ;  /* 0x000cec0001e67983 */ /* 0x000ea80000300800 */
[----:B------:R-:W2:Y:S01]  /*10ca0*/  LDL.LU R231, [R1+0xce8] ;  /* 0x000ce80001e77983 */ /* 0x000ea20000300800 */
[----:B------:R-:W-:Y:S01]  /*10cb0*/  ISETP.LT.AND P2, PT, R2, UR22, !P6 ;  /* 0x0000001602007c0c */ /* 0x000fe2000f741270 */
[----:B------:R-:W-:Y:S01]  /*10cc0*/  VIADD R134, R0, 0x47 ;  /* 0x0000004700867836 */ /* 0x000fe20000000000 */
[----:B------:R-:W-:Y:S01]  /*10cd0*/  PRMT R205, R205, 0x9910, RZ ;  /* 0x00009910cdcd7816 */ /* 0x000fe200000000ff */
[----:B------:R-:W4:Y:S01]  /*10ce0*/  LDL.LU R182, [R1+0x420] ;  /* 0x0004200001b67983 */ /* 0x000f220000300800 */
[----:B------:R-:W-:Y:S01]  /*10cf0*/  ISETP.LT.AND P6, PT, R3, UR28, !P6 ;  /* 0x0000001c03007c0c */ /* 0x000fe2000f7c1270 */
[----:B------:R-:W0:Y:S02]  /*10d00*/  LDCU UR22, c[0x0][0x398] ;  /* 0x00007300ff1677ac */ /* 0x000e240008000800 */
[----:B------:R-:W4:Y:S01]  /*10d10*/  LDL.LU R183, [R1+0x424] ;  /* 0x0004240001b77983 */ /* 0x000f220000300800 */
[----:B------:R-:W-:Y:S01]  /*10d20*/  F2FP.SATFINITE.E4M3.F32.PACK_AB_MERGE_C R137, R137, R136, RZ ;  /* 0x000000888989723e */ /* 0x000fe200048070ff */
[----:B------:R-:W0:Y:S02]  /*10d30*/  LDCU UR28, c[0x0][0x398] ;  /* 0x00007300ff1c77ac */ /* 0x000e240008000800 */
[----:B------:R-:W4:Y:S04]  /*10d40*/  LDL.LU R180, [R1+0x20] ;  /* 0x0000200001b47983 */ /* 0x000f280000300800 */
[----:B------:R-:W4:Y:S04]  /*10d50*/  LDL.LU R181, [R1+0x24] ;  /* 0x0000240001b57983 */ /* 0x000f280000300800 */
[----:B---3--:R3:W-:Y:S01]  /*10d60*/  @P2 STG.E.U8 desc[UR24][R234.64], R200 ;  /* 0x000000c8ea002986 */ /* 0x0087e2000c101118 */
[----:B------:R-:W-:Y:S01]  /*10d70*/  ISETP.LT.AND P2, PT, R2, UR30, !P5 ;  /* 0x0000001e02007c0c */ /* 0x000fe2000ef41270 */
[----:B------:R-:W0:Y:S01]  /*10d80*/  LDCU UR30, c[0x0][0x398] ;  /* 0x00007300ff1e77ac */ /* 0x000e220008000800 */
[----:B---3--:R-:W-:Y:S01]  /*10d90*/  IMAD.MOV.U32 R200, RZ, RZ, R205 ;  /* 0x000000ffffc87224 */ /* 0x008fe200078e00cd */
[----:B------:R-:W-:-:S02]  /*10da0*/  F2FP.SATFINITE.E4M3.F32.PACK_AB_MERGE_C R205, R175, R174, RZ ;  /* 0x000000aeafcd723e */ /* 0x000fc400048070ff */
[----:B------:R-:W3:Y:S02]  /*10db0*/  LDL.LU.64 R174, [R1+0x588] ;  /* 0x0005880001ae7983 */ /* 0x000ee40000300a00 */
[----:B------:R-:W-:Y:S02]  /*10dc0*/  SHF.R.S32.HI R200, RZ, 0x8, R200 ;  /* 0x00000008ffc87819 */ /* 0x000fe400000114c8 */
[----:B------:R-:W-:Y:S02]  /*10dd0*/  PRMT R207, R205, 0x9910, RZ ;  /* 0x00009910cdcf7816 */ /* 0x000fe400000000ff */
[----:B-----5:R-:W-:Y:S01]  /*10de0*/  ISETP.LT.AND P5, PT, R3, UR8, !P5 ;  /* 0x0000000803007c0c */ /* 0x020fe2000efa1270 */
[----:B------:R-:W-:Y:S01]  /*10df0*/  @P6 STG.E.U8 desc[UR24][R232.64], R200 ;  /* 0x000000c8e8006986 */ /* 0x000fe2000c101118 */
[----:B------:R-:W-:Y:S01]  /*10e00*/  ISETP.LT.AND P6, PT, R2, UR11, !P4 ;  /* 0x0000000b02007c0c */ /* 0x000fe2000e7c1270 */
[----:B------:R-:W5:Y:S01]  /*10e10*/  LDCU UR11, c[0x0][0x398] ;  /* 0x00007300ff0b77ac */ /* 0x000f620008000800 */
[----:B------:R-:W0:Y:S01]  /*10e20*/  LDCU UR8, c[0x0][0x39c] ;  /* 0x00007380ff0877ac */ /* 0x000e220008000800 */
[----:B--2---:R2:W-:Y:S02]  /*10e30*/  @P2 STG.E.U8 desc[UR24][R230.64], R205 ;  /* 0x000000cde6002986 */ /* 0x0045e4000c101118 */
[----:B--2---:R-:W-:-:S06]  /*10e40*/  IMAD.MOV.U32 R205, RZ, RZ, R207 ;  /* 0x000000ffffcd7224 */ /* 0x004fcc00078e00cf */
[----:B------:R-:W-:Y:S01]  /*10e50*/  @P5 STG.E.U8 desc[UR24][R228.64], R206 ;  /* 0x000000cee4005986 */ /* 0x000fe2000c101118 */
[----:B------:R-:W-:-:S05]  /*10e60*/  SHF.R.S32.HI R205, RZ, 0x8, R205 ;  /* 0x00000008ffcd7819 */ /* 0x000fca00000114cd */
[----:B------:R2:W-:Y:S04]  /*10e70*/  @P6 STG.E.U8 desc[UR24][R172.64], R205 ;  /* 0x000000cdac006986 */ /* 0x0005e8000c101118 */
[----:B--2---:R-:W2:Y:S01]  /*10e80*/  LDL.LU.64 R172, [R1+0x580] ;  /* 0x0005800001ac7983 */ /* 0x004ea20000300a00 */
[----:B------:R-:W-:Y:S01]  /*10e90*/  VIADD R200, R0, 0xb ;  /* 0x0000000b00c87836 */ /* 0x000fe20000000000 */
[----:B------:R-:W-:-:S04]  /*10ea0*/  IADD3 R234, P5, PT, R201, R198, RZ ;  /* 0x000000c6c9ea7210 */ /* 0x000fc80007fbe0ff */
[----:B-1----:R-:W-:Y:S01]  /*10eb0*/  ISETP.GE.AND P2, PT, R200, UR4, PT ;  /* 0x00000004c8007c0c */ /* 0x002fe2000bf46270 */
[----:B------:R-:W-:Y:S01]  /*10ec0*/  VIADD R200, R201, UR60 ;  /* 0x0000003cc9c87c36 */ /* 0x000fe20008000000 */
[C---:B-----5:R-:W-:Y:S01]  /*10ed0*/  ISETP.LT.AND P4, PT, R3.reuse, UR11, !P4 ;  /* 0x0000000b03007c0c */ /* 0x060fe2000e781270 */
[----:B------:R-:W-:Y:S01]  /*10ee0*/  IMAD.X R235, R204, 0x1, R199, P5 ;  /* 0x00000001cceb7824 */ /* 0x000fe200028e06c7 */
[----:B------:R-:W-:Y:S01]  /*10ef0*/  ISETP.LT.AND P6, PT, R2, UR12, !P3 ;  /* 0x0000000c02007c0c */ /* 0x000fe2000dfc1270 */
[----:B------:R-:W1:Y:S01]  /*10f00*/  LDCU UR4, c[0x0][0x39c] ;  /* 0x00007380ff0477ac */ /* 0x000e620008000800 */
[----:B------:R-:W-:Y:S02]  /*10f10*/  SHF.R.S32.HI R201, RZ, 0x1f, R200 ;  /* 0x0000001fffc97819 */ /* 0x000fe400000114c8 */
[----:B------:R-:W-:Y:S01]  /*10f20*/  IADD3 R232, P5, PT, R200, R197, RZ ;  /* 0x000000c5c8e87210 */ /* 0x000fe20007fbe0ff */
[----:B------:R-:W-:Y:S01]  /*10f30*/  VIADD R204, R0, 0xc ;  /* 0x0000000c00cc7836 */ /* 0x000fe20000000000 */
[----:B------:R-:W-:Y:S01]  /*10f40*/  ISETP.LT.AND P3, PT, R3, UR14, !P3 ;  /* 0x0000000e03007c0c */ /* 0x000fe2000df61270 */
[----:B------:R-:W5:Y:S02]  /*10f50*/  LDCU UR12, c[0x0][0x398] ;  /* 0x00007300ff0c77ac */ /* 0x000f640008000800 */
[----:B------:R-:W-:Y:S01]  /*10f60*/  IMAD.X R233, R201, 0x1, R196, P5 ;  /* 0x00000001c9e97824 */ /* 0x000fe200028e06c4 */
[----:B------:R-:W-:Y:S01]  /*10f70*/  IADD3 R230, P5, PT, R200, R198, RZ ;  /* 0x000000c6c8e67210 */ /* 0x000fe20007fbe0ff */
[----:B------:R-:W0:Y:S01]  /*10f80*/  LDCU UR14, c[0x0][0x398] ;  /* 0x00007300ff0e77ac */ /* 0x000e220008000800 */
[----:B------:R-:W-:-:S03]  /*10f90*/  PRMT R205, R206, 0x9910, RZ ;  /* 0x00009910cecd7816 */ /* 0x000fc600000000ff */
[----:B------:R-:W-:Y:S01]  /*10fa0*/  IMAD.X R231, R201, 0x1, R199, P5 ;  /* 0x00000001c9e77824 */ /* 0x000fe200028e06c7 */
[----:B----4-:R-:W-:Y:S01]  /*10fb0*/  ISETP.GE.AND P5, PT, R204, UR6, PT ;  /* 0x00000006cc007c0c */ /* 0x010fe2000bfa6270 */
[----:B------:R-:W-:Y:S01]  /*10fc0*/  VIADD R200, R200, UR60 ;  /* 0x0000003cc8c87c36 */ /* 0x000fe20008000000 */
[----:B------:R-:W-:Y:S01]  /*10fd0*/  F2FP.SATFINITE.E4M3.F32.PACK_AB_MERGE_C R204, R183, R182, RZ ;  /* 0x000000b6b7cc723e */ /* 0x000fe200048070ff */
[----:B------:R-:W4:Y:S01]  /*10fe0*/  LDCU UR11, c[0x0][0x39c] ;  /* 0x00007380ff0b77ac */ /* 0x000f220008000800 */
[----:B------:R-:W-:Y:S01]  /*10ff0*/  SHF.R.S32.HI R201, RZ, 0x8, R205 ;  /* 0x00000008ffc97819 */ /* 0x000fe200000114cd */
[----:B------:R-:W4:Y:S01]  /*11000*/  LDL.LU R182, [R1+0x428] ;  /* 0x0004280001b67983 */ /* 0x000f220000300800 */
[----:B------:R-:W-:Y:S01]  /*11010*/  F2FP.SATFINITE.E4M3.F32.PACK_AB_MERGE_C R205, R181, R180, RZ ;  /* 0x000000b4b5cd723e */ /* 0x000fe200048070ff */
[----:B------:R-:W0:Y:S02]  /*11020*/  LDCU UR6, c[0x0][0x39c] ;  /* 0x00007380ff0677ac */ /* 0x000e240008000800 */
[----:B------:R-:W4:Y:S04]  /*11030*/  LDL.LU R183, [R1+0x42c] ;  /* 0x00042c0001b77983 */ /* 0x000f280000300800 */
[----:B------:R-:W4:Y:S04]  /*11040*/  LDL.LU R180, [R1+0x28] ;  /* 0x0000280001b47983 */ /* 0x000f280000300800 */
[----:B------:R-:W4:Y:S04]  /*11050*/  LDL.LU R181, [R1+0x2c] ;  /* 0x00002c0001b57983 */ /* 0x000f280000300800 */
[----:B------:R0:W-:Y:S04]  /*11060*/  @P4 STG.E.U8 desc[UR24][R178.64], R201 ;  /* 0x000000c9b2004986 */ /* 0x0001e8000c101118 */
[----:B------:R1:W-:Y:S01]  /*11070*/  @P6 STG.E.U8 desc[UR24][R176.64], R204 ;  /* 0x000000ccb0006986 */ /* 0x0003e2000c101118 */
[----:B------:R-:W-:-:S03]  /*11080*/  PRMT R206, R204, 0x9910, RZ ;  /* 0x00009910ccce7816 */ /* 0x000fc600000000ff */
[----:B0-----:R-:W4:Y:S04]  /*11090*/  LDL.LU.64 R178, [R1+0x5c0] ;  /* 0x0005c00001b27983 */ /* 0x001f280000300a00 */
[----:B-1----:R-:W4:Y:S01]  /*110a0*/  LDL.LU.64 R176, [R1+0x5b8] ;  /* 0x0005b80001b07983 */ /* 0x002f220000300a00 */
[----:B------:R-:W-:Y:S01]  /*110b0*/  ISETP.LT.AND P4, PT, R2, UR16, !P1 ;  /* 0x0000001002007c0c */ /* 0x000fe2000cf81270 */
[----:B------:R-:W-:Y:S01]  /*110c0*/  IMAD.MOV.U32 R204, RZ, RZ, R206 ;  /* 0x000000ffffcc7224 */ /* 0x000fe200078e00ce */
[----:B------:R-:W-:Y:S01]  /*110d0*/  PRMT R218, R205, 0x9910, RZ ;  /* 0x00009910cdda7816 */ /* 0x000fe200000000ff */
[----:B------:R-:W-:Y:S01]  /*110e0*/  VIADD R201, R0, 0xd ;  /* 0x0000000d00c97836 */ /* 0x000fe20000000000 */
[----:B------:R-:W0:Y:S02]  /*110f0*/  LDCU UR16, c[0x0][0x398] ;  /* 0x00007300ff1077ac */ /* 0x000e240008000800 */
[----:B------:R-:W-:Y:S01]  /*11100*/  SHF.R.S32.HI R204, RZ, 0x8, R204 ;  /* 0x00000008ffcc7819 */ /* 0x000fe200000114cc */
[----:B---3--:R1:W-:Y:S04]  /*11110*/  @P3 STG.E.U8 desc[UR24][R174.64], R205 ;  /* 0x000000cdae003986 */ /* 0x0083e8000c101118 */
[----:B-1----:R-:W3:Y:S04]  /*11120*/  LDL.LU.64 R174, [R1+0x578] ;  /* 0x0005780001ae7983 */ /* 0x002ee80000300a00 */
[----:B--2---:R1:W-:Y:S04]  /*11130*/  @P4 STG.E.U8 desc[UR24][R172.64], R204 ;  /* 0x000000ccac004986 */ /* 0x0043e8000c101118 */
[----:B-1----:R-:W2:Y:S01]  /*11140*/  LDL.LU.64 R172, [R1+0x570] ;  /* 0x0005700001ac7983 */ /* 0x002ea20000300a00 */
[----:B------:R-:W-:Y:S01]  /*11150*/  ISETP.GE.AND P6, PT, R201, UR8, PT ;  /* 0x00000008c9007c0c */ /* 0x000fe2000bfc6270 */
[----:B------:R-:W1:Y:S01]  /*11160*/  LDCU UR8, c[0x0][0x398] ;  /* 0x00007300ff0877ac */ /* 0x000e620008000800 */
[----:B------:R-:W-:-:S02]  /*11170*/  SHF.R.S32.HI R201, RZ, 0x1f, R200 ;  /* 0x0000001fffc97819 */ /* 0x000fc400000114c8 */
[CC--:B------:R-:W-:Y:S01]  /*11180*/  IADD3 R206, P3, PT, R200.reuse, R197.reuse, RZ ;  /* 0x000000c5c8ce7210 */ /* 0x0c0fe20007f7e0ff */
[----:B------:R-:W-:Y:S01]  /*11190*/  VIADD R204, R200, UR60 ;  /* 0x0000003cc8cc7c36 */ /* 0x000fe20008000000 */
[----:B-----5:R-:W-:Y:S01]  /*111a0*/  ISETP.LT.AND P1, PT, R3, UR12, !P1 ;  /* 0x0000000c03007c0c */ /* 0x020fe2000cf21270 */
[----:B------:R-:W5:Y:S01]  /*111b0*/  LDL.LU R188, [R1+0x430] ;  /* 0x0004300001bc7983 */ /* 0x000f620000300800 */
[----:B------:R-:W-:Y:S01]  /*111c0*/  ISETP.GE.AND P4, PT, R216, UR4, PT ;  /* 0x00000004d8007c0c */ /* 0x000fe2000bf86270 */
[C---:B------:R-:W-:Y:S01]  /*111d0*/  IMAD.X R207, R201.reuse, 0x1, R196, P3 ;  /* 0x00000001c9cf7824 */ /* 0x040fe200018e06c4 */
[----:B------:R-:W-:Y:S01]  /*111e0*/  IADD3 R200, P3, PT, R200, R198, RZ ;  /* 0x000000c6c8c87210 */ /* 0x000fe20007f7e0ff */
[----:B------:R-:W5:Y:S01]  /*111f0*/  LDL.LU R189, [R1+0x434] ;  /* 0x0004340001bd7983 */ /* 0x000f620000300800 */
[----:B------:R-:W-:Y:S01]  /*11200*/  SHF.R.S32.HI R205, RZ, 0x1f, R204 ;  /* 0x0000001fffcd7819 */ /* 0x000fe200000114cc */
[----:B------:R-:W0:Y:S02]  /*11210*/  LDCU UR12, c[0x0][0x398] ;  /* 0x00007300ff0c77ac */ /* 0x000e240008000800 */
[----:B------:R-:W-:Y:S01]  /*11220*/  IMAD.X R201, R201, 0x1, R199, P3 ;  /* 0x00000001c9c97824 */ /* 0x000fe200018e06c7 */
[----:B------:R-:W-:Y:S01]  /*11230*/  IADD3 R228, P3, PT, R204, R197, RZ ;  /* 0x000000c5cce47210 */ /* 0x000fe20007f7e0ff */
[----:B------:R-:W5:Y:S01]  /*11240*/  LDL.LU.64 R186, [R1+0x568] ;  /* 0x0005680001ba7983 */ /* 0x000f620000300a00 */
[----:B------:R-:W-:Y:S01]  /*11250*/  SHF.R.S32.HI R216, RZ, 0x8, R218 ;  /* 0x00000008ffd87819 */ /* 0x000fe200000114da */
[----:B------:R-:W0:Y:S02]  /*11260*/  LDCU UR4, c[0x0][0x39c] ;  /* 0x00007380ff0477ac */ /* 0x000e240008000800 */
[----:B------:R-:W-:Y:S01]  /*11270*/  IMAD.X R229, R205, 0x1, R196, P3 ;  /* 0x00000001cde57824 */ /* 0x000fe200018e06c4 */
[----:B-1----:R-:W-:Y:S01]  /*11280*/  ISETP.LT.AND P3, PT, R2, UR8, !P0 ;  /* 0x0000000802007c0c */ /* 0x002fe2000c761270 */
[----:B------:R-:W5:Y:S01]  /*11290*/  LDL.LU.64 R184, [R1+0x560] ;  /* 0x0005600001b87983 */ /* 0x000f620000300a00 */
[----:B------:R-:W-:Y:S01]  /*112a0*/  ISETP.LT.AND P0, PT, R3, UR14, !P0 ;  /* 0x0000000e03007c0c */ /* 0x000fe2000c701270 */
[----:B------:R-:W1:Y:S01]  /*112b0*/  LDCU UR8, c[0x0][0x398] ;  /* 0x00007300ff0877ac */ /* 0x000e620008000800 */
[----:B----4-:R-:W-:-:S02]  /*112c0*/  F2FP.SATFINITE.E4M3.F32.PACK_AB_MERGE_C R217, R183, R182, RZ ;  /* 0x000000b6b7d9723e */ /* 0x010fc400048070ff */
[----:B------:R-:W4:Y:S01]  /*112d0*/  LDL.LU R182, [R1+0x30] ;  /* 0x0000300001b67983 */ /* 0x000f220000300800 */
[----:B------:R-:W0:Y:S01]  /*112e0*/  LDCU UR14, c[0x0][0x398] ;  /* 0x00007300ff0e77ac */ /* 0x000e220008000800 */
[----:B------:R-:W-:Y:S02]  /*112f0*/  F2FP.SATFINITE.E4M3.F32.PACK_AB_MERGE_C R218, R181, R180, RZ ;  /* 0x000000b4b5da723e */ /* 0x000fe400048070ff */
[----:B------:R-:W4:Y:S01]  /*11300*/  LDL.LU R183, [R1+0x34] ;  /* 0x0000340001b77983 */ /* 0x000f220000300800 */
[----:B------:R-:W-:-:S03]  /*11310*/  PRMT R219, R217, 0x9910, RZ ;  /* 0x00009910d9db7816 */ /* 0x000fc600000000ff */
[----:B------:R-:W-:Y:S04]  /*11320*/  @P1 STG.E.U8 desc[UR24][R178.64], R216 ;  /* 0x000000d8b2001986 */ /* 0x000fe8000c101118 */
[----:B------:R1:W-:Y:S01]  /*11330*/  @P3 STG.E.U8 desc[UR24][R176.64], R217 ;  /* 0x000000d9b0003986 */ /* 0x0003e2000c101118 */
[----:B0-----:R-:W-:Y:S01]  /*11340*/  ISETP.LT.AND P1, PT, R2, UR16, !P2 ;  /* 0x0000001002007c0c */ /* 0x001fe2000d721270 */
[----:B------:R-:W0:Y:S01]  /*11350*/  LDCU UR16, c[0x0][0x398] ;  /* 0x00007300ff1077ac */ /* 0x000e220008000800 */
[----:B-1----:R-:W-:-:S05]  /*11360*/  IMAD.MOV.U32 R217, RZ, RZ, R219 ;  /* 0x000000ffffd97224 */ /* 0x002fca00078e00db */
[----:B------:R-:W-:Y:S01]  /*11370*/  SHF.R.S32.HI R217, RZ, 0x8, R217 ;  /* 0x00000008ffd97819 */ /* 0x000fe200000114d9 */
[----:B---3--:R1:W-:Y:S04]  /*11380*/  @P0 STG.E.U8 desc[UR24][R174.64], R218 ;  /* 0x000000daae000986 */ /* 0x0083e8000c101118 */
[----:B-1----:R-:W3:Y:S04]  /*11390*/  LDL.LU.64 R174, [R1+0x548] ;  /* 0x0005480001ae7983 */ /* 0x002ee80000300a00 */
[----:B------:R-:W3:Y:S04]  /*113a0*/  LDL.LU.64 R180, [R1+0x540] ;  /* 0x0005400001b47983 */ /* 0x000ee80000300a00 */
[----:B------:R-:W3:Y:S04]  /*113b0*/  LDL.LU R178, [R1+0x438] ;  /* 0x0004380001b27983 */ /* 0x000ee80000300800 */
[----:B------:R-:W3:Y:S04]  /*113c0*/  LDL.LU R179, [R1+0x43c] ;  /* 0x00043c0001b37983 */ /* 0x000ee80000300800 */
[----:B------:R-:W3:Y:S04]  /*113d0*/  LDL.LU R176, [R1+0x38] ;  /* 0x0000380001b07983 */ /* 0x000ee80000300800 */
[----:B------:R-:W3:Y:S04]  /*113e0*/  LDL.LU R177, [R1+0x3c] ;  /* 0x00003c0001b17983 */ /* 0x000ee80000300800 */
[----:B--2---:R1:W-:Y:S04]  /*113f0*/  @P1 STG.E.U8 desc[UR24][R172.64], R217 ;  /* 0x000000d9ac001986 */ /* 0x0043e8000c101118 */
[----:B-1----:R-:W2:Y:S01]  /*11400*/  LDL.LU.64 R172, [R1+0x510] ;  /* 0x0005100001ac7983 */ /* 0x002ea20000300a00 */
[----:B------:R-:W-:-:S05]  /*11410*/  VIADD R216, R0, 0xf ;  /* 0x0000000f00d87836 */ /* 0x000fca0000000000 */
[----:B------:R-:W-:Y:S01]  /*11420*/  ISETP.GE.AND P3, PT, R216, UR11, PT ;  /* 0x0000000bd8007c0c */ /* 0x000fe2000bf66270 */
[----:B------:R-:W1:Y:S01]  /*11430*/  LDCU UR11, c[0x0][0x398] ;  /* 0x00007300ff0b77ac */ /* 0x000e620008000800 */
[----:B------:R-:W-:Y:S01]  /*11440*/  ISETP.LT.AND P2, PT, R3, UR12, !P2 ;  /* 0x0000000c03007c0c */ /* 0x000fe2000d741270 */
[----:B------:R-:W-:Y:S01]  /*11450*/  VIADD R216, R0, 0x10 ;  /* 0x0000001000d87836 */ /* 0x000fe20000000000 */
[----:B------:R-:W-:Y:S01]  /*11460*/  ISETP.LT.AND P0, PT, R2, UR8, !P5 ;  /* 0x0000000802007c0c */ /* 0x000fe2000ef01270 */
[----:B------:R-:W0:Y:S01]  /*11470*/  LDCU UR8, c[0x0][0x39c] ;  /* 0x00007380ff0877ac */ /* 0x000e220008000800 */
[----:B------:R-:W-:Y:S02]  /*11480*/  PRMT R218, R218, 0x9910, RZ ;  /* 0x00009910dada7816 */ /* 0x000fe400000000ff */
[----:B------:R-:W-:Y:S01]  /*11490*/  ISETP.GE.AND P1, PT, R216, UR6, PT ;  /* 0x00000006d8007c0c */ /* 0x000fe2000bf26270 */
[----:B------:R-:W0:Y:S01]  /*114a0*/  LDCU UR6, c[0x0][0x398] ;  /* 0x00007300ff0677ac */ /* 0x000e220008000800 */
[----:B------:R-:W-:-:S02]  /*114b0*/  SHF.R.S32.HI R218, RZ, 0x8, R218 ;  /* 0x00000008ffda7819 */ /* 0x000fc400000114da */
[----:B-----5:R-:W-:Y:S01]  /*114c0*/  F2FP.SATFINITE.E4M3.F32.PACK_AB_MERGE_C R217, R189, R188, RZ ;  /* 0x000000bcbdd9723e */ /* 0x020fe200048070ff */
[----:B------:R-:W-:Y:S01]  /*114d0*/  VIADD R216, R0, 0x11 ;  /* 0x0000001100d87836 */ /* 0x000fe20000000000 */
[----:B------:R-:W5:Y:S01]  /*114e0*/  LDCU UR12, c[0x0][0x398] ;  /* 0x00007300ff0c77ac */ /* 0x000f620008000800 */
[----:B-1----:R-:W-:Y:S01]  /*114f0*/  ISETP.LT.AND P5, PT, R3, UR11, !P5 ;  /* 0x0000000b03007c0c */ /* 0x002fe2000efa1270 */
[----:B------:R1:W-:Y:S02]  /*11500*/  @P2 STG.E.U8 desc[UR24][R186.64], R218 ;  /* 0x000000daba002986 */ /* 0x0003e4000c101118 */
[----:B------:R-:W-:Y:S01]  /*11510*/  ISETP.GE.AND P2, PT, R216, UR4, PT ;  /* 0x00000004d8007c0c */ /* 0x000fe2000bf46270 */
[----:B------:R-:W2:Y:S01]  /*11520*/  LDCU UR11, c[0x0][0x398] ;  /* 0x00007300ff0b77ac */ /* 0x000ea20008000800 */
[----:B------:R4:W-:Y:S01]  /*11530*/  @P0 STG.E.U8 desc[UR24][R184.64], R217 ;  /* 0x000000d9b8000986 */ /* 0x0009e2000c101118 */
[----:B------:R-:W-:Y:S01]  /*11540*/  ISETP.LT.AND P0, PT, R2, UR14, !P6 ;  /* 0x0000000e02007c0c */ /* 0x000fe2000f701270 */
[----:B------:R-:W-:Y:S01]  /*11550*/  VIADD R216, R0, 0x12 ;  /* 0x0000001200d87836 */ /* 0x000fe20000000000 */
[----:B-1----:R-:W-:Y:S01]  /*11560*/  PRMT R218, R217, 0x9910, RZ ;  /* 0x00009910d9da7816 */ /* 0x002fe200000000ff */
[----:B------:R-:W1:Y:S01]  /*11570*/  LDCU UR14, c[0x0][0x398] ;  /* 0x00007300ff0e77ac */ /* 0x000e620008000800 */
[----:B----4-:R-:W-:Y:S01]  /*11580*/  F2FP.SATFINITE.E4M3.F32.PACK_AB_MERGE_C R217, R183, R182, RZ ;  /* 0x000000b6b7d9723e */ /* 0x010fe200048070ff */
[----:B------:R-:W4:Y:S01]  /*11590*/  LDCU UR4, c[0x0][0x39c] ;  /* 0x00007380ff0477ac */ /* 0x000f220008000800 */
[----:B0-----:R-:W-:Y:S01]  /*115a0*/  ISETP.LT.AND P6, PT, R3, UR6, !P6 ;  /* 0x0000000603007c0c */ /* 0x001fe2000f7c1270 */
[----:B------:R-:W0:Y:S02]  /*115b0*/  LDCU UR6, c[0x0][0x39c] ;  /* 0x00007380ff0677ac */ /* 0x000e240008000800 */
[----:B---3--:R3:W-:Y:S01]  /*115c0*/  @P5 STG.E.U8 desc[UR24][R174.64], R217 ;  /* 0x000000d9ae005986 */ /* 0x0087e2000c101118 */
[----:B------:R-:W-:Y:S01]  /*115d0*/  ISETP.GE.AND P5, PT, R216, UR8, PT ;  /* 0x00000008d8007c0c */ /* 0x000fe2000bfa6270 */
[----:B------:R-:W0:Y:S01]  /*115e0*/  LDCU UR8, c[0x0][0x39c] ;  /* 0x00007380ff0877ac */ /* 0x000e220008000800 */
[----:B------:R-:W-:Y:S01]  /*115f0*/  SHF.R.S32.HI R216, RZ, 0x8, R218 ;  /* 0x00000008ffd87819 */ /* 0x000fe200000114da */
[----:B---3--:R-:W3:Y:S01]  /*11600*/  LDL.LU.64 R174, [R1+0x508] ;  /* 0x0005080001ae7983 */ /* 0x008ee20000300a00 */
[----:B------:R-:W-:-:S03]  /*11610*/  PRMT R217, R217, 0x9910, RZ ;  /* 0x00009910d9d97816 */ /* 0x000fc600000000ff */
[----:B------:R0:W-:Y:S04]  /*11620*/  @P0 STG.E.U8 desc[UR24][R180.64], R216 ;  /* 0x000000d8b4000986 */ /* 0x0001e8000c101118 */
[----:B------:R-:W3:Y:S01]  /*11630*/  LDL.LU R183, [R1+0x440] ;  /* 0x0004400001b77983 */ /* 0x000ee20000300800 */
[----:B0-----:R-:W-:-:S03]  /*11640*/  IMAD.MOV.U32 R216, RZ, RZ, R217 ;  /* 0x000000ffffd87224 */ /* 0x001fc600078e00d9 */
[----:B------:R-:W3:Y:S02]  /*11650*/  LDL.LU R180, [R1+0x444] ;  /* 0x0004440001b47983 */ /* 0x000ee40000300800 */
[----:B------:R-:W-:Y:S02]  /*11660*/  SHF.R.S32.HI R216, RZ, 0x8, R216 ;  /* 0x00000008ffd87819 */ /* 0x000fe400000114d8 */
[----:B------:R-:W3:Y:S01]  /*11670*/  LDL.LU R181, [R1+0x40] ;  /* 0x0000400001b57983 */ /* 0x000ee20000300800 */
[----:B------:R-:W-:-:S03]  /*11680*/  F2FP.SATFINITE.E4M3.F32.PACK_AB_MERGE_C R217, R179, R178, RZ ;  /* 0x000000b2b3d9723e */ /* 0x000fc600048070ff */
[----:B------:R-:W3:Y:S04]  /*11690*/  LDL.LU.64 R178, [R1+0x538] ;  /* 0x0005380001b27983 */ /* 0x000ee80000300a00 */
[----:B--2---:R0:W-:Y:S04]  /*116a0*/  @P6 STG.E.U8 desc[UR24][R172.64], R216 ;  /* 0x000000d8ac006986 */ /* 0x0041e8000c101118 */
[----:B0-----:R-:W2:Y:S01]  /*116b0*/  LDL.LU.64 R172, [R1+0x530] ;  /* 0x0005300001ac7983 */ /* 0x001ea20000300a00 */
[----:B------:R-:W-:Y:S01]  /*116c0*/  ISETP.LT.AND P0, PT, R2, UR11, !P4 ;  /* 0x0000000b02007c0c */ /* 0x000fe2000e701270 */
[----:B------:R-:W-:Y:S01]  /*116d0*/  VIADD R216, R0, 0x13 ;  /* 0x0000001300d87836 */ /* 0x000fe20000000000 */
[----:B-----5:R-:W-:Y:S01]  /*116e0*/  ISETP.LT.AND P4, PT, R3, UR12, !P4 ;  /* 0x0000000c03007c0c */ /* 0x020fe2000e781270 */
[----:B------:R-:W0:Y:S01]  /*116f0*/  LDCU UR11, c[0x0][0x398] ;  /* 0x00007300ff0b77ac */ /* 0x000e220008000800 */
[----:B------:R-:W-:-:S02]  /*11700*/  PRMT R218, R217, 0x9910, RZ ;  /* 0x00009910d9da7816 */ /* 0x000fc400000000ff */
[----:B-1----:R-:W-:Y:S01]  /*11710*/  ISETP.LT.AND P6, PT, R2, UR14, !P3 ;  /* 0x0000000e02007c0c */ /* 0x002fe2000dfc1270 */
[----:B------:R-:W1:Y:S01]  /*11720*/  LDCU UR12, c[0x0][0x398] ;  /* 0x00007300ff0c77ac */ /* 0x000e620008000800 */
[----:B------:R-:W-:Y:S02]  /*11730*/  F2FP.SATFINITE.E4M3.F32.PACK_AB_MERGE_C R219, R177, R176, RZ ;  /* 0x000000b0b1db723e */ /* 0x000fe400048070ff */
[----:B------:R-:W5:Y:S01]  /*11740*/  LDL.LU.64 R176, [R1+0x500] ;  /* 0x0005000001b07983 */ /* 0x000f620000300a00 */
[----:B------:R-:W0:Y:S03]  /*11750*/  LDCU UR14, c[0x0][0x398] ;  /* 0x00007300ff0e77ac */ /* 0x000e260008000800 */
[----:B------:R1:W-:Y:S01]  /*11760*/  @P0 STG.E.U8 desc[UR24][R226.64], R217 ;  /* 0x000000d9e2000986 */ /* 0x0003e2000c101118 */
[----:B----4-:R-:W-:Y:S01]  /*11770*/  ISETP.GE.AND P0, PT, R216, UR4, PT ;  /* 0x00000004d8007c0c */ /* 0x010fe2000bf06270 */
[----:B------:R-:W-:Y:S01]  /*11780*/  IMAD.MOV.U32 R216, RZ, RZ, R218 ;  /* 0x000000ffffd87224 */ /* 0x000fe200078e00da */
[----:B------:R-:W4:Y:S01]  /*11790*/  LDCU UR4, c[0x0][0x39c] ;  /* 0x00007380ff0477ac */ /* 0x000f220008000800 */
[----:B------:R0:W-:Y:S01]  /*117a0*/  @P4 STG.E.U8 desc[UR24][R222.64], R219 ;  /* 0x000000dbde004986 */ /* 0x0001e2000c101118 */
[----:B------:R-:W-:-:S02]  /*117b0*/  VIADD R218, R204, UR60 ;  /* 0x0000003cccda7c36 */ /* 0x000fc40008000000 */
[----:B------:R-:W-:Y:S02]  /*117c0*/  SHF.R.S32.HI R216, RZ, 0x8, R216 ;  /* 0x00000008ffd87819 */ /* 0x000fe400000114d8 */
[----:B-1----:R-:W-:Y:S02]  /*117d0*/  IADD3 R226, P4, PT, R204, R198, RZ ;  /* 0x000000c6cce27210 */ /* 0x002fe40007f9e0ff */
[----:B------:R-:W-:-:S03]  /*117e0*/  SHF.R.S32.HI R204, RZ, 0x1f, R218 ;  /* 0x0000001fffcc7819 */ /* 0x000fc600000114da */
[----:B------:R-:W-:Y:S01]  /*117f0*/  IMAD.X R227, R205, 0x1, R199, P4 ;  /* 0x00000001cde37824 */ /* 0x000fe200020e06c7 */
[----:B------:R-:W-:Y:S02]  /*11800*/  IADD3 R224, P4, PT, R218, R197, RZ ;  /* 0x000000c5dae07210 */ /* 0x000fe40007f9e0ff */
[----:B0-----:R-:W-:Y:S01]  /*11810*/  ISETP.LT.AND P3, PT, R3, UR11, !P3 ;  /* 0x0000000b03007c0c */ /* 0x001fe2000df61270 */
[----:B------:R-:W-:Y:S01]  /*11820*/  VIADD R205, R0, 0x14 ;  /* 0x0000001400cd7836 */ /* 0x000fe20000000000 */
[----:B------:R-:W0:Y:S01]  /*11830*/  LDCU UR11, c[0x0][0x39c] ;  /* 0x00007380ff0b77ac */ /* 0x000e220008000800 */
[----:B------:R-:W-:Y:S01]  /*11840*/  IMAD.X R225, R204, 0x1, R196, P4 ;  /* 0x00000001cce17824 */ /* 0x000fe200020e06c4 */
[----:B------:R-:W-:-:S05]  /*11850*/  IADD3 R222, P4, PT, R218, R198, RZ ;  /* 0x000000c6dade7210 */ /* 0x000fca0007f9e0ff */
[----:B------:R-:W-:Y:S01]  /*11860*/  IMAD.X R223, R204, 0x1, R199, P4 ;  /* 0x00000001ccdf7824 */ /* 0x000fe200020e06c7 */
[----:B------:R-:W-:Y:S01]  /*11870*/  ISETP.GE.AND P4, PT, R205, UR6, PT ;  /* 0x00000006cd007c0c */ /* 0x000fe2000bf86270 */
[----:B---3--:R1:W-:Y:S01]  /*11880*/  @P6 STG.E.U8 desc[UR24][R174.64], R216 ;  /* 0x000000d8ae006986 */ /* 0x0083e2000c101118 */
[----:B------:R-:W-:Y:S02]  /*11890*/  ISETP.LT.AND P6, PT, R2, UR12, !P1 ;  /* 0x0000000c02007c0c */ /* 0x000fe4000cfc1270 */
[----:B------:R-:W-:Y:S01]  /*118a0*/  F2FP.SATFINITE.E4M3.F32.PACK_AB_MERGE_C R217, R252, R181, RZ ;  /* 0x000000b5fcd9723e */ /* 0x000fe200048070ff */
[----:B-1----:R-:W3:Y:S01]  /*118b0*/  LDL.LU.64 R174, [R1+0x558] ;  /* 0x0005580001ae7983 */ /* 0x002ee20000300a00 */
[----:B------:R-:W-:Y:S01]  /*118c0*/  PRMT R216, R219, 0x9910, RZ ;  /* 0x00009910dbd87816 */ /* 0x000fe200000000ff */
[----:B------:R-:W-:Y:S01]  /*118d0*/  VIADD R218, R218, UR60 ;  /* 0x0000003cdada7c36 */ /* 0x000fe20008000000 */
[----:B------:R-:W-:Y:S01]  /*118e0*/  F2FP.SATFINITE.E4M3.F32.PACK_AB_MERGE_C R205, R180, R183, RZ ;  /* 0x000000b7b4cd723e */ /* 0x000fe200048070ff */
[----:B------:R-:W1:Y:S01]  /*118f0*/  LDCU UR12, c[0x0][0x398] ;  /* 0x00007300ff0c77ac */ /* 0x000e620008000800 */
[----:B------:R-:W-:Y:S01]  /*11900*/  SHF.R.S32.HI R204, RZ, 0x8, R216 ;  /* 0x00000008ffcc7819 */ /* 0x000fe200000114d8 */
[----:B------:R-:W0:Y:S04]  /*11910*/  LDCU UR6, c[0x0][0x39c] ;  /* 0x00007380ff0677ac */ /* 0x000e280008000800 */
[----:B------:R-:W-:Y:S04]  /*11920*/  @P3 STG.E.U8 desc[UR24][R178.64], R204 ;  /* 0x000000ccb2003986 */ /* 0x000fe8000c101118 */
[----:B--2---:R2:W-:Y:S04]  /*11930*/  @P6 STG.E.U8 desc[UR24][R172.64], R205 ;  /* 0x000000cdac006986 */ /* 0x0045e8000c101118 */
[----:B--2---:R-:W2:Y:S04]  /*11940*/  LDL.LU R172, [R1+0x448] ;  /* 0x0004480001ac7983 */ /* 0x004ea80000300800 */
[----:B------:R-:W2:Y:S04]  /*11950*/  LDL.LU R173, [R1+0x44c] ;  /* 0x00044c0001ad7983 */ /* 0x000ea80000300800 */
[----:B------:R-:W2:Y:S04]  /*11960*/  LDL.LU R182, [R1+0x48] ;  /* 0x0000480001b67983 */ /* 0x000ea80000300800 */
[----:B------:R-:W2:Y:S04]  /*11970*/  LDL.LU R183, [R1+0x4c] ;  /* 0x00004c0001b77983 */ /* 0x000ea80000300800 */
[----:B------:R-:W2:Y:S01]  /*11980*/  LDL.LU.64 R180, [R1+0x5e0] ;  /* 0x0005e00001b47983 */ /* 0x000ea20000300a00 */
[----:B------:R-:W-:-:S02]  /*11990*/  PRMT R216, R205, 0x9910, RZ ;  /* 0x00009910cdd87816 */ /* 0x000fc400000000ff */
[----:B------:R-:W-:Y:S01]  /*119a0*/  ISETP.LT.AND P1, PT, R3, UR14, !P1 ;  /* 0x0000000e03007c0c */ /* 0x000fe2000cf21270 */
[----:B------:R-:W2:Y:S01]  /*119b0*/  LDL.LU.64 R178, [R1+0x5d8] ;  /* 0x0005d80001b27983 */ /* 0x000ea20000300a00 */
[----:B------:R-:W-:Y:S01]  /*119c0*/  ISETP.LT.AND P3, PT, R2, UR16, !P2 ;  /* 0x0000001002007c0c */ /* 0x000fe2000d761270 */
[----:B------:R-:W-:Y:S01]  /*119d0*/  IMAD.MOV.U32 R205, RZ, RZ, R216 ;  /* 0x000000ffffcd7224 */ /* 0x000fe200078e00d8 */
[----:B------:R-:W0:Y:S04]  /*119e0*/  LDCU UR14, c[0x0][0x398] ;  /* 0x00007300ff0e77ac */ /* 0x000e280008000800 */
[----:B------:R-:W-:Y:S01]  /*119f0*/  SHF.R.S32.HI R205, RZ, 0x8, R205 ;  /* 0x00000008ffcd7819 */ /* 0x000fe200000114cd */
[----:B------:R-:W-:Y:S01]  /*11a00*/  VIADD R204, R0, 0x15 ;  /* 0x0000001500cc7836 */ /* 0x000fe20000000000 */
[----:B------:R-:W0:Y:S03]  /*11a10*/  LDCU UR16, c[0x0][0x398] ;  /* 0x00007300ff1077ac */ /* 0x000e260008000800 */
[----:B-----5:R5:W-:Y:S01]  /*11a20*/  @P1 STG.E.U8 desc[UR24][R176.64], R217 ;  /* 0x000000d9b0001986 */ /* 0x020be2000c101118 */
[----:B------:R-:W-:Y:S01]  /*11a30*/  ISETP.GE.AND P6, PT, R204, UR8, PT ;  /* 0x00000008cc007c0c */ /* 0x000fe2000bfc6270 */
[----:B------:R-:W-:Y:S01]  /*11a40*/  VIADD R216, R218, UR60 ;  /* 0x0000003cdad87c36 */ /* 0x000fe20008000000 */
[----:B------:R-:W-:Y:S01]  /*11a50*/  SHF.R.S32.HI R204, RZ, 0x1f, R218 ;  /* 0x0000001fffcc7819 */ /* 0x000fe200000114da */
[----:B------:R-:W-:Y:S01]  /*11a60*/  VIADD R252, R0, 0x16 ;  /* 0x0000001600fc7836 */ /* 0x000fe20000000000 */
[----:B------:R-:W-:Y:S01]  /*11a70*/  IADD3 R220, P1, PT, R218, R197, RZ ;  /* 0x000000c5dadc7210 */ /* 0x000fe20007f3e0ff */
[----:B------:R-:W0:Y:S01]  /*11a80*/  LDCU UR8, c[0x0][0x398] ;  /* 0x00007300ff0877ac */ /* 0x000e220008000800 */
[----:B-----5:R-:W5:Y:S03]  /*11a90*/  LDL.LU.64 R176, [R1+0x5b0] ;  /* 0x0005b00001b07983 */ /* 0x020f660000300a00 */
[----:B------:R-:W-:Y:S01]  /*11aa0*/  IMAD.X R221, R204, 0x1, R196, P1 ;  /* 0x00000001ccdd7824 */ /* 0x000fe200008e06c4 */
[----:B------:R-:W-:-:S05]  /*11ab0*/  IADD3 R218, P1, PT, R218, R198, RZ ;  /* 0x000000c6dada7210 */ /* 0x000fca0007f3e0ff */
[----:B------:R-:W-:Y:S01]  /*11ac0*/  IMAD.X R219, R204, 0x1, R199, P1 ;  /* 0x00000001ccdb7824 */ /* 0x000fe200008e06c7 */
[----:B------:R-:W-:Y:S02]  /*11ad0*/  IADD3 R204, P1, PT, R216, R197, RZ ;  /* 0x000000c5d8cc7210 */ /* 0x000fe40007f3e0ff */
[----:B-1----:R-:W-:Y:S01]  /*11ae0*/  ISETP.LT.AND P2, PT, R3, UR12, !P2 ;  /* 0x0000000c03007c0c */ /* 0x002fe2000d741270 */
[----:B------:R-:W1:Y:S01]  /*11af0*/  LDCU UR12, c[0x0][0x398] ;  /* 0x00007300ff0c77ac */ /* 0x000e620008000800 */
[----:B---3--:R3:W-:Y:S04]  /*11b00*/  @P3 STG.E.U8 desc[UR24][R174.64], R205 ;  /* 0x000000cdae003986 */ /* 0x0087e8000c101118 */
[----:B---3--:R-:W3:Y:S01]  /*11b10*/  LDL.LU.64 R174, [R1+0x5a8] ;  /* 0x0005a80001ae7983 */ /* 0x008ee20000300a00 */
[----:B------:R-:W-:-:S02]  /*11b20*/  PRMT R205, R217, 0x9910, RZ ;  /* 0x00009910d9cd7816 */ /* 0x000fc400000000ff */
[----:B------:R-:W-:-:S03]  /*11b30*/  SHF.R.S32.HI R217, RZ, 0x1f, R216 ;  /* 0x0000001fffd97819 */ /* 0x000fc600000114d8 */
[----:B------:R-:W-:Y:S02]  /*11b40*/  IMAD.MOV.U32 R4, RZ, RZ, R205 ;  /* 0x000000ffff047224 */ /* 0x000fe400078e00cd */
[----:B------:R-:W-:Y:S01]  /*11b50*/  IMAD.X R205, R217, 0x1, R196, P1 ;  /* 0x00000001d9cd7824 */ /* 0x000fe200008e06c4 */
[----:B----4-:R-:W-:Y:S01]  /*11b60*/  ISETP.GE.AND P1, PT, R252, UR4, PT ;  /* 0x00000004fc007c0c */ /* 0x010fe2000bf26270 */
[----:B------:R-:W4:Y:S01]  /*11b70*/  LDCU UR4, c[0x0][0x39c] ;  /* 0x00007380ff0477ac */ /* 0x000f220008000800 */
[----:B------:R-:W-:Y:S02]  /*11b80*/  SHF.R.S32.HI R252, RZ, 0x8, R4 ;  /* 0x00000008fffc7819 */ /* 0x000fe40000011404 */
[----:B--2---:R-:W-:Y:S02]  /*11b90*/  F2FP.SATFINITE.E4M3.F32.PACK_AB_MERGE_C R6, R173, R172, RZ ;  /* 0x000000acad06723e */ /* 0x004fe400048070ff */
[----:B------:R-:W2:Y:S04]  /*11ba0*/  LDL.LU R172, [R1+0x450] ;  /* 0x0004500001ac7983 */ /* 0x000ea80000300800 */
[----:B------:R-:W2:Y:S01]  /*11bb0*/  LDL.LU R173, [R1+0x454] ;  /* 0x0004540001ad7983 */ /* 0x000ea20000300800 */
[----:B------:R-:W-:-:S03]  /*11bc0*/  F2FP.SATFINITE.E4M3.F32.PACK_AB_MERGE_C R4, R183, R182, RZ ;  /* 0x000000b6b704723e */ /* 0x000fc600048070ff */
[----:B------:R-:W4:Y:S04]  /*11bd0*/  LDL.LU R182, [R1+0x50] ;  /* 0x0000500001b67983 */ /* 0x000f280000300800 */
[----:B------:R-:W4:Y:S04]  /*11be0*/  LDL.LU R183, [R1+0x54] ;  /* 0x0000540001b77983 */ /* 0x000f280000300800 */
[----:B------:R0:W-:Y:S04]  /*11bf0*/  @P2 STG.E.U8 desc[UR24][R180.64], R252 ;  /* 0x000000fcb4002986 */ /* 0x0001e8000c101118 */
[----:B0-----:R-:W4:Y:S04]  /*11c00*/  LDL.LU R180, [R1+0x458] ;  /* 0x0004580001b47983 */ /* 0x001f280000300800 */
[----:B------:R-:W4:Y:S01]  /*11c10*/  LDL.LU R181, [R1+0x45c] ;  /* 0x00045c0001b57983 */ /* 0x000f220000300800 */
[----:B------:R-:W-:Y:S01]  /*11c20*/  ISETP.LT.AND P3, PT, R2, UR8, !P5 ;  /* 0x0000000802007c0c */ /* 0x000fe2000ef61270 */
[----:B------:R-:W0:Y:S01]  /*11c30*/  LDCU UR8, c[0x0][0x398] ;  /* 0x00007300ff0877ac */ /* 0x000e220008000800 */
[----:B------:R-:W-:-:S02]  /*11c40*/  ISETP.LT.AND P5, PT, R3, UR14, !P5 ;  /* 0x0000000e03007c0c */ /* 0x000fc4000efa1270 */
[----:B------:R-:W-:Y:S02]  /*11c50*/  ISETP.LT.AND P2, PT, R2, UR16, !P0 ;  /* 0x0000001002007c0c */ /* 0x000fe4000c741270 */
[----:B------:R-:W-:Y:S01]  /*11c60*/  PRMT R5, R6, 0x9910, RZ ;  /* 0x0000991006057816 */ /* 0x000fe200000000ff */
[----:B------:R-:W-:Y:S01]  /*11c70*/  VIADD R252, R0, 0x17 ;  /* 0x0000001700fc7836 */ /* 0x000fe20000000000 */
[----:B------:R-:W2:Y:S02]  /*11c80*/  LDCU UR14, c[0x0][0x398] ;  /* 0x00007300ff0e77ac */ /* 0x000ea40008000800 */
[----:B------:R-:W-:-:S03]  /*11c90*/  SHF.R.S32.HI R5, RZ, 0x8, R5 ;  /* 0x00000008ff057819 */ /* 0x000fc60000011405 */
[----:B------:R-:W-:Y:S01]  /*11ca0*/  @P3 STG.E.U8 desc[UR24][R178.64], R6 ;  /* 0x00000006b2003986 */ /* 0x000fe2000c101118 */
[----:B------:R-:W-:Y:S01]  /*11cb0*/  ISETP.GE.AND P3, PT, R252, UR11, PT ;  /* 0x0000000bfc007c0c */ /* 0x000fe2000bf66270 */
[----:B------:R-:W0:Y:S02]  /*11cc0*/  LDCU UR11, c[0x0][0x398] ;  /* 0x00007300ff0b77ac */ /* 0x000e240008000800 */
[----:B-----5:R5:W-:Y:S01]  /*11cd0*/  @P5 STG.E.U8 desc[UR24][R176.64], R4 ;  /* 0x00000004b0005986 */ /* 0x020be2000c101118 */
[C---:B-1----:R-:W-:Y:S01]  /*11ce0*/  ISETP.LT.AND P0, PT, R3.reuse, UR12, !P0 ;  /* 0x0000000c03007c0c */ /* 0x042fe2000c701270 */
[----:B------:R-:W-:Y:S01]  /*11cf0*/  VIADD R252, R0, 0x18 ;  /* 0x0000001800fc7836 */ /* 0x000fe20000000000 */
[----:B0-----:R-:W-:Y:S01]  /*11d00*/  ISETP.LT.AND P5, PT, R2, UR8, !P4 ;  /* 0x0000000802007c0c */ /* 0x001fe2000e7a1270 */
[----:B------:R-:W0:Y:S01]  /*11d10*/  LDCU UR12, c[0x0][0x398] ;  /* 0x00007300ff0c77ac */ /* 0x000e220008000800 */
[----:B------:R-:W1:Y:S01]  /*11d20*/  LDCU UR8, c[0x0][0x39c] ;  /* 0x00007380ff0877ac */ /* 0x000e620008000800 */
[----:B-----5:R-:W-:Y:S01]  /*11d30*/  PRMT R4, R4, 0x9910, RZ ;  /* 0x0000991004047816 */ /* 0x020fe200000000ff */
[----:B------:R-:W5:Y:S01]  /*11d40*/  LDCU UR16, c[0x0][0x398] ;  /* 0x00007300ff1077ac */ /* 0x000f620008000800 */
[----:B------:R-:W-:Y:S01]  /*11d50*/  ISETP.LT.AND P4, PT, R3, UR11, !P4 ;  /* 0x0000000b03007c0c */ /* 0x000fe2000e781270 */
[----:B------:R-:W0:Y:S01]  /*11d60*/  LDCU UR11, c[0x0][0x398] ;  /* 0x00007300ff0b77ac */ /* 0x000e220008000800 */
[----:B---3--:R3:W-:Y:S04]  /*11d70*/  @P2 STG.E.U8 desc[UR24][R174.64], R5 ;  /* 0x00000005ae002986 */ /* 0x0087e8000c101118 */
[----:B---3--:R-:W3:Y:S04]  /*11d80*/  LDL.LU R174, [R1+0x58] ;  /* 0x0000580001ae7983 */ /* 0x008ee80000300800 */
[----:B------:R-:W3:Y:S01]  /*11d90*/  LDL.LU R175, [R1+0x5c] ;  /* 0x00005c0001af7983 */ /* 0x000ee20000300800 */
[----:B------:R-:W-:-:S05]  /*11da0*/  IMAD.MOV.U32 R5, RZ, RZ, R4 ;  /* 0x000000ffff057224 */ /* 0x000fca00078e0004 */
[----:B------:R-:W-:-:S05]  /*11db0*/  SHF.R.S32.HI R5, RZ, 0x8, R5 ;  /* 0x00000008ff057819 */ /* 0x000fca0000011405 */
[----:B------:R0:W-:Y:S01]  /*11dc0*/  @P0 STG.E.U8 desc[UR24][R250.64], R5 ;  /* 0x00000005fa000986 */ /* 0x0001e2000c101118 */
[----:B--2---:R-:W-:-:S03]  /*11dd0*/  F2FP.SATFINITE.E4M3.F32.PACK_AB_MERGE_C R4, R173, R172, RZ ;  /* 0x000000acad04723e */ /* 0x004fc600048070ff */
[----:B------:R-:W2:Y:S04]  /*11de0*/  LDL.LU.64 R172, [R1+0x5a0] ;  /* 0x0005a00001ac7983 */ /* 0x000ea80000300a00 */
[----:B------:R4:W-:Y:S01]  /*11df0*/  @P5 STG.E.U8 desc[UR24][R248.64], R4 ;  /* 0x00000004f8005986 */ /* 0x0009e2000c101118 */
[----:B------:R-:W-:Y:S01]  /*11e00*/  ISETP.LT.AND P5, PT, R2, UR14, !P6 ;  /* 0x0000000e02007c0c */ /* 0x000fe2000f7a1270 */
[----:B------:R-:W1:Y:S01]  /*11e10*/  LDCU UR14, c[0x0][0x398] ;  /* 0x00007300ff0e77ac */ /* 0x000e620008000800 */
[----:B0-----:R-:W-:Y:S01]  /*11e20*/  PRMT R250, R4, 0x9910, RZ ;  /* 0x0000991004fa7816 */ /* 0x001fe200000000ff */
[----:B------:R-:W2:Y:S04]  /*11e30*/  LDL.LU.64 R178, [R1+0x5f0] ;  /* 0x0005f00001b27983 */ /* 0x000ea80000300a00 */
[----:B------:R-:W2:Y:S01]  /*11e40*/  LDL.LU.64 R176, [R1+0x5e8] ;  /* 0x0005e80001b07983 */ /* 0x000ea20000300a00 */
[----:B----4-:R-:W-:-:S05]  /*11e50*/  F2FP.SATFINITE.E4M3.F32.PACK_AB_MERGE_C R249, R183, R182, RZ ;  /* 0x000000b6b7f9723e */ /* 0x010fca00048070ff */
[----:B------:R0:W-:Y:S02]  /*11e60*/  @P4 STG.E.U8 desc[UR24][R246.64], R249 ;  /* 0x000000f9f6004986 */ /* 0x0001e4000c101118 */
[----:B0-----:R-:W-:-:S05]  /*11e70*/  SHF.R.S32.HI R246, RZ, 0x8, R250 ;  /* 0x00000008fff67819 */ /* 0x001fca00000114fa */
[----:B------:R0:W-:Y:S02]  /*11e80*/  @P5 STG.E.U8 desc[UR24][R244.64], R246 ;  /* 0x000000f6f4005986 */ /* 0x0001e4000c101118 */
[----:B0-----:R-:W-:Y:S02]  /*11e90*/  F2FP.SATFINITE.E4M3.F32.PACK_AB_MERGE_C R245, R181, R180, RZ ;  /* 0x000000b4b5f5723e */ /* 0x001fe400048070ff */
[----:B------:R-:W4:Y:S04]  /*11ea0*/  LDL.LU R180, [R1+0x460] ;  /* 0x0004600001b47983 */ /* 0x000f280000300800 */
[----:B------:R-:W4:Y:S01]  /*11eb0*/  LDL.LU R181, [R1+0x464] ;  /* 0x0004640001b57983 */ /* 0x000f220000300800 */
[----:B------:R-:W-:Y:S01]  /*11ec0*/  ISETP.GE.AND P2, PT, R252, UR6, PT ;  /* 0x00000006fc007c0c */ /* 0x000fe2000bf46270 */
[----:B------:R-:W0:Y:S01]  /*11ed0*/  LDCU UR6, c[0x0][0x398] ;  /* 0x00007300ff0677ac */ /* 0x000e220008000800 */
[----:B------:R-:W-:Y:S01]  /*11ee0*/  PRMT R249, R249, 0x9910, RZ ;  /* 0x00009910f9f97816 */ /* 0x000fe200000000ff */
[----:B------:R-:W-:Y:S01]  /*11ef0*/  VIADD R252, R0, 0x19 ;  /* 0x0000001900fc7836 */ /* 0x000fe20000000000 */
[----:B------:R-:W-:Y:S01]  /*11f00*/  ISETP.LT.AND P5, PT, R2, UR11, !P1 ;  /* 0x0000000b02007c0c */ /* 0x000fe2000cfa1270 */
[----:B------:R-:W1:Y:S02]  /*11f10*/  LDCU UR11, c[0x0][0x398] ;  /* 0x00007300ff0b77ac */ /* 0x000e640008000800 */
[----:B------:R-:W-:Y:S01]  /*11f20*/  IMAD.MOV.U32 R244, RZ, RZ, R249 ;  /* 0x000000fffff47224 */ /* 0x000fe200078e00f9 */
[C---:B------:R-:W-:Y:S01]  /*11f30*/  ISETP.LT.AND P1, PT, R3.reuse, UR12, !P1 ;  /* 0x0000000c03007c0c */ /* 0x040fe2000cf21270 */
[----:B------:R-:W1:Y:S01]  /*11f40*/  LDCU UR12, c[0x0][0x398] ;  /* 0x00007300ff0c77ac */ /* 0x000e620008000800 */
[----:B0-----:R-:W-:Y:S01]  /*11f50*/  ISETP.LT.AND P6, PT, R3, UR6, !P6 ;  /* 0x0000000603007c0c */ /* 0x001fe2000f7c1270 */
[----:B------:R-:W0:Y:S01]  /*11f60*/  LDCU UR6, c[0x0][0x39c] ;  /* 0x00007380ff0677ac */ /* 0x000e220008000800 */
[----:B------:R-:W-:-:S02]  /*11f70*/  SHF.R.S32.HI R244, RZ, 0x8, R244 ;  /* 0x00000008fff47819 */ /* 0x000fc400000114f4 */
[----:B------:R-:W-:Y:S01]  /*11f80*/  ISETP.GE.AND P0, PT, R252, UR4, PT ;  /* 0x00000004fc007c0c */ /* 0x000fe2000bf06270 */
[----:B------:R-:W0:Y:S08]  /*11f90*/  LDCU UR4, c[0x0][0x39c] ;  /* 0x00007380ff0477ac */ /* 0x000e300008000800 */
[----:B------:R0:W-:Y:S01]  /*11fa0*/  @P6 STG.E.U8 desc[UR24][R214.64], R244 ;  /* 0x000000f4d6006986 */ /* 0x0001e2000c101118 */
[----:B-1----:R-:W-:Y:S01]  /*11fb0*/  ISETP.LT.AND P6, PT, R2, UR14, !P3 ;  /* 0x0000000e02007c0c */ /* 0x002fe2000dfc1270 */
[----:B------:R-:W1:Y:S02]  /*11fc0*/  LDCU UR14, c[0x0][0x398] ;  /* 0x00007300ff0e77ac */ /* 0x000e640008000800 */
[----:B------:R5:W-:Y:S01]  /*11fd0*/  @P5 STG.E.U8 desc[UR24][R212.64], R245 ;  /* 0x000000f5d4005986 */ /* 0x000be2000c101118 */
[----:B0-----:R-:W-:-:S05]  /*11fe0*/  PRMT R215, R245, 0x9910, RZ ;  /* 0x00009910f5d77816 */ /* 0x001fca00000000ff */
[----:B-----5:R-:W-:Y:S02]  /*11ff0*/  IMAD.MOV.U32 R212, RZ, RZ, R215 ;  /* 0x000000ffffd47224 */ /* 0x020fe400078e00d7 */
[----:B------:R-:W-:-:S05]  /*12000*/  VIADD R214, R0, 0x1b ;  /* 0x0000001b00d67836 */ /* 0x000fca0000000000 */
[----:B------:R-:W-:Y:S01]  /*12010*/  ISETP.GE.AND P5, PT, R214, UR4, PT ;  /* 0x00000004d6007c0c */ /* 0x000fe2000bfa6270 */
[----:B------:R-:W-:Y:S01]  /*12020*/  VIADD R248, R0, 0x1a ;  /* 0x0000001a00f87836 */ /* 0x000fe20000000000 */
[----:B---3--:R-:W-:Y:S01]  /*12030*/  F2FP.SATFINITE.E4M3.F32.PACK_AB_MERGE_C R246, R175, R174, RZ ;  /* 0x000000aeaff6723e */ /* 0x008fe200048070ff */
[----:B------:R-:W0:Y:S01]  /*12040*/  LDCU UR4, c[0x0][0x39c] ;  /* 0x00007380ff0477ac */ /* 0x000e220008000800 */
[----:B------:R-:W3:Y:S04]  /*12050*/  LDL.LU R174, [R1+0x60] ;  /* 0x0000600001ae7983 */ /* 0x000ee80000300800 */
[----:B------:R-:W3:Y:S04]  /*12060*/  LDL.LU R175, [R1+0x64] ;  /* 0x0000640001af7983 */ /* 0x000ee80000300800 */
[----:B------:R5:W-:Y:S04]  /*12070*/  @P1 STG.E.U8 desc[UR24][R202.64], R246 ;  /* 0x000000f6ca001986 */ /* 0x000be8000c101118 */
[----:B------:R-:W2:Y:S04]  /*12080*/  LDL.LU R182, [R1+0x468] ;  /* 0x0004680001b67983 */ /* 0x000ea80000300800 */
[----:B------:R-:W2:Y:S01]  /*12090*/  LDL.LU R183, [R1+0x46c] ;  /* 0x00046c0001b77983 */ /* 0x000ea20000300800 */
[----:B-----5:R-:W-:Y:S01]  /*120a0*/  SHF.R.S32.HI R203, RZ, 0x8, R212 ;  /* 0x00000008ffcb7819 */ /* 0x020fe200000114d4 */
[C---:B------:R-:W-:Y:S01]  /*120b0*/  VIADD R212, R216.reuse, UR60 ;  /* 0x0000003cd8d47c36 */ /* 0x040fe20008000000 */
[----:B------:R-:W-:-:S03]  /*120c0*/  IADD3 R202, P1, PT, R216, R198, RZ ;  /* 0x000000c6d8ca7210 */ /* 0x000fc60007f3e0ff */
[----:B------:R5:W-:Y:S02]  /*120d0*/  @P6 STG.E.U8 desc[UR24][R210.64], R203 ;  /* 0x000000cbd2006986 */ /* 0x000be4000c101118 */
[----:B-----5:R-:W-:Y:S01]  /*120e0*/  IMAD.X R203, R217, 0x1, R199, P1 ;  /* 0x00000001d9cb7824 */ /* 0x020fe200008e06c7 */
[----:B------:R-:W-:Y:S02]  /*120f0*/  SHF.R.S32.HI R210, RZ, 0x1f, R212 ;  /* 0x0000001fffd27819 */ /* 0x000fe400000114d4 */
[----:B------:R-:W-:Y:S01]  /*12100*/  IADD3 R214, P1, PT, R212, R197, RZ ;  /* 0x000000c5d4d67210 */ /* 0x000fe20007f3e0ff */
[----:B------:R-:W-:-:S04]  /*12110*/  VIADD R211, R0, 0x1c ;  /* 0x0000001c00d37836 */ /* 0x000fc80000000000 */
[----:B------:R-:W-:Y:S01]  /*12120*/  IMAD.X R215, R210, 0x1, R196, P1 ;  /* 0x00000001d2d77824 */ /* 0x000fe200008e06c4 */
[----:B------:R-:W-:-:S05]  /*12130*/  IADD3 R216, P1, PT, R212, R198, RZ ;  /* 0x000000c6d4d87210 */ /* 0x000fca0007f3e0ff */
[----:B------:R-:W-:Y:S01]  /*12140*/  IMAD.X R217, R210, 0x1, R199, P1 ;  /* 0x00000001d2d97824 */ /* 0x000fe200008e06c7 */
[----:B------:R-:W-:Y:S01]  /*12150*/  ISETP.GE.AND P1, PT, R211, UR6, PT ;  /* 0x00000006d3007c0c */ /* 0x000fe2000bf26270 */
[----:B------:R-:W5:Y:S01]  /*12160*/  LDCU UR6, c[0x0][0x39c] ;  /* 0x00007380ff0677ac */ /* 0x000f620008000800 */
[----:B----4-:R-:W-:Y:S02]  /*12170*/  F2FP.SATFINITE.E4M3.F32.PACK_AB_MERGE_C R211, R181, R180, RZ ;  /* 0x000000b4b5d3723e */ /* 0x010fe400048070ff */
[----:B------:R-:W4:Y:S04]  /*12180*/  LDL.LU R180, [R1+0x68] ;  /* 0x0000680001b47983 */ /* 0x000f280000300800 */
[----:B------:R-:W4:Y:S01]  /*12190*/  LDL.LU R181, [R1+0x6c] ;  /* 0x00006c0001b57983 */ /* 0x000f220000300800 */
[----:B------:R-:W-:Y:S01]  /*121a0*/  ISETP.LT.AND P3, PT, R3, UR11, !P3 ;  /* 0x0000000b03007c0c */ /* 0x000fe2000df61270 */
[----:B------:R-:W0:Y:S01]  /*121b0*/  LDCU UR11, c[0x0][0x39c] ;  /* 0x00007380ff0b77ac */ /* 0x000e220008000800 */
[----:B------:R-:W-:-:S02]  /*121c0*/  ISETP.LT.AND P6, PT, R2, UR12, !P2 ;  /* 0x0000000c02007c0c */ /* 0x000fc4000d7c1270 */
[----:B------:R-:W-:Y:S01]  /*121d0*/  PRMT R213, R246, 0x9910, RZ ;  /* 0x00009910f6d57816 */ /* 0x000fe200000000ff */
[----:B------:R-:W0:Y:S01]  /*121e0*/  LDCU UR12, c[0x0][0x398] ;  /* 0x00007300ff0c77ac */ /* 0x000e220008000800 */
[----:B-1----:R-:W-:Y:S02]  /*121f0*/  ISETP.LT.AND P2, PT, R3, UR14, !P2 ;  /* 0x0000000e03007c0c */ /* 0x002fe4000d741270 */
[----:B------:R-:W-:Y:S01]  /*12200*/  SHF.R.S32.HI R210, RZ, 0x8, R213 ;  /* 0x00000008ffd27819 */ /* 0x000fe200000114d5 */
[----:B------:R-:W1:Y:S01]  /*12210*/  LDCU UR14, c[0x0][0x398] ;  /* 0x00007300ff0e77ac */ /* 0x000e620008000800 */
[----:B------:R-:W-:Y:S02]  /*12220*/  ISETP.GE.AND P4, PT, R248, UR8, PT ;  /* 0x00000008f8007c0c */ /* 0x000fe4000bf86270 */
[----:B------:R-:W-:Y:S01]  /*12230*/  PRMT R213, R211, 0x9910, RZ ;  /* 0x00009910d3d57816 */ /* 0x000fe200000000ff */
[----:B------:R-:W0:Y:S01]  /*12240*/  LDCU UR8, c[0x0][0x39c] ;  /* 0x00007380ff0877ac */ /* 0x000e220008000800 */
[----:B------:R-:W-:Y:S01]  /*12250*/  @P3 STG.E.U8 desc[UR24][R242.64], R210 ;  /* 0x000000d2f2003986 */ /* 0x000fe2000c101118 */
[----:B------:R-:W-:Y:S01]  /*12260*/  ISETP.LT.AND P3, PT, R2, UR16, !P0 ;  /* 0x0000001002007c0c */ /* 0x000fe2000c761270 */
[----:B------:R-:W0:Y:S02]  /*12270*/  LDCU UR16, c[0x0][0x398] ;  /* 0x00007300ff1077ac */ /* 0x000e240008000800 */
[----:B------:R1:W-:Y:S02]  /*12280*/  @P6 STG.E.U8 desc[UR24][R240.64], R211 ;  /* 0x000000d3f0006986 */ /* 0x0003e4000c101118 */
[----:B-1----:R-:W-:-:S02]  /*12290*/  IMAD.MOV.U32 R211, RZ, RZ, R213 ;  /* 0x000000ffffd37224 */ /* 0x002fc400078e00d5 */
[----:B------:R-:W-:-:S05]  /*122a0*/  VIADD R210, R0, 0x1d ;  /* 0x0000001d00d27836 */ /* 0x000fca0000000000 */
[----:B0-----:R-:W-:Y:S01]  /*122b0*/  ISETP.GE.AND P6, PT, R210, UR8, PT ;  /* 0x00000008d2007c0c */ /* 0x001fe2000bfc6270 */
[----:B------:R-:W-:Y:S01]  /*122c0*/  VIADD R210, R212, UR60 ;  /* 0x0000003cd4d27c36 */ /* 0x000fe20008000000 */
[----:B------:R-:W0:Y:S03]  /*122d0*/  LDCU UR8, c[0x0][0x398] ;  /* 0x00007300ff0877ac */ /* 0x000e260008000800 */
[----:B------:R-:W-:Y:S02]  /*122e0*/  VIADD R240, R210, UR60 ;  /* 0x0000003cd2f07c36 */ /* 0x000fe40008000000 */
[----:B------:R-:W-:-:S03]  /*122f0*/  VIADD R242, R0, 0x1e ;  /* 0x0000001e00f27836 */ /* 0x000fc60000000000 */
[----:B------:R-:W-:Y:S02]  /*12300*/  SHF.R.S32.HI R241, RZ, 0x1f, R240 ;  /* 0x0000001ffff17819 */ /* 0x000fe400000114f0 */
[----:B---3--:R-:W-:Y:S02]  /*12310*/  F2FP.SATFINITE.E4M3.F32.PACK_AB_MERGE_C R244, R175, R174, RZ ;  /* 0x000000aeaff4723e */ /* 0x008fe400048070ff */
[----:B------:R-:W3:Y:S04]  /*12320*/  LDL.LU.64 R174, [R1+0x5d0] ;  /* 0x0005d00001ae7983 */ /* 0x000ee80000300a00 */
[----:B------:R1:W-:Y:S02]  /*12330*/  @P2 STG.E.U8 desc[UR24][R208.64], R244 ;  /* 0x000000f4d0002986 */ /* 0x0003e4000c101118 */
[----:B-1----:R-:W-:-:S05]  /*12340*/  SHF.R.S32.HI R209, RZ, 0x8, R211 ;  /* 0x00000008ffd17819 */ /* 0x002fca00000114d3 */
[----:B--2---:R1:W-:Y:S01]  /*12350*/  @P3 STG.E.U8 desc[UR24][R172.64], R209 ;  /* 0x000000d1ac003986 */ /* 0x0043e2000c101118 */
[----:B------:R-:W-:Y:S02]  /*12360*/  SHF.R.S32.HI R208, RZ, 0x1f, R210 ;  /* 0x0000001fffd07819 */ /* 0x000fe400000114d2 */
[----:B------:R-:W-:Y:S01]  /*12370*/  IADD3 R212, P2, PT, R210, R197, RZ ;  /* 0x000000c5d2d47210 */ /* 0x000fe20007f5e0ff */
[----:B-1----:R-:W2:Y:S04]  /*12380*/  LDL.LU.64 R172, [R1+0x5c8] ;  /* 0x0005c80001ac7983 */ /* 0x002ea80000300a00 */
[----:B------:R-:W5:Y:S04]  /*12390*/  LDL.LU R186, [R1+0x470] ;  /* 0x0004700001ba7983 */ /* 0x000f680000300800 */
[----:B------:R-:W5:Y:S04]  /*123a0*/  LDL.LU R187, [R1+0x474] ;  /* 0x0004740001bb7983 */ /* 0x000f680000300800 */
[----:B------:R-:W5:Y:S01]  /*123b0*/  LDL.LU R184, [R1+0x70] ;  /* 0x0000700001b87983 */ /* 0x000f620000300800 */
[----:B------:R-:W-:-:S03]  /*123c0*/  IMAD.X R213, R208, 0x1, R196, P2 ;  /* 0x00000001d0d57824 */ /* 0x000fc600010e06c4 */
[----:B------:R-:W5:Y:S01]  /*123d0*/  LDL.LU R185, [R1+0x74] ;  /* 0x0000740001b97983 */ /* 0x000f620000300800 */
[----:B------:R-:W-:Y:S02]  /*123e0*/  IADD3 R210, P2, PT, R210, R198, RZ ;  /* 0x000000c6d2d27210 */ /* 0x000fe40007f5e0ff */
[----:B------:R-:W-:Y:S02]  /*123f0*/  F2FP.SATFINITE.E4M3.F32.PACK_AB_MERGE_C R243, R183, R182, RZ ;  /* 0x000000b6b7f3723e */ /* 0x000fe400048070ff */
[----:B------:R-:W5:Y:S01]  /*12400*/  LDL.LU R182, [R1+0x478] ;  /* 0x0004780001b67983 */ /* 0x000f620000300800 */
[----:B------:R-:W-:Y:S01]  /*12410*/  IMAD.X R211, R208, 0x1, R199, P2 ;  /* 0x00000001d0d37824 */ /* 0x000fe200010e06c7 */
[----:B------:R-:W-:Y:S02]  /*12420*/  IADD3 R208, P2, PT, R240, R197, RZ ;  /* 0x000000c5f0d07210 */ /* 0x000fe40007f5e0ff */
[----:B------:R-:W5:Y:S01]  /*12430*/  LDL.LU R183, [R1+0x47c] ;  /* 0x00047c0001b77983 */ /* 0x000f620000300800 */
[----:B------:R-:W-:-:S02]  /*12440*/  PRMT R244, R244, 0x9910, RZ ;  /* 0x00009910f4f47816 */ /* 0x000fc400000000ff */
[----:B------:R-:W-:Y:S01]  /*12450*/  IMAD.X R209, R241, 0x1, R196, P2 ;  /* 0x00000001f1d17824 */ /* 0x000fe200010e06c4 */
[----:B------:R-:W-:Y:S01]  /*12460*/  ISETP.GE.AND P2, PT, R242, UR4, PT ;  /* 0x00000004f2007c0c */ /* 0x000fe2000bf46270 */
[----:B------:R-:W1:Y:S01]  /*12470*/  LDCU UR4, c[0x0][0x39c] ;  /* 0x00007380ff0477ac */ /* 0x000e620008000800 */
[----:B------:R-:W-:Y:S02]  /*12480*/  SHF.R.S32.HI R242, RZ, 0x8, R244 ;  /* 0x00000008fff27819 */ /* 0x000fe400000114f4 */
[----:B----4-:R-:W-:Y:S02]  /*12490*/  F2FP.SATFINITE.E4M3.F32.PACK_AB_MERGE_C R244, R181, R180, RZ ;  /* 0x000000b4b5f4723e */ /* 0x010fe400048070ff */
[----:B------:R-:W4:Y:S04]  /*124a0*/  LDL.LU R180, [R1+0x78] ;  /* 0x0000780001b47983 */ /* 0x000f280000300800 */
[----:B------:R-:W4:Y:S01]  /*124b0*/  LDL.LU R181, [R1+0x7c] ;  /* 0x00007c0001b57983 */ /* 0x000f220000300800 */
[C---:B------:R-:W-:Y:S01]  /*124c0*/  ISETP.LT.AND P0, PT, R3.reuse, UR12, !P0 ;  /* 0x0000000c03007c0c */ /* 0x040fe2000c701270 */
[----:B------:R-:W1:Y:S01]  /*124d0*/  LDCU UR12, c[0x0][0x398] ;  /* 0x00007300ff0c77ac */ /* 0x000e620008000800 */
[----:B0-----:R-:W-:Y:S01]  /*124e0*/  ISETP.LT.AND P3, PT, R2, UR8, !P4 ;  /* 0x0000000802007c0c */ /* 0x001fe2000e761270 */
[----:B------:R-:W0:Y:S01]  /*124f0*/  LDCU UR8, c[0x0][0x398] ;  /* 0x00007300ff0877ac */ /* 0x000e220008000800 */
[----:B------:R-:W-:-:S02]  /*12500*/  ISETP.LT.AND P4, PT, R3, UR14, !P4 ;  /* 0x0000000e03007c0c */ /* 0x000fc4000e781270 */
[----:B------:R-:W-:Y:S01]  /*12510*/  PRMT R245, R243, 0x9910, RZ ;  /* 0x00009910f3f57816 */ /* 0x000fe200000000ff */
[----:B------:R-:W0:Y:S06]  /*12520*/  LDCU UR14, c[0x0][0x398] ;  /* 0x00007300ff0e77ac */ /* 0x000e2c0008000800 */
[----:B------:R0:W-:Y:S04]  /*12530*/  @P0 STG.E.U8 desc[UR24][R178.64], R242 ;  /* 0x000000f2b2000986 */ /* 0x0001e8000c101118 */
[----:B------:R1:W-:Y:S01]  /*12540*/  @P3 STG.E.U8 desc[UR24][R176.64], R243 ;  /* 0x000000f3b0003986 */ /* 0x0003e2000c101118 */
[----:B0-----:R-:W-:-:S03]  /*12550*/  VIADD R242, R0, 0x1f ;  /* 0x0000001f00f27836 */ /* 0x001fc60000000000 */
[----:B------:R-:W4:Y:S02]  /*12560*/  LDL.LU R178, [R1+0x488] ;  /* 0x0004880001b27983 */ /* 0x000f240000300800 */
[----:B------:R-:W-:Y:S01]  /*12570*/  ISETP.GE.AND P3, PT, R242, UR11, PT ;  /* 0x0000000bf2007c0c */ /* 0x000fe2000bf66270 */
[----:B------:R-:W0:Y:S01]  /*12580*/  LDCU UR11, c[0x0][0x398] ;  /* 0x00007300ff0b77ac */ /* 0x000e220008000800 */
[C---:B------:R-:W-:Y:S01]  /*12590*/  ISETP.LT.AND P0, PT, R2.reuse, UR16, !P5 ;  /* 0x0000001002007c0c */ /* 0x040fe2000ef01270 */
[----:B-1----:R-:W-:Y:S01]  /*125a0*/  IMAD.MOV.U32 R243, RZ, RZ, R245 ;  /* 0x000000fffff37224 */ /* 0x002fe200078e00f5 */
[C---:B------:R-:W-:Y:S01]  /*125b0*/  ISETP.LT.AND P5, PT, R3.reuse, UR12, !P5 ;  /* 0x0000000c03007c0c */ /* 0x040fe2000efa1270 */
[----:B------:R-:W4:Y:S04]  /*125c0*/  LDL.LU R179, [R1+0x48c] ;  /* 0x00048c0001b37983 */ /* 0x000f280000300800 */
[----:B---3--:R1:W-:Y:S01]  /*125d0*/  @P4 STG.E.U8 desc[UR24][R174.64], R244 ;  /* 0x000000f4ae004986 */ /* 0x0083e2000c101118 */
[----:B------:R-:W-:Y:S01]  /*125e0*/  ISETP.LT.AND P4, PT, R2, UR8, !P1 ;  /* 0x0000000802007c0c */ /* 0x000fe2000cf81270 */
[----:B------:R-:W-:Y:S01]  /*125f0*/  VIADD R242, R0, 0x20 ;  /* 0x0000002000f27836 */ /* 0x000fe20000000000 */
[----:B------:R-:W-:Y:S01]  /*12600*/  SHF.R.S32.HI R243, RZ, 0x8, R243 ;  /* 0x00000008fff37819 */ /* 0x000fe200000114f3 */
[----:B------:R-:W3:Y:S01]  /*12610*/  LDL.LU R176, [R1+0x88] ;  /* 0x0000880001b07983 */ /* 0x000ee20000300800 */
[----:B0-----:R-:W-:Y:S01]  /*12620*/  ISETP.LT.AND P1, PT, R3, UR11, !P1 ;  /* 0x0000000b03007c0c */ /* 0x001fe2000cf21270 */
[----:B------:R-:W0:Y:S02]  /*12630*/  LDCU UR11, c[0x0][0x398] ;  /* 0x00007300ff0b77ac */ /* 0x000e240008000800 */
[----:B------:R-:W3:Y:S01]  /*12640*/  LDL.LU R177, [R1+0x8c] ;  /* 0x00008c0001b17983 */ /* 0x000ee20000300800 */
[----:B------:R-:W0:Y:S01]  /*12650*/  LDCU UR12, c[0x0][0x398] ;  /* 0x00007300ff0c77ac */ /* 0x000e220008000800 */
[----:B-1----:R-:W-:-:S02]  /*12660*/  PRMT R244, R244, 0x9910, RZ ;  /* 0x00009910f4f47816 */ /* 0x002fc400000000ff */
[----:B------:R-:W3:Y:S01]  /*12670*/  LDL.LU R174, [R1+0x498] ;  /* 0x0004980001ae7983 */ /* 0x000ee20000300800 */
[----:B------:R-:W1:Y:S01]  /*12680*/  LDCU UR8, c[0x0][0x39c] ;  /* 0x00007380ff0877ac */ /* 0x000e620008000800 */
[----:B------:R-:W-:Y:S02]  /*12690*/  SHF.R.S32.HI R244, RZ, 0x8, R244 ;  /* 0x00000008fff47819 */ /* 0x000fe400000114f4 */
[----:B------:R-:W3:Y:S01]  /*126a0*/  LDL.LU R175, [R1+0x49c] ;  /* 0x00049c0001af7983 */ /* 0x000ee20000300800 */
[----:B------:R-:W0:Y:S03]  /*126b0*/  LDCU UR16, c[0x0][0x398] ;  /* 0x00007300ff1077ac */ /* 0x000e260008000800 */
[----:B--2---:R5:W-:Y:S04]  /*126c0*/  @P0 STG.E.U8 desc[UR24][R172.64], R243 ;  /* 0x000000f3ac000986 */ /* 0x004be8000c101118 */
[----:B------:R2:W-:Y:S01]  /*126d0*/  @P5 STG.E.U8 desc[UR24][R238.64], R244 ;  /* 0x000000f4ee005986 */ /* 0x0005e2000c101118 */
[----:B-----5:R-:W-:-:S03]  /*126e0*/  F2FP.SATFINITE.E4M3.F32.PACK_AB_MERGE_C R243, R187, R186, RZ ;  /* 0x000000babbf3723e */ /* 0x020fc600048070ff */
[----:B------:R-:W5:Y:S04]  /*126f0*/  LDL.LU R172, [R1+0x98] ;  /* 0x0000980001ac7983 */ /* 0x000f680000300800 */
[----:B------:R0:W-:Y:S01]  /*12700*/  @P4 STG.E.U8 desc[UR24][R236.64], R243 ;  /* 0x000000f3ec004986 */ /* 0x0001e2000c101118 */
[----:B------:R-:W-:Y:S01]  /*12710*/  ISETP.LT.AND P4, PT, R2, UR14, !P6 ;  /* 0x0000000e02007c0c */ /* 0x000fe2000f781270 */
[----:B------:R-:W1:Y:S01]  /*12720*/  LDCU UR14, c[0x0][0x398] ;  /* 0x00007300ff0e77ac */ /* 0x000e620008000800 */
[----:B--2---:R-:W-:Y:S01]  /*12730*/  PRMT R238, R243, 0x9910, RZ ;  /* 0x00009910f3ee7816 */ /* 0x004fe200000000ff */
[----:B------:R-:W5:Y:S01]  /*12740*/  LDL.LU R173, [R1+0x9c] ;  /* 0x00009c0001ad7983 */ /* 0x000f620000300800 */
[----:B0-----:R-:W-:-:S05]  /*12750*/  F2FP.SATFINITE.E4M3.F32.PACK_AB_MERGE_C R237, R185, R184, RZ ;  /* 0x000000b8b9ed723e */ /* 0x001fca00048070ff */
[----:B------:R0:W-:Y:S02]  /*12760*/  @P1 STG.E.U8 desc[UR24][R234.64], R237 ;  /* 0x000000edea001986 */ /* 0x0001e4000c101118 */
[----:B0-----:R-:W-:-:S05]  /*12770*/  SHF.R.S32.HI R234, RZ, 0x8, R238 ;  /* 0x00000008ffea7819 */ /* 0x001fca00000114ee */
[----:B------:R0:W-:Y:S02]  /*12780*/  @P4 STG.E.U8 desc[UR24][R232.64], R234 ;  /* 0x000000eae8004986 */ /* 0x0001e4000c101118 */
[----:B0-----:R-:W-:Y:S02]  /*12790*/  F2FP.SATFINITE.E4M3.F32.PACK_AB_MERGE_C R233, R183, R182, RZ ;  /* 0x000000b6b7e9723e */ /* 0x001fe400048070ff */
[----:B------:R-:W2:Y:S04]  /*127a0*/  LDL.LU R182, [R1+0x480] ;  /* 0x0004800001b67983 */ /* 0x000ea80000300800 */
[----:B------:R-:W2:Y:S01]  /*127b0*/  LDL.LU R183, [R1+0x484] ;  /* 0x0004840001b77983 */ /* 0x000ea20000300800 */
[----:B----4-:R-:W-:-:S03]  /*127c0*/  F2FP.SATFINITE.E4M3.F32.PACK_AB_MERGE_C R234, R181, R180, RZ ;  /* 0x000000b4b5ea723e */ /* 0x010fc600048070ff */
[----:B------:R-:W4:Y:S04]  /*127d0*/  LDL.LU R180, [R1+0x80] ;  /* 0x0000800001b47983 */ /* 0x000f280000300800 */
[----:B------:R-:W4:Y:S01]  /*127e0*/  LDL.LU R181, [R1+0x84] ;  /* 0x0000840001b57983 */ /* 0x000f220000300800 */
[----:B------:R-:W-:Y:S01]  /*127f0*/  ISETP.GE.AND P0, PT, R242, UR6, PT ;  /* 0x00000006f2007c0c */ /* 0x000fe2000bf06270 */
[----:B------:R-:W0:Y:S01]  /*12800*/  LDCU UR6, c[0x0][0x398] ;  /* 0x00007300ff0677ac */ /* 0x000e220008000800 */
[----:B------:R-:W-:Y:S01]  /*12810*/  PRMT R237, R237, 0x9910, RZ ;  /* 0x00009910eded7816 */ /* 0x000fe200000000ff */
[----:B------:R-:W-:Y:S01]  /*12820*/  VIADD R242, R0, 0x21 ;  /* 0x0000002100f27836 */ /* 0x000fe20000000000 */
[----:B------:R-:W-:Y:S01]  /*12830*/  ISETP.LT.AND P4, PT, R2, UR11, !P2 ;  /* 0x0000000b02007c0c */ /* 0x000fe2000d781270 */
[----:B------:R-:W-:-:S02]  /*12840*/  VIADD R236, R0, 0x22 ;  /* 0x0000002200ec7836 */ /* 0x000fc40000000000 */
[----:B------:R-:W-:Y:S01]  /*12850*/  IMAD.MOV.U32 R232, RZ, RZ, R237 ;  /* 0x000000ffffe87224 */ /* 0x000fe200078e00ed */
[----:B------:R-:W-:Y:S01]  /*12860*/  ISETP.GE.AND P5, PT, R242, UR4, PT ;  /* 0x00000004f2007c0c */ /* 0x000fe2000bfa6270 */
[----:B------:R-:W1:Y:S01]  /*12870*/  LDCU UR4, c[0x0][0x39c] ;  /* 0x00007380ff0477ac */ /* 0x000e620008000800 */
[C---:B0-----:R-:W-:Y:S01]  /*12880*/  ISETP.LT.AND P6, PT, R3.reuse, UR6, !P6 ;  /* 0x0000000603007c0c */ /* 0x041fe2000f7c1270 */
[----:B------:R-:W0:Y:S01]  /*12890*/  LDCU UR11, c[0x0][0x398] ;  /* 0x00007300ff0b77ac */ /* 0x000e220008000800 */
[----:B------:R-:W-:Y:S02]  /*128a0*/  SHF.R.S32.HI R232, RZ, 0x8, R232 ;  /* 0x00000008ffe87819 */ /* 0x000fe400000114e8 */
[----:B------:R-:W-:Y:S01]  /*128b0*/  ISETP.LT.AND P2, PT, R3, UR12, !P2 ;  /* 0x0000000c03007c0c */ /* 0x000fe2000d741270 */
[----:B------:R-:W0:Y:S01]  /*128c0*/  LDCU UR12, c[0x0][0x398] ;  /* 0x00007300ff0c77ac */ /* 0x000e220008000800 */
[----:B-1----:R-:W-:Y:S01]  /*128d0*/  ISETP.GE.AND P1, PT, R236, UR8, PT ;  /* 0x00000008ec007c0c */ /* 0x002fe2000bf26270 */
[----:B------:R-:W1:Y:S06]  /*128e0*/  LDCU UR8, c[0x0][0x398] ;  /* 0x00007300ff0877ac */ /* 0x000e6c0008000800 */
[----:B------:R0:W-:Y:S01]  /*128f0*/  @P6 STG.E.U8 desc[UR24][R230.64], R232 ;  /* 0x000000e8e6006986 */ /* 0x0001e2000c101118 */
[----:B------:R-:W-:Y:S01]  /*12900*/  ISETP.LT.AND P6, PT, R2, UR14, !P3 ;  /* 0x0000000e02007c0c */ /* 0x000fe2000dfc1270 */
[----:B------:R-:W1:Y:S02]  /*12910*/  LDCU UR14, c[0x0][0x398] ;  /* 0x00007300ff0e77ac */ /* 0x000e640008000800 */
[----:B------:R1:W-:Y:S01]  /*12920*/  @P4 STG.E.U8 desc[UR24][R206.64], R233 ;  /* 0x000000e9ce004986 */ /* 0x0003e2000c101118 */
[----:B------:R-:W2:Y:S01]  /*12930*/  LDCU UR6, c[0x0][0x39c] ;  /* 0x00007380ff0677ac */ /* 0x000ea20008000800 */
[----:B0-----:R-:W-:Y:S01]  /*12940*/  PRMT R231, R233, 0x9910, RZ ;  /* 0x00009910e9e77816 */ /* 0x001fe200000000ff */
[----:B------:R-:W-:-:S04]  /*12950*/  VIADD R230, R0, 0x23 ;  /* 0x0000002300e67836 */ /* 0x000fc80000000000 */
[----:B-1----:R-:W-:Y:S01]  /*12960*/  IMAD.MOV.U32 R206, RZ, RZ, R231 ;  /* 0x000000ffffce7224 */ /* 0x002fe200078e00e7 */
[----:B------:R0:W-:Y:S01]  /*12970*/  @P2 STG.E.U8 desc[UR24][R200.64], R234 ;  /* 0x000000eac8002986 */ /* 0x0001e2000c101118 */
[----:B------:R-:W-:Y:S01]  /*12980*/  ISETP.GE.AND P4, PT, R230, UR4, PT ;  /* 0x00000004e6007c0c */ /* 0x000fe2000bf86270 */
[----:B------:R-:W-:Y:S01]  /*12990*/  VIADD R230, R240, UR60 ;  /* 0x0000003cf0e67c36 */ /* 0x000fe20008000000 */
[----:B------:R-:W-:Y:S01]  /*129a0*/  ISETP.LT.AND P3, PT, R3, UR8, !P3 ;  /* 0x0000000803007c0c */ /* 0x000fe2000df61270 */
[----:B------:R-:W1:Y:S01]  /*129b0*/  LDCU UR4, c[0x0][0x39c] ;  /* 0x00007380ff0477ac */ /* 0x000e620008000800 */
[----:B------:R-:W-:Y:S01]  /*129c0*/  PRMT R232, R234, 0x9910, RZ ;  /* 0x00009910eae87816 */ /* 0x000fe200000000ff */
[----:B------:R-:W1:Y:S01]  /*129d0*/  LDCU UR8, c[0x0][0x39c] ;  /* 0x00007380ff0877ac */ /* 0x000e620008000800 */
[----:B0-----:R-:W-:Y:S02]  /*129e0*/  SHF.R.S32.HI R201, RZ, 0x8, R206 ;  /* 0x00000008ffc97819 */ /* 0x001fe400000114ce */
[----:B------:R-:W-:-:S03]  /*129f0*/  IADD3 R200, P2, PT, R240, R198, RZ ;  /* 0x000000c6f0c87210 */ /* 0x000fc60007f5e0ff */
[----:B------:R0:W-:Y:S02]  /*12a00*/  @P6 STG.E.U8 desc[UR24][R228.64], R201 ;  /* 0x000000c9e4006986 */ /* 0x0001e4000c101118 */
[----:B0-----:R-:W-:Y:S01]  /*12a10*/  IMAD.X R201, R241, 0x1, R199, P2 ;  /* 0x00000001f1c97824 */ /* 0x001fe200010e06c7 */
[----:B------:R-:W-:Y:S02]  /*12a20*/  SHF.R.S32.HI R228, RZ, 0x1f, R230 ;  /* 0x0000001fffe47819 */ /* 0x000fe400000114e6 */
[----:B------:R-:W-:-:S05]  /*12a30*/  IADD3 R206, P2, PT, R230, R197, RZ ;  /* 0x000000c5e6ce7210 */ /* 0x000fca0007f5e0ff */
[----:B------:R-:W-:Y:S01]  /*12a40*/  IMAD.X R207, R228, 0x1, R196, P2 ;  /* 0x00000001e4cf7824 */ /* 0x000fe200010e06c4 */
[----:B------:R-:W-:Y:S02]  /*12a50*/  ISETP.LT.AND P2, PT, R2, UR11, !P0 ;  /* 0x0000000b02007c0c */ /* 0x000fe4000c741270 */
[----:B------:R-:W-:Y:S02]  /*12a60*/  SHF.R.S32.HI R232, RZ, 0x8, R232 ;  /* 0x00000008ffe87819 */ /* 0x000fe400000114e8 */
[----:B--2---:R-:W-:Y:S01]  /*12a70*/  F2FP.SATFINITE.E4M3.F32.PACK_AB_MERGE_C R231, R183, R182, RZ ;  /* 0x000000b6b7e7723e */ /* 0x004fe200048070ff */
[----:B------:R-:W-:Y:S01]  /*12a80*/  VIADD R229, R0, 0x24 ;  /* 0x0000002400e57836 */ /* 0x000fe20000000000 */
[----:B------:R-:W-:Y:S01]  /*12a90*/  ISETP.LT.AND P0, PT, R3, UR12, !P0 ;  /* 0x0000000c03007c0c */ /* 0x000fe2000c701270 */
[----:B------:R0:W-:Y:S01]  /*12aa0*/  @P3 STG.E.U8 desc[UR24][R226.64], R232 ;  /* 0x000000e8e2003986 */ /* 0x0001e2000c101118 */
[----:B------:R-:W2:Y:S05]  /*12ab0*/  LDCU UR11, c[0x0][0x398] ;  /* 0x00007300ff0b77ac */ /* 0x000eaa0008000800 */
[----:B------:R4:W-:Y:S01]  /*12ac0*/  @P2 STG.E.U8 desc[UR24][R224.64], R231 ;  /* 0x000000e7e0002986 */ /* 0x0009e2000c101118 */
[----:B------:R-:W-:Y:S01]  /*12ad0*/  ISETP.LT.AND P2, PT, R2, UR14, !P5 ;  /* 0x0000000e02007c0c */ /* 0x000fe2000ef41270 */
[----:B------:R-:W1:Y:S01]  /*12ae0*/  LDCU UR12, c[0x0][0x398] ;  /* 0x00007300ff0c77ac */ /* 0x000e620008000800 */
[----:B------:R-:W-:Y:S01]  /*12af0*/  ISETP.GE.AND P6, PT, R229, UR6, PT ;  /* 0x00000006e5007c0c */ /* 0x000fe2000bfc6270 */
[----:B------:R-:W1:Y:S01]  /*12b00*/  LDCU UR6, c[0x0][0x398] ;  /* 0x00007300ff0677ac */ /* 0x000e620008000800 */
[----:B0-----:R-:W-:-:S02]  /*12b10*/  PRMT R226, R231, 0x9910, RZ ;  /* 0x00009910e7e27816 */ /* 0x001fc400000000ff */
[----:B----4-:R-:W-:Y:S01]  /*12b20*/  F2FP.SATFINITE.E4M3.F32.PACK_AB_MERGE_C R225, R181, R180, RZ ;  /* 0x000000b4b5e1723e */ /* 0x010fe200048070ff */
[----:B------:R-:W0:Y:S04]  /*12b30*/  LDCU UR14, c[0x0][0x398] ;  /* 0x00007300ff0e77ac */ /* 0x000e280008000800 */
[----:B------:R4:W-:Y:S02]  /*12b40*/  @P0 STG.E.U8 desc[UR24][R222.64], R225 ;  /* 0x000000e1de000986 */ /* 0x0009e4000c101118 */
[----:B----4-:R-:W-:-:S05]  /*12b50*/  SHF.R.S32.HI R222, RZ, 0x8, R226 ;  /* 0x00000008ffde7819 */ /* 0x010fca00000114e2 */
[----:B------:R4:W-:Y:S02]  /*12b60*/  @P2 STG.E.U8 desc[UR24][R220.64], R222 ;  /* 0x000000dedc002986 */ /* 0x0009e4000c101118 */
[----:B----4-:R-:W-:Y:S02]  /*12b70*/  F2FP.SATFINITE.E4M3.F32.PACK_AB_MERGE_C R221, R179, R178, RZ ;  /* 0x000000b2b3dd723e */ /* 0x010fe400048070ff */
[----:B------:R-:W4:Y:S01]  /*12b80*/  LDL.LU R178, [R1+0x490] ;  /* 0x0004900001b27983 */ /* 0x000f220000300800 */
[----:B---3--:R-:W-:-:S03]  /*12b90*/  F2FP.SATFINITE.E4M3.F32.PACK_AB_MERGE_C R222, R177, R176, RZ ;  /* 0x000000b0b1de723e */ /* 0x008fc600048070ff */
[----:B------:R-:W4:Y:S04]  /*12ba0*/  LDL.LU R179, [R1+0x494] ;  /* 0x0004940001b37983 */ /* 0x000f280000300800 */
[----:B------:R-:W3:Y:S04]  /*12bb0*/  LDL.LU R176, [R1+0x90] ;  /* 0x0000900001b07983 */ /* 0x000ee80000300800 */
[----:B------:R-:W3:Y:S01]  /*12bc0*/  LDL.LU R177, [R1+0x94] ;  /* 0x0000940001b17983 */ /* 0x000ee20000300800 */
[----:B------:R-:W-:Y:S01]  /*12bd0*/  PRMT R225, R225, 0x9910, RZ ;  /* 0x00009910e1e17816 */ /* 0x000fe200000000ff */
[C---:B------:R-:W-:Y:S01]  /*12be0*/  VIADD R229, R0.reuse, 0x25 ;  /* 0x0000002500e57836 */ /* 0x040fe20000000000 */
[----:B-1----:R-:W-:Y:S01]  /*12bf0*/  ISETP.LT.AND P5, PT, R3, UR6, !P5 ;  /* 0x0000000603007c0c */ /* 0x002fe2000efa1270 */
[----:B------:R-:W-:Y:S01]  /*12c00*/  VIADD R224, R0, 0x26 ;  /* 0x0000002600e07836 */ /* 0x000fe20000000000 */
[----:B--2---:R-:W-:Y:S01]  /*12c10*/  ISETP.LT.AND P2, PT, R2, UR11, !P1 ;  /* 0x0000000b02007c0c */ /* 0x004fe2000cf41270 */
[----:B------:R-:W-:Y:S01]  /*12c20*/  IMAD.MOV.U32 R220, RZ, RZ, R225 ;  /* 0x000000ffffdc7224 */ /* 0x000fe200078e00e1 */
[----:B------:R-:W-:Y:S01]  /*12c30*/  ISETP.GE.AND P3, PT, R229, UR4, PT ;  /* 0x00000004e5007c0c */ /* 0x000fe2000bf66270 */
[----:B------:R-:W1:Y:S01]  /*12c40*/  LDCU UR4, c[0x0][0x39c] ;  /* 0x00007380ff0477ac */ /* 0x000e620008000800 */
[----:B------:R-:W-:-:S02]  /*12c50*/  ISETP.LT.AND P1, PT, R3, UR12, !P1 ;  /* 0x0000000c03007c0c */ /* 0x000fc4000cf21270 */
[----:B------:R-:W-:Y:S01]  /*12c60*/  SHF.R.S32.HI R220, RZ, 0x8, R220 ;  /* 0x00000008ffdc7819 */ /* 0x000fe200000114dc */
[----:B------:R-:W2:Y:S01]  /*12c70*/  LDCU UR11, c[0x0][0x398] ;  /* 0x00007300ff0b77ac */ /* 0x000ea20008000800 */
[----:B------:R-:W-:-:S03]  /*12c80*/  ISETP.GE.AND P0, PT, R224, UR8, PT ;  /* 0x00000008e0007c0c */ /* 0x000fc6000bf06270 */
[----:B------:R1:W-:Y:S01]  /*12c90*/  @P5 STG.E.U8 desc[UR24][R218.64], R220 ;  /* 0x000000dcda005986 */ /* 0x0003e2000c101118 */
[----:B------:R-:W2:Y:S01]  /*12ca0*/  LDCU UR8, c[0x0][0x398] ;  /* 0x00007300ff0877ac */ /* 0x000ea20008000800 */
[----:B0-----:R-:W-:Y:S02]  /*12cb0*/  ISETP.LT.AND P5, PT, R2, UR14, !P4 ;  /* 0x0000000e02007c0c */ /* 0x001fe4000e7a1270 */
[----:B------:R0:W-:Y:S01]  /*12cc0*/  @P2 STG.E.U8 desc[UR24][R204.64], R221 ;  /* 0x000000ddcc002986 */ /* 0x0001e2000c101118 */
[----:B------:R-:W2:Y:S01]  /*12cd0*/  LDCU UR12, c[0x0][0x398] ;  /* 0x00007300ff0c77ac */ /* 0x000ea20008000800 */
[----:B------:R-:W2:Y:S01]  /*12ce0*/  LDCU UR6, c[0x0][0x39c] ;  /* 0x00007380ff0677ac */ /* 0x000ea20008000800 */
[----:B-1----:R-:W-:Y:S01]  /*12cf0*/  PRMT R219, R221, 0x9910, RZ ;  /* 0x00009910dddb7816 */ /* 0x002fe200000000ff */
[----:B------:R-:W-:Y:S01]  /*12d00*/  VIADD R218, R0, 0x27 ;  /* 0x0000002700da7836 */ /* 0x000fe20000000000 */
[----:B------:R-:W1:Y:S03]  /*12d10*/  LDCU UR14, c[0x0][0x398] ;  /* 0x00007300ff0e77ac */ /* 0x000e660008000800 */
[----:B0-----:R-:W-:Y:S01]  /*12d20*/  IMAD.MOV.U32 R204, RZ, RZ, R219 ;  /* 0x000000ffffcc7224 */ /* 0x001fe200078e00db */
[----:B------:R0:W-:Y:S01]  /*12d30*/  @P1 STG.E.U8 desc[UR24][R202.64], R222 ;  /* 0x000000deca001986 */ /* 0x0001e2000c101118 */
[----:B------:R-:W-:Y:S01]  /*12d40*/  ISETP.GE.AND P2, PT, R218, UR4, PT ;  /* 0x00000004da007c0c */ /* 0x000fe2000bf46270 */
[----:B------:R-:W1:Y:S01]  /*12d50*/  LDCU UR4, c[0x0][0x39c] ;  /* 0x00007380ff0477ac */ /* 0x000e620008000800 */
[----:B------:R-:W-:Y:S01]  /*12d60*/  VIADD R218, R230, UR60 ;  /* 0x0000003ce6da7c36 */ /* 0x000fe20008000000 */
[----:B0-----:R-:W-:-:S02]  /*12d70*/  SHF.R.S32.HI R202, RZ, 0x8, R204 ;  /* 0x00000008ffca7819 */ /* 0x001fc400000114cc */
[----:B------:R-:W-:-:S03]  /*12d80*/  IADD3 R204, P1, PT, R230, R198, RZ ;  /* 0x000000c6e6cc7210 */ /* 0x000fc60007f3e0ff */
[----:B------:R0:W-:Y:S02]  /*12d90*/  @P5 STG.E.U8 desc[UR24][R214.64], R202 ;  /* 0x000000cad6005986 */ /* 0x0001e4000c101118 */
[----:B------:R-:W-:Y:S01]  /*12da0*/  IMAD.X R205, R228, 0x1, R199, P1 ;  /* 0x00000001e4cd7824 */ /* 0x000fe200008e06c7 */
[----:B--2---:R-:W-:Y:S01]  /*12db0*/  ISETP.LT.AND P4, PT, R3, UR8, !P4 ;  /* 0x0000000803007c0c */ /* 0x004fe2000e781270 */
[----:B------:R-:W2:Y:S01]  /*12dc0*/  LDCU UR8, c[0x0][0x398] ;  /* 0x00007300ff0877ac */ /* 0x000ea20008000800 */
[----:B0-----:R-:W-:Y:S02]  /*12dd0*/  SHF.R.S32.HI R214, RZ, 0x1f, R218 ;  /* 0x0000001fffd67819 */ /* 0x001fe400000114da */
[----:B------:R-:W-:Y:S01]  /*12de0*/  IADD3 R202, P1, PT, R218, R197, RZ ;  /* 0x000000c5daca7210 */ /* 0x000fe20007f3e0ff */
[----:B------:R-:W-:Y:S01]  /*12df0*/  VIADD R215, R0, 0x28 ;  /* 0x0000002800d77836 */ /* 0x000fe20000000000 */
[----:B------:R-:W-:-:S03]  /*12e00*/  PRMT R219, R222, 0x9910, RZ ;  /* 0x00009910dedb7816 */ /* 0x000fc600000000ff */
[----:B------:R-:W-:Y:S01]  /*12e10*/  IMAD.X R203, R214, 0x1, R196, P1 ;  /* 0x00000001d6cb7824 */ /* 0x000fe200008e06c4 */
[----:B------:R-:W-:Y:S01]  /*12e20*/  ISETP.LT.AND P1, PT, R2, UR11, !P6 ;  /* 0x0000000b02007c0c */ /* 0x000fe2000f721270 */
[----:B------:R-:W0:Y:S01]  /*12e30*/  LDCU UR11, c[0x0][0x398] ;  /* 0x00007300ff0b77ac */ /* 0x000e220008000800 */
[----:B------:R-:W-:Y:S02]  /*12e40*/  ISETP.LT.AND P6, PT, R3, UR12, !P6 ;  /* 0x0000000c03007c0c */ /* 0x000fe4000f7c1270 */
[----:B-1----:R-:W-:Y:S01]  /*12e50*/  ISETP.GE.AND P5, PT, R215, UR4, PT ;  /* 0x00000004d7007c0c */ /* 0x002fe2000bfa6270 */
[----:B------:R-:W-:Y:S01]  /*12e60*/  VIADD R215, R0, 0x29 ;  /* 0x0000002900d77836 */ /* 0x000fe20000000000 */
[----:B------:R-:W-:Y:S01]  /*12e70*/  SHF.R.S32.HI R219, RZ, 0x8, R219 ;  /* 0x00000008ffdb7819 */ /* 0x000fe200000114db */
[----:B------:R-:W1:Y:S04]  /*12e80*/  LDCU UR4, c[0x0][0x39c] ;  /* 0x00007380ff0477ac */ /* 0x000e680008000800 */
[----:B------:R-:W-:Y:S01]  /*12e90*/  @P4 STG.E.U8 desc[UR24][R216.64], R219 ;  /* 0x000000dbd8004986 */ /* 0x000fe2000c101118 */
[----:B------:R-:W-:Y:S01]  /*12ea0*/  ISETP.GE.AND P4, PT, R215, UR6, PT ;  /* 0x00000006d7007c0c */ /* 0x000fe2000bf86270 */
[----:B------:R-:W0:Y:S01]  /*12eb0*/  LDCU UR6, c[0x0][0x398] ;  /* 0x00007300ff0677ac */ /* 0x000e220008000800 */
[----:B------:R-:W0:Y:S01]  /*12ec0*/  LDCU UR12, c[0x0][0x398] ;  /* 0x00007300ff0c77ac */ /* 0x000e220008000800 */
[----:B----4-:R-:W-:-:S05]  /*12ed0*/  F2FP.SATFINITE.E4M3.F32.PACK_AB_MERGE_C R220, R179, R178, RZ ;  /* 0x000000b2b3dc723e */ /* 0x010fca00048070ff */
[----:B------:R4:W-:Y:S01]  /*12ee0*/  @P1 STG.E.U8 desc[UR24][R212.64], R220 ;  /* 0x000000dcd4001986 */ /* 0x0009e2000c101118 */
[----:B---3--:R-:W-:Y:S02]  /*12ef0*/  F2FP.SATFINITE.E4M3.F32.PACK_AB_MERGE_C R215, R177, R176, RZ ;  /* 0x000000b0b1d7723e */ /* 0x008fe400048070ff */
[----:B------:R-:W-:Y:S01]  /*12f00*/  ISETP.LT.AND P1, PT, R2, UR14, !P3 ;  /* 0x0000000e02007c0c */ /* 0x000fe2000df21270 */
[----:B------:R-:W3:Y:S02]  /*12f10*/  LDCU UR14, c[0x0][0x398] ;  /* 0x00007300ff0e77ac */ /* 0x000ee40008000800 */
[----:B------:R0:W-:Y:S01]  /*12f20*/  @P6 STG.E.U8 desc[UR24][R210.64], R215 ;  /* 0x000000d7d2006986 */ /* 0x0001e2000c101118 */
[----:B----4-:R-:W-:-:S05]  /*12f30*/  PRMT R220, R220, 0x9910, RZ ;  /* 0x00009910dcdc7816 */ /* 0x010fca00000000ff */
[----:B0-----:R-:W-:-:S05]  /*12f40*/  IMAD.MOV.U32 R211, RZ, RZ, R220 ;  /* 0x000000ffffd37224 */ /* 0x001fca00078e00dc */
[----:B------:R-:W-:-:S05]  /*12f50*/  SHF.R.S32.HI R211, RZ, 0x8, R211 ;  /* 0x00000008ffd37819 */ /* 0x000fca00000114d3 */
[----:B------:R0:W-:Y:S02]  /*12f60*/  @P1 STG.E.U8 desc[UR24][R208.64], R211 ;  /* 0x000000d3d0001986 */ /* 0x0001e4000c101118 */
[----:B0-----:R-:W-:Y:S02]  /*12f70*/  F2FP.SATFINITE.E4M3.F32.PACK_AB_MERGE_C R209, R175, R174, RZ ;  /* 0x000000aeafd1723e */ /* 0x001fe400048070ff */
[----:B------:R-:W4:Y:S01]  /*12f80*/  LDL.LU R174, [R1+0x4a0] ;  /* 0x0004a00001ae7983 */ /* 0x000f220000300800 */
[----:B-----5:R-:W-:-:S03]  /*12f90*/  F2FP.SATFINITE.E4M3.F32.PACK_AB_MERGE_C R208, R173, R172, RZ ;  /* 0x000000acadd0723e */ /* 0x020fc600048070ff */
[----:B------:R-:W4:Y:S04]  /*12fa0*/  LDL.LU R175, [R1+0x4a4] ;  /* 0x0004a40001af7983 */ /* 0x000f280000300800 */
[----:B------:R-:W5:Y:S04]  /*12fb0*/  LDL.LU R172, [R1+0xa0] ;  /* 0x0000a00001ac7983 */ /* 0x000f680000300800 */
[----:B------:R-:W5:Y:S01]  /*12fc0*/  LDL.LU R173, [R1+0xa4] ;  /* 0x0000a40001ad7983 */ /* 0x000f620000300800 */
[----:B------:R-:W-:Y:S01]  /*12fd0*/  ISETP.LT.AND P3, PT, R3, UR16, !P3 ;  /* 0x0000001003007c0c */ /* 0x000fe2000df61270 */
[----:B------:R-:W-:Y:S01]  /*12fe0*/  VIADD R210, R0, 0x2a ;  /* 0x0000002a00d27836 */ /* 0x000fe20000000000 */
[----:B------:R-:W-:Y:S01]  /*12ff0*/  PRMT R212, R215, 0x9910, RZ ;  /* 0x00009910d7d47816 */ /* 0x000fe200000000ff */
[----:B------:R-:W0:Y:S01]  /*13000*/  LDCU UR16, c[0x0][0x398] ;  /* 0x00007300ff1077ac */ /* 0x000e220008000800 */
[----:B--2---:R-:W-:-:S02]  /*13010*/  ISETP.LT.AND P6, PT, R2, UR8, !P0 ;  /* 0x0000000802007c0c */ /* 0x004fc4000c7c1270 */
[----:B-1----:R-:W-:Y:S01]  /*13020*/  ISETP.GE.AND P1, PT, R210, UR4, PT ;  /* 0x00000004d2007c0c */ /* 0x002fe2000bf26270 */
[----:B------:R-:W1:Y:S01]  /*13030*/  LDCU UR4, c[0x0][0x39c] ;  /* 0x00007380ff0477ac */ /* 0x000e620008000800 */
[----:B------:R-:W-:Y:S01]  /*13040*/  SHF.R.S32.HI R210, RZ, 0x8, R212 ;  /* 0x00000008ffd27819 */ /* 0x000fe200000114d4 */
[----:B------:R-:W2:Y:S04]  /*13050*/  LDCU UR8, c[0x0][0x398] ;  /* 0x00007300ff0877ac */ /* 0x000ea80008000800 */
[----:B------:R0:W-:Y:S04]  /*13060*/  @P3 STG.E.U8 desc[UR24][R200.64], R210 ;  /* 0x000000d2c8003986 */ /* 0x0001e8000c101118 */
[----:B------:R1:W-:Y:S01]  /*13070*/  @P6 STG.E.U8 desc[UR24][R206.64], R209 ;  /* 0x000000d1ce006986 */ /* 0x0003e2000c101118 */
[----:B------:R-:W-:Y:S01]  /*13080*/  ISETP.LT.AND P6, PT, R3, UR11, !P0 ;  /* 0x0000000b03007c0c */ /* 0x000fe2000c7c1270 */
[----:B------:R-:W2:Y:S01]  /*13090*/  LDCU UR11, c[0x0][0x398] ;  /* 0x00007300ff0b77ac */ /* 0x000ea20008000800 */
[----:B0-----:R-:W-:-:S05]  /*130a0*/  IADD3 R200, P3, PT, R218, R198, RZ ;  /* 0x000000c6dac87210 */ /* 0x001fca0007f7e0ff */
[----:B------:R-:W-:Y:S01]  /*130b0*/  IMAD.X R201, R214, 0x1, R199, P3 ;  /* 0x00000001d6c97824 */ /* 0x000fe200018e06c7 */
[----:B------:R-:W-:Y:S01]  /*130c0*/  ISETP.LT.AND P3, PT, R2, UR6, !P2 ;  /* 0x0000000602007c0c */ /* 0x000fe2000d761270 */
[----:B-1----:R-:W-:Y:S01]  /*130d0*/  VIADD R206, R0, 0x2b ;  /* 0x0000002b00ce7836 */ /* 0x002fe20000000000 */
[----:B------:R-:W-:-:S03]  /*130e0*/  PRMT R209, R209, 0x9910, RZ ;  /* 0x00009910d1d17816 */ /* 0x000fc600000000ff */
[----:B------:R0:W-:Y:S01]  /*130f0*/  @P6 STG.E.U8 desc[UR24][R204.64], R208 ;  /* 0x000000d0cc006986 */ /* 0x0001e2000c101118 */
[----:B------:R-:W-:Y:S01]  /*13100*/  PRMT R207, R208, 0x9910, RZ ;  /* 0x00009910d0cf7816 */ /* 0x000fe200000000ff */
[----:B------:R-:W1:Y:S01]  /*13110*/  LDCU UR6, c[0x0][0x39c] ;  /* 0x00007380ff0677ac */ /* 0x000e620008000800 */
[----:B------:R-:W-:Y:S02]  /*13120*/  ISETP.GE.AND P0, PT, R206, UR4, PT ;  /* 0x00000004ce007c0c */ /* 0x000fe4000bf06270 */
[----:B------:R-:W-:Y:S01]  /*13130*/  SHF.R.S32.HI R206, RZ, 0x8, R209 ;  /* 0x00000008ffce7819 */ /* 0x000fe200000114d1 */
[----:B------:R-:W1:Y:S04]  /*13140*/  LDCU UR4, c[0x0][0x39c] ;  /* 0x00007380ff0477ac */ /* 0x000e680008000800 */
[----:B------:R4:W-:Y:S01]  /*13150*/  @P3 STG.E.U8 desc[UR24][R202.64], R206 ;  /* 0x000000ceca003986 */ /* 0x0009e2000c101118 */
[----:B0-----:R-:W-:-:S02]  /*13160*/  SHF.R.S32.HI R204, RZ, 0x8, R207 ;  /* 0x00000008ffcc7819 */ /* 0x001fc400000114cf */
[----:B----4-:R-:W-:Y:S02]  /*13170*/  F2FP.SATFINITE.E4M3.F32.PACK_AB_MERGE_C R206, R175, R174, RZ ;  /* 0x000000aeafce723e */ /* 0x010fe400048070ff */
[----:B------:R-:W4:Y:S04]  /*13180*/  LDL.LU R174, [R1+0x4a8] ;  /* 0x0004a80001ae7983 */ /* 0x000f280000300800 */
[----:B------:R-:W4:Y:S01]  /*13190*/  LDL.LU R175, [R1+0x4ac] ;  /* 0x0004ac0001af7983 */ /* 0x000f220000300800 */
[----:B-----5:R-:W-:-:S03]  /*131a0*/  F2FP.SATFINITE.E4M3.F32.PACK_AB_MERGE_C R207, R173, R172, RZ ;  /* 0x000000acadcf723e */ /* 0x020fc600048070ff */
[----:B------:R-:W5:Y:S04]  /*131b0*/  LDL.LU R172, [R1+0xa8] ;  /* 0x0000a80001ac7983 */ /* 0x000f680000300800 */
[----:B------:R-:W5:Y:S01]  /*131c0*/  LDL.LU R173, [R1+0xac] ;  /* 0x0000ac0001ad7983 */ /* 0x000f620000300800 */
[----:B------:R-:W-:Y:S01]  /*131d0*/  ISETP.LT.AND P2, PT, R3, UR12, !P2 ;  /* 0x0000000c03007c0c */ /* 0x000fe2000d741270 */
[----:B------:R-:W0:-:S12]  /*131e0*/  LDCU UR12, c[0x0][0x398] ;  /* 0x00007300ff0c77ac */ /* 0x000e180008000800 */
[----:B------:R0:W-:Y:S01]  /*131f0*/  @P2 STG.E.U8 desc[UR24][R200.64], R204 ;  /* 0x000000ccc8002986 */ /* 0x0001e2000c101118 */
[----:B--2---:R-:W-:Y:S01]  /*13200*/  ISETP.LT.AND P2, PT, R2, UR8, !P5 ;  /* 0x0000000802007c0c */ /* 0x004fe2000ef41270 */
[----:B------:R-:W-:Y:S01]  /*13210*/  VIADD R205, R0, 0x2d ;  /* 0x0000002d00cd7836 */ /* 0x000fe20000000000 */
[----:B------:R-:W-:Y:S01]  /*13220*/  ISETP.LT.AND P5, PT, R3, UR11, !P5 ;  /* 0x0000000b03007c0c */ /* 0x000fe2000efa1270 */
[----:B------:R-:W2:Y:S01]  /*13230*/  LDCU UR8, c[0x0][0x398] ;  /* 0x00007300ff0877ac */ /* 0x000ea20008000800 */
[----:B------:R-:W2:Y:S01]  /*13240*/  LDCU UR11, c[0x0][0x398] ;  /* 0x00007300ff0b77ac */ /* 0x000ea20008000800 */
[----:B0-----:R-:W-:Y:S02]  /*13250*/  VIADD R204, R218, UR60 ;  /* 0x0000003cdacc7c36 */ /* 0x001fe40008000000 */
[----:B------:R-:W-:-:S03]  /*13260*/  VIADD R200, R0, 0x2c ;  /* 0x0000002c00c87836 */ /* 0x000fc60000000000 */
[----:B------:R-:W-:Y:S02]  /*13270*/  SHF.R.S32.HI R201, RZ, 0x1f, R204 ;  /* 0x0000001fffc97819 */ /* 0x000fe400000114cc */
[----:B------:R-:W-:Y:S02]  /*13280*/  IADD3 R202, P6, PT, R204, R197, RZ ;  /* 0x000000c5ccca7210 */ /* 0x000fe40007fde0ff */
[----:B-1----:R-:W-:Y:S01]  /*13290*/  ISETP.GE.AND P3, PT, R200, UR4, PT ;  /* 0x00000004c8007c0c */ /* 0x002fe2000bf66270 */
[----:B------:R-:W0:Y:S02]  /*132a0*/  LDCU UR4, c[0x0][0x398] ;  /* 0x00007300ff0477ac */ /* 0x000e240008000800 */
[----:B------:R-:W-:Y:S01]  /*132b0*/  IMAD.X R203, R201, 0x1, R196, P6 ;  /* 0x00000001c9cb7824 */ /* 0x000fe200030e06c4 */
[C---:B------:R-:W-:Y:S01]  /*132c0*/  IADD3 R200, P6, PT, R204.reuse, R198, RZ ;  /* 0x000000c6ccc87210 */ /* 0x040fe20007fde0ff */
[----:B------:R-:W-:-:S04]  /*132d0*/  VIADD R204, R204, UR60 ;  /* 0x0000003ccccc7c36 */ /* 0x000fc80008000000 */
[----:B------:R-:W-:Y:S01]  /*132e0*/  IMAD.X R201, R201, 0x1, R199, P6 ;  /* 0x00000001c9c97824 */ /* 0x000fe200030e06c7 */
[----:B------:R1:W-:Y:S04]  /*132f0*/  @P2 STG.E.U8 desc[UR24][R202.64], R206 ;  /* 0x000000ceca002986 */ /* 0x0003e8000c101118 */
[----:B------:R0:W-:Y:S01]  /*13300*/  @P5 STG.E.U8 desc[UR24][R200.64], R207 ;  /* 0x000000cfc8005986 */ /* 0x0001e2000c101118 */
[----:B------:R-:W-:Y:S01]  /*13310*/  ISETP.LT.AND P5, PT, R2, UR12, !P4 ;  /* 0x0000000c02007c0c */ /* 0x000fe2000e7a1270 */
[----:B------:R-:W2:Y:S01]  /*13320*/  LDCU UR12, c[0x0][0x398] ;  /* 0x00007300ff0c77ac */ /* 0x000ea20008000800 */
[----:B-1----:R-:W-:Y:S02]  /*13330*/  IADD3 R202, P6, PT, R204, R197, RZ ;  /* 0x000000c5ccca7210 */ /* 0x002fe40007fde0ff */
[----:B------:R-:W-:-:S02]  /*13340*/  PRMT R206, R206, 0x9910, RZ ;  /* 0x00009910cece7816 */ /* 0x000fc400000000ff */
[----:B0-----:R-:W-:Y:S02]  /*13350*/  SHF.R.S32.HI R201, RZ, 0x1f, R204 ;  /* 0x0000001fffc97819 */ /* 0x001fe400000114cc */
[----:B------:R-:W-:-:S03]  /*13360*/  SHF.R.S32.HI R206, RZ, 0x8, R206 ;  /* 0x00000008ffce7819 */ /* 0x000fc600000114ce */
[----:B------:R-:W-:Y:S01]  /*13370*/  IMAD.X R203, R201, 0x1, R196, P6 ;  /* 0x00000001c9cb7824 */ /* 0x000fe200030e06c4 */
[----:B------:R-:W-:Y:S01]  /*13380*/  ISETP.GE.AND P2, PT, R205, UR6, PT ;  /* 0x00000006cd007c0c */ /* 0x000fe2000bf46270 */
[----:B------:R-:W0:Y:S01]  /*13390*/  LDCU UR6, c[0x0][0x398] ;  /* 0x00007300ff0677ac */ /* 0x000e220008000800 */
[----:B------:R-:W-:Y:S02]  /*133a0*/  PRMT R205, R207, 0x9910, RZ ;  /* 0x00009910cfcd7816 */ /* 0x000fe400000000ff */
[----:B------:R5:W-:Y:S01]  /*133b0*/  @P5 STG.E.U8 desc[UR24][R202.64], R206 ;  /* 0x000000ceca005986 */ /* 0x000be2000c101118 */
[----:B----4-:R-:W-:-:S03]  /*133c0*/  F2FP.SATFINITE.E4M3.F32.PACK_AB_MERGE_C R207, R175, R174, RZ ;  /* 0x000000aeafcf723e */ /* 0x010fc600048070ff */
[----:B------:R-:W4:Y:S04]  /*133d0*/  LDL.LU R174, [R1+0x4b0] ;  /* 0x0004b00001ae7983 */ /* 0x000f280000300800 */
[----:B------:R-:W4:Y:S01]  /*133e0*/  LDL.LU R175, [R1+0x4b4] ;  /* 0x0004b40001af7983 */ /* 0x000f220000300800 */
[----:B-----5:R-:W-:-:S03]  /*133f0*/  F2FP.SATFINITE.E4M3.F32.PACK_AB_MERGE_C R206, R173, R172, RZ ;  /* 0x000000acadce723e */ /* 0x020fc600048070ff */
[----:B------:R-:W5:Y:S04]  /*13400*/  LDL.LU R172, [R1+0xb0] ;  /* 0x0000b00001ac7983 */ /* 0x000f680000300800 */
[----:B------:R-:W5:Y:S01]  /*13410*/  LDL.LU R173, [R1+0xb4] ;  /* 0x0000b40001ad7983 */ /* 0x000f620000300800 */
[----:B------:R-:W-:Y:S01]  /*13420*/  ISETP.LT.AND P4, PT, R3, UR4, !P4 ;  /* 0x0000000403007c0c */ /* 0x000fe2000e781270 */
[----:B------:R-:W1:Y:S01]  /*13430*/  LDCU UR4, c[0x0][0x39c] ;  /* 0x00007380ff0477ac */ /* 0x000e620008000800 */
[----:B------:R-:W-:Y:S02]  /*13440*/  IADD3 R200, P6, PT, R204, R198, RZ ;  /* 0x000000c6ccc87210 */ /* 0x000fe40007fde0ff */
[----:B------:R-:W-:-:S03]  /*13450*/  SHF.R.S32.HI R205, RZ, 0x8, R205 ;  /* 0x00000008ffcd7819 */ /* 0x000fc600000114cd */
[----:B------:R-:W-:Y:S02]  /*13460*/  IMAD.X R201, R201, 0x1, R199, P6 ;  /* 0x00000001c9c97824 */ /* 0x000fe400030e06c7 */
[----:B------:R-:W-:Y:S01]  /*13470*/  VIADD R204, R204, UR60 ;  /* 0x0000003ccccc7c36 */ /* 0x000fe20008000000 */
[----:B0-----:R-:W-:Y:S01]  /*13480*/  ISETP.LT.AND P5, PT, R2, UR6, !P1 ;  /* 0x0000000602007c0c */ /* 0x001fe2000cfa1270 */
[----:B------:R-:W0:Y:S02]  /*13490*/  LDCU UR6, c[0x0][0x39c] ;  /* 0x00007380ff0677ac */ /* 0x000e240008000800 */
[----:B------:R1:W-:Y:S01]  /*134a0*/  @P4 STG.E.U8 desc[UR24][R200.64], R205 ;  /* 0x000000cdc8004986 */ /* 0x0003e2000c101118 */
[----:B--2---:R-:W-:Y:S01]  /*134b0*/  ISETP.LT.AND P4, PT, R3, UR8, !P1 ;  /* 0x0000000803007c0c */ /* 0x004fe2000cf81270 */
[----:B------:R-:W2:Y:S01]  /*134c0*/  LDCU UR8, c[0x0][0x398] ;  /* 0x00007300ff0877ac */ /* 0x000ea20008000800 */
[----:B------:R-:W-:Y:S02]  /*134d0*/  IADD3 R202, P1, PT, R204, R197, RZ ;  /* 0x000000c5ccca7210 */ /* 0x000fe40007f3e0ff */
[----:B-1----:R-:W-:-:S02]  /*134e0*/  SHF.R.S32.HI R201, RZ, 0x1f, R204 ;  /* 0x0000001fffc97819 */ /* 0x002fc400000114cc */
[----:B------:R-:W-:Y:S01]  /*134f0*/  IADD3 R200, P6, PT, R204, R198, RZ ;  /* 0x000000c6ccc87210 */ /* 0x000fe20007fde0ff */
[----:B------:R-:W-:Y:S02]  /*13500*/  VIADD R205, R0, 0x2e ;  /* 0x0000002e00cd7836 */ /* 0x000fe40000000000 */
[C---:B------:R-:W-:Y:S02]  /*13510*/  IMAD.X R203, R201.reuse, 0x1, R196, P1 ;  /* 0x00000001c9cb7824 */ /* 0x040fe400008e06c4 */
[----:B------:R-:W-:Y:S01]  /*13520*/  IMAD.X R201, R201, 0x1, R199, P6 ;  /* 0x00000001c9c97824 */ /* 0x000fe200030e06c7 */
[----:B------:R-:W-:Y:S01]  /*13530*/  ISETP.GE.AND P1, PT, R205, UR4, PT ;  /* 0x00000004cd007c0c */ /* 0x000fe2000bf26270 */
[----:B------:R-:W1:Y:S01]  /*13540*/  LDCU UR4, c[0x0][0x39c] ;  /* 0x00007380ff0477ac */ /* 0x000e620008000800 */
[----:B------:R-:W-:Y:S01]  /*13550*/  @P5 STG.E.U8 desc[UR24][R202.64], R207 ;  /* 0x000000cfca005986 */ /* 0x000fe2000c101118 */
[----:B------:R-:W-:-:S03]  /*13560*/  VIADD R204, R204, UR60 ;  /* 0x0000003ccccc7c36 */ /* 0x000fc60008000000 */
[----:B------:R0:W-:Y:S01]  /*13570*/  @P4 STG.E.U8 desc[UR24][R200.64], R206 ;  /* 0x000000cec8004986 */ /* 0x0001e2000c101118 */
[----:B------:R-:W-:Y:S01]  /*13580*/  ISETP.LT.AND P5, PT, R2, UR11, !P0 ;  /* 0x0000000b02007c0c */ /* 0x000fe2000c7a1270 */
[----:B------:R-:W-:Y:S01]  /*13590*/  VIADD R205, R0, 0x2f ;  /* 0x0000002f00cd7836 */ /* 0x000fe20000000000 */
[----:B------:R-:W-:Y:S01]  /*135a0*/  ISETP.LT.AND P4, PT, R3, UR12, !P0 ;  /* 0x0000000c03007c0c */ /* 0x000fe2000c781270 */
[----:B------:R-:W1:Y:S01]  /*135b0*/  LDCU UR11, c[0x0][0x398] ;  /* 0x00007300ff0b77ac */ /* 0x000e620008000800 */
[----:B0-----:R-:W-:Y:S01]  /*135c0*/  PRMT R200, R207, 0x9910, RZ ;  /* 0x00009910cfc87816 */ /* 0x001fe200000000ff */
[----:B------:R-:W0:Y:S01]  /*135d0*/  LDCU UR12, c[0x0][0x398] ;  /* 0x00007300ff0c77ac */ /* 0x000e220008000800 */
[----:B------:R-:W-:Y:S02]  /*135e0*/  PRMT R207, R206, 0x9910, RZ ;  /* 0x00009910cecf7816 */ /* 0x000fe400000000ff */
[----:B------:R-:W-:Y:S01]  /*135f0*/  SHF.R.S32.HI R201, RZ, 0x1f, R204 ;  /* 0x0000001fffc97819 */ /* 0x000fe200000114cc */
[----:B------:R-:W-:Y:S01]  /*13600*/  IMAD.MOV.U32 R206, RZ, RZ, R200 ;  /* 0x000000ffffce7224 */ /* 0x000fe200078e00c8 */
[----:B------:R-:W-:-:S04]  /*13610*/  IADD3 R202, P0, PT, R204, R197, RZ ;  /* 0x000000c5ccca7210 */ /* 0x000fc80007f1e0ff */
[----:B------:R-:W-:Y:S01]  /*13620*/  SHF.R.S32.HI R206, RZ, 0x8, R206 ;  /* 0x00000008ffce7819 */ /* 0x000fe200000114ce */
[----:B------:R-:W-:Y:S01]  /*13630*/  IMAD.X R203, R201, 0x1, R196, P0 ;  /* 0x00000001c9cb7824 */ /* 0x000fe200000e06c4 */
[----:B-1----:R-:W-:Y:S01]  /*13640*/  ISETP.GE.AND P0, PT, R205, UR4, PT ;  /* 0x00000004cd007c0c */ /* 0x002fe2000bf06270 */
[----:B------:R-:W1:Y:S01]  /*13650*/  LDCU UR4, c[0x0][0x39c] ;  /* 0x00007380ff0477ac */ /* 0x000e620008000800 */
[----:B------:R-:W-:Y:S02]  /*13660*/  SHF.R.S32.HI R205, RZ, 0x8, R207 ;  /* 0x00000008ffcd7819 */ /* 0x000fe400000114cf */
[----:B------:R4:W-:Y:S02]  /*13670*/  @P5 STG.E.U8 desc[UR24][R202.64], R206 ;  /* 0x000000ceca005986 */ /* 0x0009e4000c101118 */
[----:B----4-:R-:W-:Y:S02]  /*13680*/  F2FP.SATFINITE.E4M3.F32.PACK_AB_MERGE_C R206, R175, R174, RZ ;  /* 0x000000aeafce723e */ /* 0x010fe400048070ff */
[----:B------:R-:W4:Y:S04]  /*13690*/  LDL.LU R174, [R1+0x4b8] ;  /* 0x0004b80001ae7983 */ /* 0x000f280000300800 */
[----:B------:R-:W4:Y:S01]  /*136a0*/  LDL.LU R175, [R1+0x4bc] ;  /* 0x0004bc0001af7983 */ /* 0x000f220000300800 */
[----:B-----5:R-:W-:-:S03]  /*136b0*/  F2FP.SATFINITE.E4M3.F32.PACK_AB_MERGE_C R207, R173, R172, RZ ;  /* 0x000000acadcf723e */ /* 0x020fc600048070ff */
[----:B------:R-:W5:Y:S04]  /*136c0*/  LDL.LU R172, [R1+0xb8] ;  /* 0x0000b80001ac7983 */ /* 0x000f680000300800 */
[----:B------:R-:W5:Y:S01]  /*136d0*/  LDL.LU R173, [R1+0xbc] ;  /* 0x0000bc0001ad7983 */ /* 0x000f620000300800 */
[C---:B------:R-:W-:Y:S01]  /*136e0*/  IADD3 R200, P6, PT, R204.reuse, R198, RZ ;  /* 0x000000c6ccc87210 */ /* 0x040fe20007fde0ff */
[----:B------:R-:W-:-:S04]  /*136f0*/  VIADD R204, R204, UR60 ;  /* 0x0000003ccccc7c36 */ /* 0x000fc80008000000 */
[----:B------:R-:W-:Y:S01]  /*13700*/  IMAD.X R201, R201, 0x1, R199, P6 ;  /* 0x00000001c9c97824 */ /* 0x000fe200030e06c7 */
[----:B------:R-:W-:-:S04]  /*13710*/  IADD3 R202, P6, PT, R204, R197, RZ ;  /* 0x000000c5ccca7210 */ /* 0x000fc80007fde0ff */
[----:B------:R0:W-:Y:S01]  /*13720*/  @P4 STG.E.U8 desc[UR24][R200.64], R205 ;  /* 0x000000cdc8004986 */ /* 0x0001e2000c101118 */
[----:B--2---:R-:W-:Y:S01]  /*13730*/  ISETP.LT.AND P4, PT, R2, UR8, !P3 ;  /* 0x0000000802007c0c */ /* 0x004fe2000df81270 */
[----:B------:R-:W2:Y:S01]  /*13740*/  LDCU UR8, c[0x0][0x398] ;  /* 0x00007300ff0877ac */ /* 0x000ea20008000800 */
[----:B---3--:R-:W-:Y:S01]  /*13750*/  ISETP.LT.AND P3, PT, R3, UR14, !P3 ;  /* 0x0000000e03007c0c */ /* 0x008fe2000df61270 */
[----:B------:R-:W3:Y:S01]  /*13760*/  LDCU UR14, c[0x0][0x398] ;  /* 0x00007300ff0e77ac */ /* 0x000ee20008000800 */
[----:B0-----:R-:W-:Y:S01]  /*13770*/  VIADD R200, R0, 0x30 ;  /* 0x0000003000c87836 */ /* 0x001fe20000000000 */
[----:B------:R-:W-:-:S04]  /*13780*/  SHF.R.S32.HI R201, RZ, 0x1f, R204 ;  /* 0x0000001fffc97819 */ /* 0x000fc800000114cc */
[----:B------:R-:W-:Y:S01]  /*13790*/  ISETP.GE.AND P5, PT, R200, UR6, PT ;  /* 0x00000006c8007c0c */ /* 0x000fe2000bfa6270 */
[C---:B------:R-:W-:Y:S01]  /*137a0*/  IMAD.X R203, R201.reuse, 0x1, R196, P6 ;  /* 0x00000001c9cb7824 */ /* 0x040fe200030e06c4 */
[C---:B------:R-:W-:Y:S01]  /*137b0*/  IADD3 R200, P6, PT, R204.reuse, R198, RZ ;  /* 0x000000c6ccc87210 */ /* 0x040fe20007fde0ff */
[----:B------:R-:W-:Y:S01]  /*137c0*/  VIADD R204, R204, UR60 ;  /* 0x0000003ccccc7c36 */ /* 0x000fe20008000000 */
[----:B------:R-:W0:Y:S03]  /*137d0*/  LDCU UR6, c[0x0][0x398] ;  /* 0x00007300ff0677ac */ /* 0x000e260008000800 */
[----:B------:R-:W-:Y:S01]  /*137e0*/  IMAD.X R201, R201, 0x1, R199, P6 ;  /* 0x00000001c9c97824 */ /* 0x000fe200030e06c7 */
[----:B------:R1:W-:Y:S04]  /*137f0*/  @P4 STG.E.U8 desc[UR24][R202.64], R206 ;  /* 0x000000ceca004986 */ /* 0x0003e8000c101118 */
[----:B------:R0:W-:Y:S01]  /*13800*/  @P3 STG.E.U8 desc[UR24][R200.64], R207 ;  /* 0x000000cfc8003986 */ /* 0x0001e2000c101118 */
[----:B------:R-:W-:Y:S01]  /*13810*/  ISETP.LT.AND P3, PT, R2, UR11, !P2 ;  /* 0x0000000b02007c0c */ /* 0x000fe2000d761270 */
[----:B------:R-:W-:Y:S01]  /*13820*/  VIADD R205, R0, 0x31 ;  /* 0x0000003100cd7836 */ /* 0x000fe20000000000 */
[----:B------:R-:W2:Y:S01]  /*13830*/  LDCU UR11, c[0x0][0x398] ;  /* 0x00007300ff0b77ac */ /* 0x000ea20008000800 */
[----:B-1----:R-:W-:-:S02]  /*13840*/  IADD3 R202, P6, PT, R204, R197, RZ ;  /* 0x000000c5ccca7210 */ /* 0x002fc40007fde0ff */
[----:B------:R-:W-:Y:S02]  /*13850*/  PRMT R206, R206, 0x9910, RZ ;  /* 0x00009910cece7816 */ /* 0x000fe400000000ff */
        /* <DEDUP_REMOVED lines=19> */
[----:B--2---:R-:W-:Y:S01]  /*13990*/  ISETP.LT.AND P3, PT, R2, UR8, !P1 ;  /* 0x0000000802007c0c */ /* 0x004fe2000cf61270 */
[----:B------:R-:W2:Y:S02]  /*139a0*/  LDCU UR8, c[0x0][0x398] ;  /* 0x00007300ff0877ac */ /* 0x000ea40008000800 */
[----:B------:R0:W-:Y:S01]  /*139b0*/  @P2 STG.E.U8 desc[UR24][R200.64], R205 ;  /* 0x000000cdc8002986 */ /* 0x0001e2000c101118 */
[----:B------:R-:W-:Y:S01]  /*139c0*/  ISETP.LT.AND P2, PT, R3, UR12, !P1 ;  /* 0x0000000c03007c0c */ /* 0x000fe2000cf41270 */
[----:B------:R-:W1:Y:S01]  /*139d0*/  LDCU UR12, c[0x0][0x398] ;  /* 0x00007300ff0c77ac */ /* 0x000e620008000800 */
[----:B------:R-:W-:Y:S02]  /*139e0*/  IADD3 R202, P1, PT, R204, R197, RZ ;  /* 0x000000c5ccca7210 */ /* 0x000fe40007f3e0ff */
[----:B0-----:R-:W-:-:S02]  /*139f0*/  SHF.R.S32.HI R201, RZ, 0x1f, R204 ;  /* 0x0000001fffc97819 */ /* 0x001fc400000114cc */
[----:B------:R-:W-:Y:S01]  /*13a00*/  IADD3 R200, P6, PT, R204, R198, RZ ;  /* 0x000000c6ccc87210 */ /* 0x000fe20007fde0ff */
[----:B------:R-:W-:Y:S02]  /*13a10*/  VIADD R205, R0, 0x32 ;  /* 0x0000003200cd7836 */ /* 0x000fe40000000000 */
[C---:B------:R-:W-:Y:S02]  /*13a20*/  IMAD.X R203, R201.reuse, 0x1, R196, P1 ;  /* 0x00000001c9cb7824 */ /* 0x040fe400008e06c4 */
[----:B------:R-:W-:Y:S01]  /*13a30*/  IMAD.X R201, R201, 0x1, R199, P6 ;  /* 0x00000001c9c97824 */ /* 0x000fe200030e06c7 */
[----:B------:R-:W-:Y:S01]  /*13a40*/  ISETP.GE.AND P1, PT, R205, UR4, PT ;  /* 0x00000004cd007c0c */ /* 0x000fe2000bf26270 */
[----:B------:R-:W0:Y:S01]  /*13a50*/  LDCU UR4, c[0x0][0x39c] ;  /* 0x00007380ff0477ac */ /* 0x000e220008000800 */
[----:B------:R-:W-:Y:S01]  /*13a60*/  @P3 STG.E.U8 desc[UR24][R202.64], R207 ;  /* 0x000000cfca003986 */ /* 0x000fe2000c101118 */
[----:B------:R-:W-:-:S03]  /*13a70*/  VIADD R204, R204, UR60 ;  /* 0x0000003ccccc7c36 */ /* 0x000fc60008000000 */
[----:B------:R1:W-:Y:S01]  /*13a80*/  @P2 STG.E.U8 desc[UR24][R200.64], R206 ;  /* 0x000000cec8002986 */ /* 0x0003e2000c101118 */
[----:B------:R-:W-:Y:S01]  /*13a90*/  ISETP.LT.AND P3, PT, R2, UR11, !P0 ;  /* 0x0000000b02007c0c */ /* 0x000fe2000c761270 */
[----:B------:R-:W-:Y:S01]  /*13aa0*/  VIADD R205, R0, 0x33 ;  /* 0x0000003300cd7836 */ /* 0x000fe20000000000 */
[----:B---3--:R-:W-:Y:S01]  /*13ab0*/  ISETP.LT.AND P2, PT, R3, UR14, !P0 ;  /* 0x0000000e03007c0c */ /* 0x008fe2000c741270 */
[----:B------:R-:W3:Y:S01]  /*13ac0*/  LDCU UR11, c[0x0][0x398] ;  /* 0x00007300ff0b77ac */ /* 0x000ee20008000800 */
[----:B-1----:R-:W-:Y:S01]  /*13ad0*/  PRMT R200, R207, 0x9910, RZ ;  /* 0x00009910cfc87816 */ /* 0x002fe200000000ff */
[----:B------:R-:W1:Y:S01]  /*13ae0*/  LDCU UR14, c[0x0][0x398] ;  /* 0x00007300ff0e77ac */ /* 0x000e620008000800 */
[----:B------:R-:W-:Y:S02]  /*13af0*/  PRMT R207, R206, 0x9910, RZ ;  /* 0x00009910cecf7816 */ /* 0x000fe400000000ff */
[----:B------:R-:W-:Y:S01]  /*13b00*/  SHF.R.S32.HI R201, RZ, 0x1f, R204 ;  /* 0x0000001fffc97819 */ /* 0x000fe200000114cc */
[----:B------:R-:W-:Y:S01]  /*13b10*/  IMAD.MOV.U32 R206, RZ, RZ, R200 ;  /* 0x000000ffffce7224 */ /* 0x000fe200078e00c8 */
[----:B------:R-:W-:-:S04]  /*13b20*/  IADD3 R202, P0, PT, R204, R197, RZ ;  /* 0x000000c5ccca7210 */ /* 0x000fc80007f1e0ff */
[----:B------:R-:W-:Y:S01]  /*13b30*/  SHF.R.S32.HI R206, RZ, 0x8, R206 ;  /* 0x00000008ffce7819 */ /* 0x000fe200000114ce */
[----:B------:R-:W-:Y:S01]  /*13b40*/  IMAD.X R203, R201, 0x1, R196, P0 ;  /* 0x00000001c9cb7824 */ /* 0x000fe200000e06c4 */
[----:B0-----:R-:W-:Y:S01]  /*13b50*/  ISETP.GE.AND P0, PT, R205, UR4, PT ;  /* 0x00000004cd007c0c */ /* 0x001fe2000bf06270 */
[----:B------:R-:W0:Y:S01]  /*13b60*/  LDCU UR4, c[0x0][0x39c] ;  /* 0x00007380ff0477ac */ /* 0x000e220008000800 */
        /* <DEDUP_REMOVED lines=15> */
[----:B------:R-:W-:Y:S01]  /*13c60*/  ISETP.LT.AND P5, PT, R3, UR12, !P5 ;  /* 0x0000000c03007c0c */ /* 0x000fe2000efa1270 */
[----:B------:R-:W1:Y:S01]  /*13c70*/  LDCU UR12, c[0x0][0x398] ;  /* 0x00007300ff0c77ac */ /* 0x000e620008000800 */
        /* <DEDUP_REMOVED lines=10> */
[----:B---3--:R-:W-:Y:S01]  /*13d20*/  ISETP.LT.AND P5, PT, R2, UR11, !P4 ;  /* 0x0000000b02007c0c */ /* 0x008fe2000e7a1270 */
[----:B------:R-:W-:Y:S01]  /*13d30*/  VIADD R205, R0, 0x35 ;  /* 0x0000003500cd7836 */ /* 0x000fe20000000000 */
[----:B------:R-:W3:Y:S01]  /*13d40*/  LDCU UR11, c[0x0][0x398] ;  /* 0x00007300ff0b77ac */ /* 0x000ee20008000800 */
        /* <DEDUP_REMOVED lines=37> */
[----:B---3--:R-:W-:Y:S01]  /*13fa0*/  ISETP.LT.AND P5, PT, R2, UR11, !P0 ;  /* 0x0000000b02007c0c */ /* 0x008fe2000c7a1270 */
[----:B------:R-:W-:Y:S01]  /*13fb0*/  VIADD R205, R0, 0x37 ;  /* 0x0000003700cd7836 */ /* 0x000fe20000000000 */
[----:B------:R-:W-:Y:S01]  /*13fc0*/  ISETP.LT.AND P4, PT, R3, UR14, !P0 ;  /* 0x0000000e03007c0c */ /* 0x000fe2000c781270 */
        /* <DEDUP_REMOVED lines=61> */
[----:B------:R-:W-:-:S04]  /*143a0*/  VIADD R204, R204, UR60 ;  /* 0x0000003ccccc7c36 */ /* 0x000fc80008000000 */
[----:B------:R0:W-:Y:S01]  /*143b0*/  @P2 STG.E.U8 desc[UR24][R200.64], R205 ;  /* 0x000000cdc8002986 */ /* 0x0001e2000c101118 */
[----:B--2---:R-:W-:Y:S01]  /*143c0*/  ISETP.LT.AND P2, PT, R2, UR8, !P1 ;  /* 0x0000000802007c0c */ /* 0x004fe2000cf41270 */
[----:B------:R-:W2:Y:S01]  /*143d0*/  LDCU UR8, c[0x0][0x398] ;  /* 0x00007300ff0877ac */ /* 0x000ea20008000800 */
[----:B------:R-:W-:Y:S02]  /*143e0*/  ISETP.LT.AND P1, PT, R3, UR12, !P1 ;  /* 0x0000000c03007c0c */ /* 0x000fe4000cf21270 */
[C---:B------:R-:W-:Y:S01]  /*143f0*/  IADD3 R202, P3, PT, R204.reuse, R197, RZ ;  /* 0x000000c5ccca7210 */ /* 0x040fe20007f7e0ff */
[----:B------:R-:W1:Y:S01]  /*14400*/  LDCU UR12, c[0x0][0x398] ;  /* 0x00007300ff0c77ac */ /* 0x000e620008000800 */
[----:B0-----:R-:W-:Y:S02]  /*14410*/  SHF.R.S32.HI R201, RZ, 0x1f, R204 ;  /* 0x0000001fffc97819 */ /* 0x001fe400000114cc */
[----:B------:R-:W-:Y:S01]  /*14420*/  IADD3 R200, P6, PT, R204, R198, RZ ;  /* 0x000000c6ccc87210 */ /* 0x000fe20007fde0ff */
[----:B------:R-:W-:-:S02]  /*14430*/  VIADD R205, R0, 0x3a ;  /* 0x0000003a00cd7836 */ /* 0x000fc40000000000 */
        /* <DEDUP_REMOVED lines=22> */
[----:B------:R-:W3:Y:S04]  /*145a0*/  LDL.LU R174, [R1+0x4e8] ;  /* 0x0004e80001ae7983 */ /* 0x000ee80000300800 */
[----:B------:R-:W3:Y:S01]  /*145b0*/  LDL.LU R175, [R1+0x4ec] ;  /* 0x0004ec0001af7983 */ /* 0x000ee20000300800 */
[----:B-----5:R-:W-:-:S03]  /*145c0*/  F2FP.SATFINITE.E4M3.F32.PACK_AB_MERGE_C R207, R173, R172, RZ ;  /* 0x000000acadcf723e */ /* 0x020fc600048070ff */
[----:B------:R-:W4:Y:S04]  /*145d0*/  LDL.LU R172, [R1+0xe8] ;  /* 0x0000e80001ac7983 */ /* 0x000f280000300800 */
[----:B------:R-:W4:Y:S01]  /*145e0*/  LDL.LU R173, [R1+0xec] ;  /* 0x0000ec0001ad7983 */ /* 0x000f220000300800 */
[----:B------:R-:W-:Y:S01]  /*145f0*/  ISETP.LT.AND P0, PT, R3, UR14, !P0 ;  /* 0x0000000e03007c0c */ /* 0x000fe2000c701270 */
[----:B------:R-:W5:Y:S01]  /*14600*/  LDCU UR14, c[0x0][0x398] ;  /* 0x00007300ff0e77ac */ /* 0x000f620008000800 */
[C---:B------:R-:W-:Y:S01]  /*14610*/  IADD3 R200, P6, PT, R204.reuse, R198, RZ ;  /* 0x000000c6ccc87210 */ /* 0x040fe20007fde0ff */
[----:B------:R-:W-:-:S04]  /*14620*/  VIADD R204, R204, UR60 ;  /* 0x0000003ccccc7c36 */ /* 0x000fc80008000000 */
[----:B------:R-:W-:Y:S01]  /*14630*/  IMAD.X R201, R201, 0x1, R199, P6 ;  /* 0x00000001c9c97824 */ /* 0x000fe200030e06c7 */
[----:B------:R-:W-:Y:S02]  /*14640*/  IADD3 R202, P6, PT, R204, R197, RZ ;  /* 0x000000c5ccca7210 */ /* 0x000fe40007fde0ff */
[----:B--2---:R-:W-:Y:S01]  /*14650*/  ISETP.LT.AND P1, PT, R2, UR8, !P5 ;  /* 0x0000000802007c0c */ /* 0x004fe2000ef21270 */
[----:B------:R-:W2:Y:S02]  /*14660*/  LDCU UR8, c[0x0][0x398] ;  /* 0x00007300ff0877ac */ /* 0x000ea40008000800 */
[----:B------:R0:W-:Y:S01]  /*14670*/  @P0 STG.E.U8 desc[UR24][R200.64], R205 ;  /* 0x000000cdc8000986 */ /* 0x0001e2000c101118 */
        /* <DEDUP_REMOVED lines=12> */
[----:B-1----:R-:W-:Y:S01]  /*14740*/  ISETP.LT.AND P5, PT, R2, UR11, !P4 ;  /* 0x0000000b02007c0c */ /* 0x002fe2000e7a1270 */
[----:B------:R-:W-:Y:S01]  /*14750*/  VIADD R205, R0, 0x3d ;  /* 0x0000003d00cd7836 */ /* 0x000fe20000000000 */
[----:B------:R-:W1:Y:S01]  /*14760*/  LDCU UR11, c[0x0][0x398] ;  /* 0x00007300ff0b77ac */ /* 0x000e620008000800 */
[----:B--2---:R-:W-:-:S02]  /*14770*/  IADD3 R202, P6, PT, R204, R197, RZ ;  /* 0x000000c5ccca7210 */ /* 0x004fc40007fde0ff */
        /* <DEDUP_REMOVED lines=8> */
[----:B---3--:R-:W-:-:S03]  /*14800*/  F2FP.SATFINITE.E4M3.F32.PACK_AB_MERGE_C R207, R175, R174, RZ ;  /* 0x000000aeafcf723e */ /* 0x008fc600048070ff */
[----:B------:R-:W2:Y:S04]  /*14810*/  LDL.LU R174, [R1+0x4f0] ;  /* 0x0004f00001ae7983 */ /* 0x000ea80000300800 */
[----:B------:R-:W2:Y:S01]  /*14820*/  LDL.LU R175, [R1+0x4f4] ;  /* 0x0004f40001af7983 */ /* 0x000ea20000300800 */
[----:B----4-:R-:W-:-:S03]  /*14830*/  F2FP.SATFINITE.E4M3.F32.PACK_AB_MERGE_C R206, R173, R172, RZ ;  /* 0x000000acadce723e */ /* 0x010fc600048070ff */
[----:B------:R-:W3:Y:S04]  /*14840*/  LDL.LU R172, [R1+0xf0] ;  /* 0x0000f00001ac7983 */ /* 0x000ee80000300800 */
[----:B------:R-:W3:Y:S01]  /*14850*/  LDL.LU R173, [R1+0xf4] ;  /* 0x0000f40001ad7983 */ /* 0x000ee20000300800 */
[----:B------:R-:W-:Y:S01]  /*14860*/  ISETP.LT.AND P4, PT, R3, UR6, !P4 ;  /* 0x0000000603007c0c */ /* 0x000fe2000e781270 */
[----:B------:R-:W4:Y:S01]  /*14870*/  LDCU UR6, c[0x0][0x39c] ;  /* 0x00007380ff0677ac */ /* 0x000f220008000800 */
[C---:B------:R-:W-:Y:S01]  /*14880*/  IADD3 R200, P6, PT, R204.reuse, R198, RZ ;  /* 0x000000c6ccc87210 */ /* 0x040fe20007fde0ff */
[----:B------:R-:W-:Y:S01]  /*14890*/  VIADD R204, R204, UR60 ;  /* 0x0000003ccccc7c36 */ /* 0x000fe20008000000 */
[----:B------:R-:W-:-:S03]  /*148a0*/  SHF.R.S32.HI R205, RZ, 0x8, R205 ;  /* 0x00000008ffcd7819 */ /* 0x000fc600000114cd */
[----:B------:R-:W-:Y:S01]  /*148b0*/  IMAD.X R201, R201, 0x1, R199, P6 ;  /* 0x00000001c9c97824 */ /* 0x000fe200030e06c7 */
[----:B------:R-:W-:Y:S01]  /*148c0*/  ISETP.LT.AND P5, PT, R2, UR8, !P3 ;  /* 0x0000000802007c0c */ /* 0x000fe2000dfa1270 */
[----:B------:R-:W0:Y:S01]  /*148d0*/  LDCU UR8, c[0x0][0x398] ;  /* 0x00007300ff0877ac */ /* 0x000e220008000800 */
[----:B------:R-:W-:-:S03]  /*148e0*/  ISETP.LT.AND P3, PT, R3, UR12, !P3 ;  /* 0x0000000c03007c0c */ /* 0x000fc6000df61270 */
[----:B------:R1:W-:Y:S01]  /*148f0*/  @P4 STG.E.U8 desc[UR24][R200.64], R205 ;  /* 0x000000cdc8004986 */ /* 0x0003e2000c101118 */
[----:B------:R-:W-:Y:S01]  /*14900*/  IADD3 R202, P4, PT, R204, R197, RZ ;  /* 0x000000c5ccca7210 */ /* 0x000fe20007f9e0ff */
[----:B------:R-:W4:Y:S01]  /*14910*/  LDCU UR12, c[0x0][0x398] ;  /* 0x00007300ff0c77ac */ /* 0x000f220008000800 */
[----:B-1----:R-:W-:Y:S01]  /*14920*/  SHF.R.S32.HI R201, RZ, 0x1f, R204 ;  /* 0x0000001fffc97819 */ /* 0x002fe200000114cc */
[----:B------:R-:W-:Y:S01]  /*14930*/  VIADD R205, R0, 0x3e ;  /* 0x0000003e00cd7836 */ /* 0x000fe20000000000 */
[----:B------:R-:W-:-:S03]  /*14940*/  IADD3 R200, P6, PT, R204, R198, RZ ;  /* 0x000000c6ccc87210 */ /* 0x000fc60007fde0ff */
[----:B------:R-:W-:Y:S01]  /*14950*/  IMAD.X R203, R201, 0x1, R196, P4 ;  /* 0x00000001c9cb7824 */ /* 0x000fe200020e06c4 */
[----:B0-----:R-:W-:Y:S01]  /*14960*/  ISETP.GE.AND P4, PT, R205, UR4, PT ;  /* 0x00000004cd007c0c */ /* 0x001fe2000bf86270 */
[----:B------:R-:W-:Y:S01]  /*14970*/  IMAD.X R201, R201, 0x1, R199, P6 ;  /* 0x00000001c9c97824 */ /* 0x000fe200030e06c7 */
[----:B------:R-:W0:Y:S01]  /*14980*/  LDCU UR4, c[0x0][0x39c] ;  /* 0x00007380ff0477ac */ /* 0x000e220008000800 */
[----:B------:R-:W-:Y:S01]  /*14990*/  VIADD R204, R204, UR60 ;  /* 0x0000003ccccc7c36 */ /* 0x000fe20008000000 */
[----:B------:R1:W-:Y:S01]  /*149a0*/  @P5 STG.E.U8 desc[UR24][R202.64], R207 ;  /* 0x000000cfca005986 */ /* 0x0003e2000c101118 */
[----:B------:R-:W-:Y:S01]  /*149b0*/  ISETP.LT.AND P5, PT, R2, UR11, !P2 ;  /* 0x0000000b02007c0c */ /* 0x000fe2000d7a1270 */
[----:B------:R-:W-:Y:S01]  /*149c0*/  VIADD R205, R0, 0x3f ;  /* 0x0000003f00cd7836 */ /* 0x000fe20000000000 */
[----:B-----5:R-:W-:Y:S01]  /*149d0*/  ISETP.LT.AND P2, PT, R3, UR14, !P2 ;  /* 0x0000000e03007c0c */ /* 0x020fe2000d741270 */
[----:B------:R5:W-:Y:S01]  /*149e0*/  @P3 STG.E.U8 desc[UR24][R200.64], R206 ;  /* 0x000000cec8003986 */ /* 0x000be2000c101118 */
[----:B------:R-:W0:Y:S01]  /*149f0*/  LDCU UR11, c[0x0][0x398] ;  /* 0x00007300ff0b77ac */ /* 0x000e220008000800 */
[----:B------:R-:W0:Y:S01]  /*14a00*/  LDCU UR14, c[0x0][0x398] ;  /* 0x00007300ff0e77ac */ /* 0x000e220008000800 */
[----:B-1----:R-:W-:-:S02]  /*14a10*/  IADD3 R202, P3, PT, R204, R197, RZ ;  /* 0x000000c5ccca7210 */ /* 0x002fc40007f7e0ff */
[----:B------:R-:W-:Y:S02]  /*14a20*/  PRMT R207, R207, 0x9910, RZ ;  /* 0x00009910cfcf7816 */ /* 0x000fe400000000ff */
[----:B-----5:R-:W-:Y:S02]  /*14a30*/  SHF.R.S32.HI R201, RZ, 0x1f, R204 ;  /* 0x0000001fffc97819 */ /* 0x020fe400000114cc */
[----:B------:R-:W-:Y:S02]  /*14a40*/  IADD3 R200, P6, PT, R204, R198, RZ ;  /* 0x000000c6ccc87210 */ /* 0x000fe40007fde0ff */
[----:B------:R-:W-:Y:S01]  /*14a50*/  PRMT R206, R206, 0x9910, RZ ;  /* 0x00009910cece7816 */ /* 0x000fe200000000ff */
[C---:B------:R-:W-:Y:S01]  /*14a60*/  IMAD.X R203, R201.reuse, 0x1, R196, P3 ;  /* 0x00000001c9cb7824 */ /* 0x040fe200018e06c4 */
[----:B------:R-:W-:Y:S01]  /*14a70*/  SHF.R.S32.HI R207, RZ, 0x8, R207 ;  /* 0x00000008ffcf7819 */ /* 0x000fe200000114cf */
[----:B------:R-:W-:Y:S01]  /*14a80*/  IMAD.X R201, R201, 0x1, R199, P6 ;  /* 0x00000001c9c97824 */ /* 0x000fe200030e06c7 */
[----:B------:R-:W-:Y:S01]  /*14a90*/  SHF.R.S32.HI R206, RZ, 0x8, R206 ;  /* 0x00000008ffce7819 */ /* 0x000fe200000114ce */
[----:B------:R-:W-:-:S02]  /*14aa0*/  VIADD R204, R204, UR60 ;  /* 0x0000003ccccc7c36 */ /* 0x000fc40008000000 */
[----:B------:R1:W-:Y:S01]  /*14ab0*/  @P5 STG.E.U8 desc[UR24][R202.64], R207 ;  /* 0x000000cfca005986 */ /* 0x0003e2000c101118 */
[----:B------:R-:W-:Y:S01]  /*14ac0*/  ISETP.LT.AND P5, PT, R2, UR8, !P0 ;  /* 0x0000000802007c0c */ /* 0x000fe2000c7a1270 */
[----:B------:R-:W5:Y:S02]  /*14ad0*/  LDCU UR8, c[0x0][0x398] ;  /* 0x00007300ff0877ac */ /* 0x000f640008000800 */
[----:B------:R1:W-:Y:S01]  /*14ae0*/  @P2 STG.E.U8 desc[UR24][R200.64], R206 ;  /* 0x000000cec8002986 */ /* 0x0003e2000c101118 */
[----:B----4-:R-:W-:Y:S01]  /*14af0*/  ISETP.LT.AND P2, PT, R3, UR12, !P0 ;  /* 0x0000000c03007c0c */ /* 0x010fe2000c741270 */
[----:B------:R-:W4:Y:S01]  /*14b00*/  LDCU UR12, c[0x0][0x398] ;  /* 0x00007300ff0c77ac */ /* 0x000f220008000800 */
[----:B0-----:R-:W-:Y:S01]  /*14b10*/  ISETP.GE.AND P3, PT, R205, UR4, PT ;  /* 0x00000004cd007c0c */ /* 0x001fe2000bf66270 */
[----:B------:R-:W-:Y:S01]  /*14b20*/  VIADD R205, R0, 0x40 ;  /* 0x0000004000cd7836 */ /* 0x000fe20000000000 */
[----:B------:R-:W0:Y:S01]  /*14b30*/  LDCU UR4, c[0x0][0x39c] ;  /* 0x00007380ff0477ac */ /* 0x000e220008000800 */
[----:B-1----:R-:W-:-:S02]  /*14b40*/  IADD3 R202, P0, PT, R204, R197, RZ ;  /* 0x000000c5ccca7210 */ /* 0x002fc40007f1e0ff */
[----:B------:R-:W-:-:S05]  /*14b50*/  SHF.R.S32.HI R201, RZ, 0x1f, R204 ;  /* 0x0000001fffc97819 */ /* 0x000fca00000114cc */
[----:B------:R-:W-:Y:S01]  /*14b60*/  IMAD.X R203, R201, 0x1, R196, P0 ;  /* 0x00000001c9cb7824 */ /* 0x000fe200000e06c4 */
[----:B------:R-:W-:Y:S01]  /*14b70*/  ISETP.GE.AND P0, PT, R205, UR6, PT ;  /* 0x00000006cd007c0c */ /* 0x000fe2000bf06270 */
[----:B------:R-:W1:Y:S01]  /*14b80*/  LDCU UR6, c[0x0][0x39c] ;  /* 0x00007380ff0677ac */ /* 0x000e620008000800 */
[----:B--2---:R-:W-:Y:S02]  /*14b90*/  F2FP.SATFINITE.E4M3.F32.PACK_AB_MERGE_C R205, R175, R174, RZ ;  /* 0x000000aeafcd723e */ /* 0x004fe400048070ff */
[----:B------:R-:W2:Y:S04]  /*14ba0*/  LDL.LU R174, [R1+0x4f8] ;  /* 0x0004f80001ae7983 */ /* 0x000ea80000300800 */
[----:B------:R-:W2:Y:S01]  /*14bb0*/  LDL.LU R175, [R1+0x4fc] ;  /* 0x0004fc0001af7983 */ /* 0x000ea20000300800 */
[----:B---3--:R-:W-:-:S03]  /*14bc0*/  F2FP.SATFINITE.E4M3.F32.PACK_AB_MERGE_C R206, R173, R172, RZ ;  /* 0x000000acadce723e */ /* 0x008fc600048070ff */
[----:B------:R-:W3:Y:S04]  /*14bd0*/  LDL.LU R172, [R1+0xf8] ;  /* 0x0000f80001ac7983 */ /* 0x000ee80000300800 */
[----:B------:R-:W3:Y:S04]  /*14be0*/  LDL.LU R173, [R1+0xfc] ;  /* 0x0000fc0001ad7983 */ /* 0x000ee80000300800 */
[----:B------:R-:W3:Y:S04]  /*14bf0*/  LDL.LU R176, [R1+0x300] ;  /* 0x0003000001b07983 */ /* 0x000ee80000300800 */
[----:B------:R-:W3:Y:S01]  /*14c00*/  LDL.LU R177, [R1+0x304] ;  /* 0x0003040001b17983 */ /* 0x000ee20000300800 */
[----:B------:R-:W-:-:S03]  /*14c10*/  IADD3 R200, P6, PT, R204, R198, RZ ;  /* 0x000000c6ccc87210 */ /* 0x000fc60007fde0ff */
[----:B------:R0:W-:Y:S02]  /*14c20*/  @P5 STG.E.U8 desc[UR24][R202.64], R205 ;  /* 0x000000cdca005986 */ /* 0x0001e4000c101118 */
[----:B------:R-:W-:Y:S01]  /*14c30*/  IMAD.X R201, R201, 0x1, R199, P6 ;  /* 0x00000001c9c97824 */ /* 0x000fe200030e06c7 */
[----:B------:R-:W-:Y:S01]  /*14c40*/  ISETP.LT.AND P5, PT, R2, UR11, !P1 ;  /* 0x0000000b02007c0c */ /* 0x000fe2000cfa1270 */
[----:B------:R-:W1:Y:S03]  /*14c50*/  LDCU UR11, c[0x0][0x398] ;  /* 0x00007300ff0b77ac */ /* 0x000e660008000800 */
[----:B------:R4:W-:Y:S01]  /*14c60*/  @P2 STG.E.U8 desc[UR24][R200.64], R206 ;  /* 0x000000cec8002986 */ /* 0x0009e2000c101118 */
[----:B0-----:R-:W-:Y:S01]  /*14c70*/  VIADD R202, R204, UR60 ;  /* 0x0000003cccca7c36 */ /* 0x001fe20008000000 */
[----:B------:R-:W-:-:S04]  /*14c80*/  PRMT R204, R205, 0x9910, RZ ;  /* 0x00009910cdcc7816 */ /* 0x000fc800000000ff */
[----:B------:R-:W-:Y:S01]  /*14c90*/  SHF.R.S32.HI R203, RZ, 0x1f, R202 ;  /* 0x0000001fffcb7819 */ /* 0x000fe200000114ca */
[----:B----4-:R-:W-:Y:S01]  /*14ca0*/  VIADD R201, R0, 0x41 ;  /* 0x0000004100c97836 */ /* 0x010fe20000000000 */
[----:B------:R-:W-:Y:S02]  /*14cb0*/  IADD3 R200, P6, PT, R202, R197, RZ ;  /* 0x000000c5cac87210 */ /* 0x000fe40007fde0ff */
[----:B------:R-:W-:Y:S02]  /*14cc0*/  SHF.R.S32.HI R204, RZ, 0x8, R204 ;  /* 0x00000008ffcc7819 */ /* 0x000fe400000114cc */
[----:B------:R-:W-:Y:S01]  /*14cd0*/  ISETP.GE.AND P2, PT, R201, UR4, PT ;  /* 0x00000004c9007c0c */ /* 0x000fe2000bf46270 */
[----:B------:R-:W-:Y:S01]  /*14ce0*/  IMAD.X R201, R203, 0x1, R196, P6 ;  /* 0x00000001cbc97824 */ /* 0x000fe200030e06c4 */
[----:B-----5:R-:W-:Y:S01]  /*14cf0*/  ISETP.LT.AND P1, PT, R3, UR8, !P1 ;  /* 0x0000000803007c0c */ /* 0x020fe2000cf21270 */
[----:B------:R-:W0:Y:S03]  /*14d00*/  LDCU UR8, c[0x0][0x398] ;  /* 0x00007300ff0877ac */ /* 0x000e260008000800 */
[----:B------:R4:W-:Y:S01]  /*14d10*/  @P5 STG.E.U8 desc[UR24][R200.64], R204 ;  /* 0x000000ccc8005986 */ /* 0x0009e2000c101118 */
[----:B------:R-:W-:Y:S01]  /*14d20*/  PRMT R205, R206, 0x9910, RZ ;  /* 0x00009910cecd7816 */ /* 0x000fe200000000ff */
[----:B------:R-:W5:Y:S01]  /*14d30*/  LDCU UR4, c[0x0][0x39c] ;  /* 0x00007380ff0477ac */ /* 0x000f620008000800 */
[----:B----4-:R-:W-:Y:S01]  /*14d40*/  IADD3 R200, P5, PT, R202, R198, RZ ;  /* 0x000000c6cac87210 */ /* 0x010fe20007fbe0ff */
[----:B------:R-:W-:-:S04]  /*14d50*/  VIADD R204, R0, 0x42 ;  /* 0x0000004200cc7836 */ /* 0x000fc80000000000 */
[----:B------:R-:W-:Y:S01]  /*14d60*/  IMAD.X R201, R203, 0x1, R199, P5 ;  /* 0x00000001cbc97824 */ /* 0x000fe200028e06c7 */
[----:B------:R-:W-:Y:S02]  /*14d70*/  SHF.R.S32.HI R203, RZ, 0x8, R205 ;  /* 0x00000008ffcb7819 */ /* 0x000fe400000114cd */
[----:B-1----:R-:W-:Y:S01]  /*14d80*/  ISETP.GE.AND P5, PT, R204, UR6, PT ;  /* 0x00000006cc007c0c */ /* 0x002fe2000bfa6270 */
[----:B------:R-:W-:Y:S01]  /*14d90*/  VIADD R204, R202, UR60 ;  /* 0x0000003ccacc7c36 */ /* 0x000fe20008000000 */
[----:B------:R-:W1:Y:S01]  /*14da0*/  LDCU UR6, c[0x0][0x398] ;  /* 0x00007300ff0677ac */ /* 0x000e620008000800 */
[----:B------:R4:W-:Y:S01]  /*14db0*/  @P1 STG.E.U8 desc[UR24][R200.64], R203 ;  /* 0x000000cbc8001986 */ /* 0x0009e2000c101118 */
[----:B------:R-:W-:Y:S02]  /*14dc0*/  ISETP.LT.AND P1, PT, R2, UR12, !P4 ;  /* 0x0000000c02007c0c */ /* 0x000fe4000e721270 */
[----:B------:R-:W-:Y:S01]  /*14dd0*/  IADD3 R202, P6, PT, R204, R197, RZ ;  /* 0x000000c5ccca7210 */ /* 0x000fe20007fde0ff */
[----:B------:R-:W-:Y:S01]  /*14de0*/  VIADD R205, R0, 0x43 ;  /* 0x0000004300cd7836 */ /* 0x000fe20000000000 */
[----:B------:R-:W-:Y:S01]  /*14df0*/  ISETP.LT.AND P4, PT, R3, UR11, !P4 ;  /* 0x0000000b03007c0c */ /* 0x000fe2000e781270 */
[----:B------:R-:W0:Y:S01]  /*14e00*/  LDCU UR11, c[0x0][0x398] ;  /* 0x00007300ff0b77ac */ /* 0x000e220008000800 */
[----:B------:R-:W0:Y:S01]  /*14e10*/  LDCU UR12, c[0x0][0x398] ;  /* 0x00007300ff0c77ac */ /* 0x000e220008000800 */
[----:B----4-:R-:W-:-:S05]  /*14e20*/  SHF.R.S32.HI R201, RZ, 0x1f, R204 ;  /* 0x0000001fffc97819 */ /* 0x010fca00000114cc */
[----:B------:R-:W-:Y:S01]  /*14e30*/  IMAD.X R203, R201, 0x1, R196, P6 ;  /* 0x00000001c9cb7824 */ /* 0x000fe200030e06c4 */
[C---:B------:R-:W-:Y:S01]  /*14e40*/  IADD3 R200, P6, PT, R204.reuse, R198, RZ ;  /* 0x000000c6ccc87210 */ /* 0x040fe20007fde0ff */
[----:B------:R-:W-:-:S04]  /*14e50*/  VIADD R204, R204, UR60 ;  /* 0x0000003ccccc7c36 */ /* 0x000fc80008000000 */
[----:B------:R-:W-:Y:S01]  /*14e60*/  IMAD.X R201, R201, 0x1, R199, P6 ;  /* 0x00000001c9c97824 */ /* 0x000fe200030e06c7 */
[----:B--2---:R-:W-:Y:S02]  /*14e70*/  F2FP.SATFINITE.E4M3.F32.PACK_AB_MERGE_C R206, R175, R174, RZ ;  /* 0x000000aeafce723e */ /* 0x004fe400048070ff */
[----:B------:R-:W2:Y:S01]  /*14e80*/  LDL.LU R174, [R1+0x388] ;  /* 0x0003880001ae7983 */ /* 0x000ea20000300800 */
[----:B---3--:R-:W-:-:S03]  /*14e90*/  F2FP.SATFINITE.E4M3.F32.PACK_AB_MERGE_C R207, R173, R172, RZ ;  /* 0x000000acadcf723e */ /* 0x008fc600048070ff */
[----:B------:R3:W-:Y:S04]  /*14ea0*/  @P1 STG.E.U8 desc[UR24][R202.64], R206 ;  /* 0x000000ceca001986 */ /* 0x0007e8000c101118 */
[----:B------:R4:W-:Y:S01]  /*14eb0*/  @P4 STG.E.U8 desc[UR24][R200.64], R207 ;  /* 0x000000cfc8004986 */ /* 0x0009e2000c101118 */
[----:B------:R-:W-:Y:S01]  /*14ec0*/  ISETP.LT.AND P4, PT, R2, UR14, !P3 ;  /* 0x0000000e02007c0c */ /* 0x000fe2000df81270 */
[----:B------:R-:W1:Y:S01]  /*14ed0*/  LDCU UR14, c[0x0][0x398] ;  /* 0x00007300ff0e77ac */ /* 0x000e620008000800 */
[----:B0-----:R-:W-:Y:S01]  /*14ee0*/  ISETP.LT.AND P3, PT, R3, UR8, !P3 ;  /* 0x0000000803007c0c */ /* 0x001fe2000df61270 */
[----:B------:R-:W2:Y:S01]  /*14ef0*/  LDL.LU R175, [R1+0x38c] ;  /* 0x00038c0001af7983 */ /* 0x000ea20000300800 */
[----:B---3--:R-:W-:-:S03]  /*14f00*/  IADD3 R202, P6, PT, R204, R197, RZ ;  /* 0x000000c5ccca7210 */ /* 0x008fc60007fde0ff */
[----:B------:R-:W3:Y:S01]  /*14f10*/  LDL.LU R172, [R1+0x398] ;  /* 0x0003980001ac7983 */ /* 0x000ee20000300800 */
[----:B-----5:R-:W-:Y:S01]  /*14f20*/  ISETP.GE.AND P1, PT, R205, UR4, PT ;  /* 0x00000004cd007c0c */ /* 0x020fe2000bf26270 */
[----:B------:R-:W0:Y:S01]  /*14f30*/  LDCU UR4, c[0x0][0x39c] ;  /* 0x00007380ff0477ac */ /* 0x000e220008000800 */
[----:B----4-:R-:W-:Y:S01]  /*14f40*/  SHF.R.S32.HI R201, RZ, 0x1f, R204 ;  /* 0x0000001fffc97819 */ /* 0x010fe200000114cc */
[----:B------:R-:W3:Y:S01]  /*14f50*/  LDL.LU R173, [R1+0x39c] ;  /* 0x00039c0001ad7983 */ /* 0x000ee20000300800 */
[----:B------:R-:W-:Y:S01]  /*14f60*/  PRMT R206, R206, 0x9910, RZ ;  /* 0x00009910cece7816 */ /* 0x000fe200000000ff */
[----:B------:R-:W4:Y:S02]  /*14f70*/  LDCU UR8, c[0x0][0x398] ;  /* 0x00007300ff0877ac */ /* 0x000f240008000800 */
[----:B------:R-:W-:Y:S01]  /*14f80*/  IMAD.X R203, R201, 0x1, R196, P6 ;  /* 0x00000001c9cb7824 */ /* 0x000fe200030e06c4 */
[----:B------:R-:W-:Y:S02]  /*14f90*/  IADD3 R200, P6, PT, R204, R198, RZ ;  /* 0x000000c6ccc87210 */ /* 0x000fe40007fde0ff */
[----:B------:R-:W-:-:S02]  /*14fa0*/  PRMT R205, R207, 0x9910, RZ ;  /* 0x00009910cfcd7816 */ /* 0x000fc400000000ff */
[----:B------:R-:W-:Y:S01]  /*14fb0*/  SHF.R.S32.HI R206, RZ, 0x8, R206 ;  /* 0x00000008ffce7819 */ /* 0x000fe200000114ce */
[----:B------:R-:W-:Y:S01]  /*14fc0*/  IMAD.X R201, R201, 0x1, R199, P6 ;  /* 0x00000001c9c97824 */ /* 0x000fe200030e06c7 */
[----:B------:R-:W-:Y:S01]  /*14fd0*/  SHF.R.S32.HI R205, RZ, 0x8, R205 ;  /* 0x00000008ffcd7819 */ /* 0x000fe200000114cd */
[----:B------:R-:W-:Y:S02]  /*14fe0*/  VIADD R204, R204, UR60 ;  /* 0x0000003ccccc7c36 */ /* 0x000fe40008000000 */
[----:B------:R5:W-:Y:S01]  /*14ff0*/  @P4 STG.E.U8 desc[UR24][R202.64], R206 ;  /* 0x000000ceca004986 */ /* 0x000be2000c101118 */
[----:B------:R-:W-:Y:S01]  /*15000*/  ISETP.LT.AND P4, PT, R2, UR16, !P0 ;  /* 0x0000001002007c0c */ /* 0x000fe2000c781270 */
[----:B------:R-:W0:Y:S02]  /*15010*/  LDCU UR16, c[0x0][0x398] ;  /* 0x00007300ff1077ac */ /* 0x000e240008000800 */
[----:B------:R4:W-:Y:S01]  /*15020*/  @P3 STG.E.U8 desc[UR24][R200.64], R205 ;  /* 0x000000cdc8003986 */ /* 0x0009e2000c101118 */
[----:B-1----:R-:W-:Y:S01]  /*15030*/  ISETP.LT.AND P3, PT, R3, UR6, !P0 ;  /* 0x0000000603007c0c */ /* 0x002fe2000c761270 */
[----:B------:R-:W1:Y:S01]  /*15040*/  LDCU UR6, c[0x0][0x39c] ;  /* 0x00007380ff0677ac */ /* 0x000e620008000800 */
[----:B-----5:R-:W-:-:S02]  /*15050*/  IADD3 R202, P0, PT, R204, R197, RZ ;  /* 0x000000c5ccca7210 */ /* 0x020fc40007f1e0ff */
[----:B----4-:R-:W-:Y:S01]  /*15060*/  SHF.R.S32.HI R201, RZ, 0x1f, R204 ;  /* 0x0000001fffc97819 */ /* 0x010fe200000114cc */
[----:B------:R-:W-:-:S04]  /*15070*/  VIADD R205, R0, 0x44 ;  /* 0x0000004400cd7836 */ /* 0x000fc80000000000 */
[----:B------:R-:W-:Y:S01]  /*15080*/  IMAD.X R203, R201, 0x1, R196, P0 ;  /* 0x00000001c9cb7824 */ /* 0x000fe200000e06c4 */
[----:B0-----:R-:W-:Y:S01]  /*15090*/  ISETP.GE.AND P0, PT, R205, UR4, PT ;  /* 0x00000004cd007c0c */ /* 0x001fe2000bf06270 */
[----:B------:R-:W0:Y:S01]  /*150a0*/  LDCU UR4, c[0x0][0x39c] ;  /* 0x00007380ff0477ac */ /* 0x000e220008000800 */
[----:B------:R-:W-:Y:S02]  /*150b0*/  F2FP.SATFINITE.E4M3.F32.PACK_AB_MERGE_C R205, R177, R176, RZ ;  /* 0x000000b0b1cd723e */ /* 0x000fe400048070ff */
[----:B------:R-:W4:Y:S04]  /*150c0*/  LDL.LU R176, [R1+0x308] ;  /* 0x0003080001b07983 */ /* 0x000f280000300800 */
[----:B------:R-:W4:Y:S01]  /*150d0*/  LDL.LU R177, [R1+0x30c] ;  /* 0x00030c0001b17983 */ /* 0x000f220000300800 */
[----:B------:R-:W-:-:S02]  /*150e0*/  IADD3 R200, P6, PT, R204, R198, RZ ;  /* 0x000000c6ccc87210 */ /* 0x000fc40007fde0ff */
[----:B------:R-:W-:-:S03]  /*150f0*/  F2FP.SATFINITE.E4M3.F32.PACK_AB_MERGE_C R206, R133, R132, RZ ;  /* 0x0000008485ce723e */ /* 0x000fc600048070ff */
[----:B------:R-:W-:Y:S01]  /*15100*/  IMAD.X R201, R201, 0x1, R199, P6 ;  /* 0x00000001c9c97824 */ /* 0x000fe200030e06c7 */
[----:B------:R5:W-:Y:S01]  /*15110*/  @P4 STG.E.U8 desc[UR24][R202.64], R205 ;  /* 0x000000cdca004986 */ /* 0x000be2000c101118 */
[----:B------:R-:W-:Y:S01]  /*15120*/  ISETP.LT.AND P4, PT, R2, UR11, !P2 ;  /* 0x0000000b02007c0c */ /* 0x000fe2000d781270 */
[----:B------:R-:W-:Y:S02]  /*15130*/  VIADD R133, R0, 0x45 ;  /* 0x0000004500857836 */ /* 0x000fe40000000000 */
[----:B------:R1:W-:Y:S01]  /*15140*/  @P3 STG.E.U8 desc[UR24][R200.64], R206 ;  /* 0x000000cec8003986 */ /* 0x0003e2000c101118 */
[----:B------:R-:W2:Y:S02]  /*15150*/  LDCU UR11, c[0x0][0x398] ;  /* 0x00007300ff0b77ac */ /* 0x000ea40008000800 */
[----:B0-----:R-:W-:Y:S02]  /*15160*/  ISETP.GE.AND P3, PT, R133, UR4, PT ;  /* 0x0000000485007c0c */ /* 0x001fe4000bf66270 */
[----:B-----5:R-:W-:Y:S01]  /*15170*/  PRMT R202, R205, 0x9910, RZ ;  /* 0x00009910cdca7816 */ /* 0x020fe200000000ff */
[----:B------:R-:W0:Y:S01]  /*15180*/  LDCU UR4, c[0x0][0x39c] ;  /* 0x00007380ff0477ac */ /* 0x000e220008000800 */
[----:B-1----:R-:W-:-:S05]  /*15190*/  VIADD R200, R204, UR60 ;  /* 0x0000003cccc87c36 */ /* 0x002fca0008000000 */
[----:B------:R-:W-:Y:S02]  /*151a0*/  SHF.R.S32.HI R201, RZ, 0x1f, R200 ;  /* 0x0000001fffc97819 */ /* 0x000fe400000114c8 */
[----:B------:R-:W-:Y:S02]  /*151b0*/  IADD3 R132, P6, PT, R200, R197, RZ ;  /* 0x000000c5c8847210 */ /* 0x000fe40007fde0ff */
[----:B------:R-:W-:-:S03]  /*151c0*/  SHF.R.S32.HI R202, RZ, 0x8, R202 ;  /* 0x00000008ffca7819 */ /* 0x000fc600000114ca */
[----:B------:R-:W-:Y:S01]  /*151d0*/  IMAD.X R133, R201, 0x1, R196, P6 ;  /* 0x00000001c9857824 */ /* 0x000fe200030e06c4 */
[----:B------:R-:W-:-:S04]  /*151e0*/  PRMT R203, R206, 0x9910, RZ ;  /* 0x00009910cecb7816 */ /* 0x000fc800000000ff */
[----:B------:R1:W-:Y:S02]  /*151f0*/  @P4 STG.E.U8 desc[UR24][R132.64], R202 ;  /* 0x000000ca84004986 */ /* 0x0003e4000c101118 */
[----:B-1----:R-:W-:-:S05]  /*15200*/  IADD3 R132, P4, PT, R200, R198, RZ ;  /* 0x000000c6c8847210 */ /* 0x002fca0007f9e0ff */
[----:B------:R-:W-:Y:S01]  /*15210*/  IMAD.X R133, R201, 0x1, R199, P4 ;  /* 0x00000001c9857824 */ /* 0x000fe200020e06c7 */
[----:B------:R-:W-:Y:S02]  /*15220*/  SHF.R.S32.HI R201, RZ, 0x8, R203 ;  /* 0x00000008ffc97819 */ /* 0x000fe400000114cb */
[----:B----4-:R-:W-:Y:S02]  /*15230*/  F2FP.SATFINITE.E4M3.F32.PACK_AB_MERGE_C R203, R177, R176, RZ ;  /* 0x000000b0b1cb723e */ /* 0x010fe400048070ff */
[----:B------:R-:W4:Y:S04]  /*15240*/  LDL.LU R176, [R1+0x310] ;  /* 0x0003100001b07983 */ /* 0x000f280000300800 */
[----:B------:R-:W4:Y:S01]  /*15250*/  LDL.LU R177, [R1+0x314] ;  /* 0x0003140001b17983 */ /* 0x000f220000300800 */
[----:B------:R-:W-:Y:S01]  /*15260*/  ISETP.LT.AND P2, PT, R3, UR12, !P2 ;  /* 0x0000000c03007c0c */ /* 0x000fe2000d741270 */
[----:B------:R-:W-:Y:S01]  /*15270*/  VIADD R202, R0, 0x46 ;  /* 0x0000004600ca7836 */ /* 0x000fe20000000000 */
[----:B------:R-:W1:Y:S04]  /*15280*/  LDCU UR12, c[0x0][0x398] ;  /* 0x00007300ff0c77ac */ /* 0x000e680008000800 */
[----:B------:R-:W-:Y:S01]  /*15290*/  ISETP.GE.AND P4, PT, R202, UR6, PT ;  /* 0x00000006ca007c0c */ /* 0x000fe2000bf86270 */
[----:B------:R-:W-:Y:S01]  /*152a0*/  VIADD R202, R200, UR60 ;  /* 0x0000003cc8ca7c36 */ /* 0x000fe20008000000 */
[----:B------:R-:W5:Y:S05]  /*152b0*/  LDCU UR6, c[0x0][0x39c] ;  /* 0x00007380ff0677ac */ /* 0x000f6a0008000800 */
[----:B------:R0:W-:Y:S01]  /*152c0*/  @P2 STG.E.U8 desc[UR24][R132.64], R201 ;  /* 0x000000c984002986 */ /* 0x0001e2000c101118 */
[----:B------:R-:W-:Y:S01]  /*152d0*/  ISETP.LT.AND P2, PT, R2, UR18, !P5 ;  /* 0x0000001202007c0c */ /* 0x000fe2000ef41270 */
[----:B------:R-:W1:Y:S01]  /*152e0*/  LDCU UR18, c[0x0][0x398] ;  /* 0x00007300ff1277ac */ /* 0x000e620008000800 */
[----:B------:R-:W-:-:S02]  /*152f0*/  IADD3 R200, P6, PT, R202, R197, RZ ;  /* 0x000000c5cac87210 */ /* 0x000fc40007fde0ff */
[----:B------:R-:W-:Y:S01]  /*15300*/  ISETP.LT.AND P5, PT, R3, UR20, !P5 ;  /* 0x0000001403007c0c */ /* 0x000fe2000efa1270 */
[----:B------:R-:W1:Y:S01]  /*15310*/  LDCU UR20, c[0x0][0x398] ;  /* 0x00007300ff1477ac */ /* 0x000e620008000800 */
[----:B0-----:R-:W-:-:S05]  /*15320*/  SHF.R.S32.HI R133, RZ, 0x1f, R202 ;  /* 0x0000001fff857819 */ /* 0x001fca00000114ca */
[----:B------:R-:W-:Y:S01]  /*15330*/  IMAD.X R201, R133, 0x1, R196, P6 ;  /* 0x0000000185c97824 */ /* 0x000fe200030e06c4 */
[----:B------:R-:W-:-:S04]  /*15340*/  IADD3 R132, P6, PT, R202, R198, RZ ;  /* 0x000000c6ca847210 */ /* 0x000fc80007fde0ff */
[----:B------:R0:W-:Y:S01]  /*15350*/  @P2 STG.E.U8 desc[UR24][R200.64], R203 ;  /* 0x000000cbc8002986 */ /* 0x0001e2000c101118 */
[----:B------:R-:W-:Y:S01]  /*15360*/  IMAD.X R133, R133, 0x1, R199, P6 ;  /* 0x0000000185857824 */ /* 0x000fe200030e06c7 */
[----:B------:R-:W-:Y:S01]  /*15370*/  ISETP.GE.AND P2, PT, R134, UR4, PT ;  /* 0x0000000486007c0c */ /* 0x000fe2000bf46270 */
[----:B------:R-:W1:Y:S03]  /*15380*/  LDCU UR4, c[0x0][0x39c] ;  /* 0x00007380ff0477ac */ /* 0x000e660008000800 */
[----:B------:R2:W-:Y:S01]  /*15390*/  @P5 STG.E.U8 desc[UR24][R132.64], R135 ;  /* 0x0000008784005986 */ /* 0x0005e2000c101118 */
[----:B0-----:R-:W-:Y:S01]  /*153a0*/  VIADD R200, R202, UR60 ;  /* 0x0000003ccac87c36 */ /* 0x001fe20008000000 */
[----:B------:R-:W-:Y:S01]  /*153b0*/  ISETP.LT.AND P5, PT, R2, UR8, !P1 ;  /* 0x0000000802007c0c */ /* 0x000fe2000cfa1270 */
[----:B------:R-:W0:Y:S03]  /*153c0*/  LDCU UR8, c[0x0][0x39c] ;  /* 0x00007380ff0877ac */ /* 0x000e260008000800 */
[----:B------:R-:W-:-:S02]  /*153d0*/  IADD3 R134, P6, PT, R200, R197, RZ ;  /* 0x000000c5c8867210 */ /* 0x000fc40007fde0ff */
[----:B--2---:R-:W-:Y:S02]  /*153e0*/  SHF.R.S32.HI R133, RZ, 0x1f, R200 ;  /* 0x0000001fff857819 */ /* 0x004fe400000114c8 */
[----:B------:R-:W-:Y:S01]  /*153f0*/  ISETP.LT.AND P1, PT, R3, UR14, !P1 ;  /* 0x0000000e03007c0c */ /* 0x000fe2000cf21270 */
[----:B------:R-:W2:Y:S01]  /*15400*/  LDCU UR14, c[0x0][0x398] ;  /* 0x00007300ff0e77ac */ /* 0x000ea20008000800 */
[----:B------:R-:W-:Y:S01]  /*15410*/  PRMT R201, R135, 0x9910, RZ ;  /* 0x0000991087c97816 */ /* 0x000fe200000000ff */
[----:B------:R-:W-:Y:S01]  /*15420*/  IMAD.X R135, R133, 0x1, R196, P6 ;  /* 0x0000000185877824 */ /* 0x000fe200030e06c4 */
[----:B------:R-:W-:Y:S02]  /*15430*/  PRMT R202, R203, 0x9910, RZ ;  /* 0x00009910cbca7816 */ /* 0x000fe400000000ff */
[----:B------:R-:W-:Y:S02]  /*15440*/  IADD3 R132, P6, PT, R200, R198, RZ ;  /* 0x000000c6c8847210 */ /* 0x000fe40007fde0ff */
[----:B------:R-:W-:-:S02]  /*15450*/  SHF.R.S32.HI R202, RZ, 0x8, R202 ;  /* 0x00000008ffca7819 */ /* 0x000fc400000114ca */
[----:B------:R-:W-:Y:S01]  /*15460*/  SHF.R.S32.HI R201, RZ, 0x8, R201 ;  /* 0x00000008ffc97819 */ /* 0x000fe200000114c9 */
[----:B------:R-:W-:Y:S02]  /*15470*/  IMAD.X R133, R133, 0x1, R199, P6 ;  /* 0x0000000185857824 */ /* 0x000fe400030e06c7 */
[----:B------:R-:W-:Y:S01]  /*15480*/  VIADD R200, R200, UR60 ;  /* 0x0000003cc8c87c36 */ /* 0x000fe20008000000 */
[----:B------:R0:W-:Y:S01]  /*15490*/  @P5 STG.E.U8 desc[UR24][R134.64], R202 ;  /* 0x000000ca86005986 */ /* 0x0001e2000c101118 */
[----:B------:R-:W-:Y:S01]  /*154a0*/  ISETP.LT.AND P5, PT, R2, UR16, !P0 ;  /* 0x0000001002007c0c */ /* 0x000fe2000c7a1270 */
[----:B------:R-:W1:Y:S02]  /*154b0*/  LDCU UR16, c[0x0][0x398] ;  /* 0x00007300ff1077ac */ /* 0x000e640008000800 */
[----:B------:R2:W-:Y:S01]  /*154c0*/  @P1 STG.E.U8 desc[UR24][R132.64], R201 ;  /* 0x000000c984001986 */ /* 0x0005e2000c101118 */
[----:B------:R-:W-:Y:S01]  /*154d0*/  ISETP.LT.AND P1, PT, R3, UR22, !P0 ;  /* 0x0000001603007c0c */ /* 0x000fe2000c721270 */
[----:B------:R-:W1:Y:S01]  /*154e0*/  LDCU UR22, c[0x0][0x398] ;  /* 0x00007300ff1677ac */ /* 0x000e620008000800 */
[----:B0-----:R-:W-:-:S02]  /*154f0*/  IADD3 R134, P0, PT, R200, R197, RZ ;  /* 0x000000c5c8867210 */ /* 0x001fc40007f1e0ff */
[----:B--2---:R-:W-:Y:S01]  /*15500*/  SHF.R.S32.HI R133, RZ, 0x1f, R200 ;  /* 0x0000001fff857819 */ /* 0x004fe200000114c8 */
[----:B------:R-:W-:-:S04]  /*15510*/  VIADD R201, R0, 0x48 ;  /* 0x0000004800c97836 */ /* 0x000fc80000000000 */
[----:B------:R-:W-:Y:S01]  /*15520*/  IMAD.X R135, R133, 0x1, R196, P0 ;  /* 0x0000000185877824 */ /* 0x000fe200000e06c4 */
[----:B-----5:R-:W-:Y:S01]  /*15530*/  ISETP.GE.AND P0, PT, R201, UR6, PT ;  /* 0x00000006c9007c0c */ /* 0x020fe2000bf06270 */
[----:B------:R-:W0:Y:S01]  /*15540*/  LDCU UR6, c[0x0][0x39c] ;  /* 0x00007380ff0677ac */ /* 0x000e220008000800 */
[----:B----4-:R-:W-:Y:S02]  /*15550*/  F2FP.SATFINITE.E4M3.F32.PACK_AB_MERGE_C R201, R177, R176, RZ ;  /* 0x000000b0b1c9723e */ /* 0x010fe400048070ff */
[----:B------:R-:W2:Y:S04]  /*15560*/  LDL.LU R176, [R1+0x318] ;  /* 0x0003180001b07983 */ /* 0x000ea80000300800 */
[----:B------:R-:W2:Y:S01]  /*15570*/  LDL.LU R177, [R1+0x31c] ;  /* 0x00031c0001b17983 */ /* 0x000ea20000300800 */
[----:B------:R-:W-:-:S03]  /*15580*/  IADD3 R132, P6, PT, R200, R198, RZ ;  /* 0x000000c6c8847210 */ /* 0x000fc60007fde0ff */
[----:B------:R4:W-:Y:S02]  /*15590*/  @P5 STG.E.U8 desc[UR24][R134.64], R201 ;  /* 0x000000c986005986 */ /* 0x0009e4000c101118 */
[----:B----4-:R-:W-:Y:S02]  /*155a0*/  VIADD R134, R200, UR60 ;  /* 0x0000003cc8867c36 */ /* 0x010fe40008000000 */
[----:B------:R-:W-:Y:S01]  /*155b0*/  IMAD.X R133, R133, 0x1, R199, P6 ;  /* 0x0000000185857824 */ /* 0x000fe200030e06c7 */
[----:B------:R-:W-:Y:S01]  /*155c0*/  ISETP.LT.AND P5, PT, R2, UR11, !P3 ;  /* 0x0000000b02007c0c */ /* 0x000fe2000dfa1270 */
[----:B------:R-:W4:Y:S01]  /*155d0*/  LDCU UR11, c[0x0][0x39c] ;  /* 0x00007380ff0b77ac */ /* 0x000f220008000800 */
[----:B------:R-:W-:Y:S02]  /*155e0*/  SHF.R.S32.HI R135, RZ, 0x1f, R134 ;  /* 0x0000001fff877819 */ /* 0x000fe40000011486 */
[----:B------:R5:W-:Y:S01]  /*155f0*/  @P1 STG.E.U8 desc[UR24][R132.64], R137 ;  /* 0x0000008984001986 */ /* 0x000be2000c101118 */
[----:B------:R-:W-:-:S04]  /*15600*/  PRMT R136, R201, 0x9910, RZ ;  /* 0x00009910c9887816 */ /* 0x000fc800000000ff */
[----:B------:R-:W-:Y:S01]  /*15610*/  SHF.R.S32.HI R136, RZ, 0x8, R136 ;  /* 0x00000008ff887819 */ /* 0x000fe20000011488 */
[----:B-----5:R-:W-:Y:S01]  /*15620*/  VIADD R133, R0, 0x49 ;  /* 0x0000004900857836 */ /* 0x020fe20000000000 */
[----:B------:R-:W-:-:S04]  /*15630*/  IADD3 R132, P6, PT, R134, R197, RZ ;  /* 0x000000c586847210 */ /* 0x000fc80007fde0ff */
[----:B-1----:R-:W-:Y:S01]  /*15640*/  ISETP.GE.AND P1, PT, R133, UR4, PT ;  /* 0x0000000485007c0c */ /* 0x002fe2000bf26270 */
[----:B------:R-:W-:Y:S01]  /*15650*/  IMAD.X R133, R135, 0x1, R196, P6 ;  /* 0x0000000187857824 */ /* 0x000fe200030e06c4 */
[----:B------:R-:W-:Y:S01]  /*15660*/  ISETP.LT.AND P3, PT, R3, UR26, !P3 ;  /* 0x0000001a03007c0c */ /* 0x000fe2000df61270 */
[----:B------:R-:W1:Y:S03]  /*15670*/  LDCU UR4, c[0x0][0x39c] ;  /* 0x00007380ff0477ac */ /* 0x000e660008000800 */
[----:B------:R5:W-:Y:S01]  /*15680*/  @P5 STG.E.U8 desc[UR24][R132.64], R136 ;  /* 0x0000008884005986 */ /* 0x000be2000c101118 */
[----:B------:R-:W-:Y:S01]  /*15690*/  PRMT R137, R137, 0x9910, RZ ;  /* 0x0000991089897816 */ /* 0x000fe200000000ff */
[----:B------:R-:W0:Y:S01]  /*156a0*/  LDCU UR26, c[0x0][0x398] ;  /* 0x00007300ff1a77ac */ /* 0x000e220008000800 */
[----:B--2---:R-:W-:Y:S02]  /*156b0*/  F2FP.SATFINITE.E4M3.F32.PACK_AB_MERGE_C R200, R177, R176, RZ ;  /* 0x000000b0b1c8723e */ /* 0x004fe400048070ff */
[----:B------:R-:W2:Y:S04]  /*156c0*/  LDL.LU R176, [R1+0x320] ;  /* 0x0003200001b07983 */ /* 0x000ea80000300800 */
[----:B------:R-:W2:Y:S01]  /*156d0*/  LDL.LU R177, [R1+0x324] ;  /* 0x0003240001b17983 */ /* 0x000ea20000300800 */
[----:B-----5:R-:W-:Y:S01]  /*156e0*/  IADD3 R132, P5, PT, R134, R198, RZ ;  /* 0x000000c686847210 */ /* 0x020fe20007fbe0ff */
[----:B------:R-:W-:-:S04]  /*156f0*/  VIADD R136, R0, 0x4a ;  /* 0x0000004a00887836 */ /* 0x000fc80000000000 */
[----:B------:R-:W-:Y:S01]  /*15700*/  IMAD.X R133, R135, 0x1, R199, P5 ;  /* 0x0000000187857824 */ /* 0x000fe200028e06c7 */
[----:B------:R-:W-:Y:S02]  /*15710*/  SHF.R.S32.HI R135, RZ, 0x8, R137 ;  /* 0x00000008ff877819 */ /* 0x000fe40000011489 */
[----:B------:R-:W-:Y:S01]  /*15720*/  ISETP.GE.AND P5, PT, R136, UR8, PT ;  /* 0x0000000888007c0c */ /* 0x000fe2000bfa6270 */
[----:B------:R-:W-:Y:S01]  /*15730*/  VIADD R136, R134, UR60 ;  /* 0x0000003c86887c36 */ /* 0x000fe20008000000 */
[----:B------:R-:W-:Y:S01]  /*15740*/  F2FP.SATFINITE.E4M3.F32.PACK_AB_MERGE_C R138, R139, R138, RZ ;  /* 0x0000008a8b8a723e */ /* 0x000fe200048070ff */
[----:B------:R5:W-:Y:S01]  /*15750*/  @P3 STG.E.U8 desc[UR24][R132.64], R135 ;  /* 0x0000008784003986 */ /* 0x000be2000c101118 */
[----:B------:R-:W-:Y:S01]  /*15760*/  ISETP.LT.AND P3, PT, R2, UR12, !P4 ;  /* 0x0000000c02007c0c */ /* 0x000fe2000e761270 */
[----:B------:R-:W-:Y:S01]  /*15770*/  VIADD R137, R0, 0x4b ;  /* 0x0000004b00897836 */ /* 0x000fe20000000000 */
[----:B------:R-:W-:Y:S01]  /*15780*/  IADD3 R134, P6, PT, R136, R197, RZ ;  /* 0x000000c588867210 */ /* 0x000fe20007fde0ff */
[----:B------:R-:W0:Y:S01]  /*15790*/  LDCU UR8, c[0x0][0x39c] ;  /* 0x00007380ff0877ac */ /* 0x000e220008000800 */
[----:B------:R-:W-:-:S02]  /*157a0*/  ISETP.LT.AND P4, PT, R3, UR28, !P4 ;  /* 0x0000001c03007c0c */ /* 0x000fc4000e781270 */
[----:B------:R-:W-:Y:S01]  /*157b0*/  F2FP.SATFINITE.E4M3.F32.PACK_AB_MERGE_C R140, R141, R140, RZ ;  /* 0x0000008c8d8c723e */ /* 0x000fe200048070ff */
[----:B------:R-:W0:Y:S01]  /*157c0*/  LDCU UR12, c[0x0][0x39c] ;  /* 0x00007380ff0c77ac */ /* 0x000e220008000800 */
[----:B-----5:R-:W-:Y:S01]  /*157d0*/  SHF.R.S32.HI R133, RZ, 0x1f, R136 ;  /* 0x0000001fff857819 */ /* 0x020fe20000011488 */
[----:B------:R-:W5:Y:S04]  /*157e0*/  LDCU UR28, c[0x0][0x39c] ;  /* 0x00007380ff1c77ac */ /* 0x000f680008000800 */
        /* <DEDUP_REMOVED lines=8> */
[----:B0-----:R-:W-:Y:S02]  /*15870*/  ISETP.GE.AND P3, PT, R137, UR6, PT ;  /* 0x0000000689007c0c */ /* 0x001fe4000bf66270 */
[----:B------:R-:W-:Y:S01]  /*15880*/  ISETP.LT.AND P2, PT, R3, UR20, !P2 ;  /* 0x0000001403007c0c */ /* 0x000fe2000d741270 */
[----:B------:R-:W0:Y:S01]  /*15890*/  LDCU UR6, c[0x0][0x39c] ;  /* 0x00007380ff0677ac */ /* 0x000e220008000800 */
[----:B-1----:R-:W-:-:S02]  /*158a0*/  PRMT R200, R200, 0x9910, RZ ;  /* 0x00009910c8c87816 */ /* 0x002fc400000000ff */
[----:B------:R-:W-:Y:S01]  /*158b0*/  IADD3 R134, P6, PT, R136, R197, RZ ;  /* 0x000000c588867210 */ /* 0x000fe20007fde0ff */
[----:B------:R-:W1:Y:S01]  /*158c0*/  LDCU UR20, c[0x0][0x398] ;  /* 0x00007300ff1477ac */ /* 0x000e620008000800 */
[----:B---3--:R-:W-:Y:S02]  /*158d0*/  SHF.R.S32.HI R133, RZ, 0x1f, R136 ;  /* 0x0000001fff857819 */ /* 0x008fe40000011488 */
[----:B------:R-:W-:Y:S01]  /*158e0*/  PRMT R137, R138, 0x9910, RZ ;  /* 0x000099108a897816 */ /* 0x000fe200000000ff */
[----:B------:R-:W-:Y:S02]  /*158f0*/  IMAD.MOV.U32 R138, RZ, RZ, R200 ;  /* 0x000000ffff8a7224 */ /* 0x000fe400078e00c8 */
[----:B------:R-:W-:Y:S01]  /*15900*/  IMAD.X R135, R133, 0x1, R196, P6 ;  /* 0x0000000185877824 */ /* 0x000fe200030e06c4 */
[----:B------:R-:W-:Y:S02]  /*15910*/  IADD3 R132, P6, PT, R136, R198, RZ ;  /* 0x000000c688847210 */ /* 0x000fe40007fde0ff */
[----:B------:R-:W-:-:S02]  /*15920*/  SHF.R.S32.HI R138, RZ, 0x8, R138 ;  /* 0x00000008ff8a7819 */ /* 0x000fc4000001148a */
[----:B------:R-:W-:Y:S01]  /*15930*/  SHF.R.S32.HI R137, RZ, 0x8, R137 ;  /* 0x00000008ff897819 */ /* 0x000fe20000011489 */
[----:B------:R-:W-:Y:S02]  /*15940*/  IMAD.X R133, R133, 0x1, R199, P6 ;  /* 0x0000000185857824 */ /* 0x000fe400030e06c7 */
[----:B------:R-:W-:Y:S01]  /*15950*/  VIADD R136, R136, UR60 ;  /* 0x0000003c88887c36 */ /* 0x000fe20008000000 */
[----:B------:R3:W-:Y:S01]  /*15960*/  @P4 STG.E.U8 desc[UR24][R134.64], R138 ;  /* 0x0000008a86004986 */ /* 0x0007e2000c101118 */
[----:B------:R-:W-:Y:S01]  /*15970*/  ISETP.LT.AND P4, PT, R2, UR30, !P0 ;  /* 0x0000001e02007c0c */ /* 0x000fe2000c781270 */
[----:B------:R-:W0:Y:S02]  /*15980*/  LDCU UR30, c[0x0][0x398] ;  /* 0x00007300ff1e77ac */ /* 0x000e240008000800 */
[----:B------:R1:W-:Y:S01]  /*15990*/  @P2 STG.E.U8 desc[UR24][R132.64], R137 ;  /* 0x0000008984002986 */ /* 0x0003e2000c101118 */
[----:B------:R-:W-:Y:S01]  /*159a0*/  ISETP.LT.AND P2, PT, R3, UR31, !P0 ;  /* 0x0000001f03007c0c */ /* 0x000fe2000c741270 */
[----:B------:R-:W0:Y:S01]  /*159b0*/  LDCU UR31, c[0x0][0x398] ;  /* 0x00007300ff1f77ac */ /* 0x000e220008000800 */
[----:B---3--:R-:W-:-:S02]  /*159c0*/  IADD3 R134, P0, PT, R136, R197, RZ ;  /* 0x000000c588867210 */ /* 0x008fc40007f1e0ff */
[----:B-1----:R-:W-:Y:S01]  /*159d0*/  SHF.R.S32.HI R133, RZ, 0x1f, R136 ;  /* 0x0000001fff857819 */ /* 0x002fe20000011488 */
[----:B------:R-:W-:-:S04]  /*159e0*/  VIADD R137, R0, 0x4c ;  /* 0x0000004c00897836 */ /* 0x000fc80000000000 */
[----:B------:R-:W-:Y:S01]  /*159f0*/  IMAD.X R135, R133, 0x1, R196, P0 ;  /* 0x0000000185877824 */ /* 0x000fe200000e06c4 */
[----:B------:R-:W-:Y:S01]  /*15a00*/  ISETP.GE.AND P0, PT, R137, UR4, PT ;  /* 0x0000000489007c0c */ /* 0x000fe2000bf06270 */
[----:B------:R-:W1:Y:S01]  /*15a10*/  LDCU UR4, c[0x0][0x39c] ;  /* 0x00007380ff0477ac */ /* 0x000e620008000800 */
[----:B--2---:R-:W-:Y:S02]  /*15a20*/  F2FP.SATFINITE.E4M3.F32.PACK_AB_MERGE_C R137, R177, R176, RZ ;  /* 0x000000b0b189723e */ /* 0x004fe400048070ff */
[----:B------:R-:W2:Y:S04]  /*15a30*/  LDL.LU R176, [R1+0x328] ;  /* 0x0003280001b07983 */ /* 0x000ea80000300800 */
[----:B------:R-:W2:Y:S01]  /*15a40*/  LDL.LU R177, [R1+0x32c] ;  /* 0x00032c0001b17983 */ /* 0x000ea20000300800 */
[----:B------:R-:W-:-:S03]  /*15a50*/  IADD3 R132, P6, PT, R136, R198, RZ ;  /* 0x000000c688847210 */ /* 0x000fc60007fde0ff */
[----:B------:R3:W-:Y:S02]  /*15a60*/  @P4 STG.E.U8 desc[UR24][R134.64], R137 ;  /* 0x0000008986004986 */ /* 0x0007e4000c101118 */
[----:B------:R-:W-:Y:S01]  /*15a70*/  IMAD.X R133, R133, 0x1, R199, P6 ;  /* 0x0000000185857824 */ /* 0x000fe200030e06c7 */
[----:B------:R-:W-:Y:S01]  /*15a80*/  ISETP.LT.AND P4, PT, R2, UR14, !P1 ;  /* 0x0000000e02007c0c */ /* 0x000fe2000cf81270 */
[----:B------:R-:W0:Y:S03]  /*15a90*/  LDCU UR14, c[0x0][0x398] ;  /* 0x00007300ff0e77ac */ /* 0x000e260008000800 */
[----:B------:R1:W-:Y:S01]  /*15aa0*/  @P2 STG.E.U8 desc[UR24][R132.64], R140 ;  /* 0x0000008c84002986 */ /* 0x0003e2000c101118 */
[----:B---3--:R-:W-:Y:S01]  /*15ab0*/  VIADD R134, R136, UR60 ;  /* 0x0000003c88867c36 */ /* 0x008fe20008000000 */
[----:B------:R-:W-:-:S04]  /*15ac0*/  PRMT R136, R137, 0x9910, RZ ;  /* 0x0000991089887816 */ /* 0x000fc800000000ff */
[----:B------:R-:W-:Y:S01]  /*15ad0*/  SHF.R.S32.HI R135, RZ, 0x1f, R134 ;  /* 0x0000001fff877819 */ /* 0x000fe20000011486 */
[----:B-1----:R-:W-:Y:S01]  /*15ae0*/  VIADD R133, R0, 0x4d ;  /* 0x0000004d00857836 */ /* 0x002fe20000000000 */
[----:B------:R-:W-:Y:S02]  /*15af0*/  IADD3 R132, P6, PT, R134, R197, RZ ;  /* 0x000000c586847210 */ /* 0x000fe40007fde0ff */
[----:B------:R-:W-:Y:S02]  /*15b00*/  SHF.R.S32.HI R136, RZ, 0x8, R136 ;  /* 0x00000008ff887819 */ /* 0x000fe40000011488 */
[----:B------:R-:W-:Y:S01]  /*15b10*/  ISETP.GE.AND P2, PT, R133, UR8, PT ;  /* 0x0000000885007c0c */ /* 0x000fe2000bf46270 */
[----:B------:R-:W-:Y:S01]  /*15b20*/  IMAD.X R133, R135, 0x1, R196, P6 ;  /* 0x0000000187857824 */ /* 0x000fe200030e06c4 */
[----:B------:R-:W-:Y:S01]  /*15b30*/  ISETP.LT.AND P1, PT, R3, UR32, !P1 ;  /* 0x0000002003007c0c */ /* 0x000fe2000cf21270 */
[----:B------:R-:W1:Y:S03]  /*15b40*/  LDCU UR8, c[0x0][0x39c] ;  /* 0x00007380ff0877ac */ /* 0x000e660008000800 */
[----:B------:R3:W-:Y:S01]  /*15b50*/  @P4 STG.E.U8 desc[UR24][R132.64], R136 ;  /* 0x0000008884004986 */ /* 0x0007e2000c101118 */
[----:B------:R-:W-:Y:S01]  /*15b60*/  PRMT R137, R140, 0x9910, RZ ;  /* 0x000099108c897816 */ /* 0x000fe200000000ff */
[----:B------:R-:W0:Y:S01]  /*15b70*/  LDCU UR32, c[0x0][0x39c] ;  /* 0x00007380ff2077ac */ /* 0x000e220008000800 */
[----:B---3--:R-:W-:Y:S01]  /*15b80*/  IADD3 R132, P4, PT, R134, R198, RZ ;  /* 0x000000c686847210 */ /* 0x008fe20007f9e0ff */
[----:B------:R-:W-:Y:S01]  /*15b90*/  VIADD R136, R0, 0x4e ;  /* 0x0000004e00887836 */ /* 0x000fe20000000000 */
[----:B--2---:R-:W-:-:S02]  /*15ba0*/  F2FP.SATFINITE.E4M3.F32.PACK_AB_MERGE_C R138, R177, R176, RZ ;  /* 0x000000b0b18a723e */ /* 0x004fc400048070ff */
[----:B------:R-:W2:Y:S04]  /*15bb0*/  LDL.LU R176, [R1+0x330] ;  /* 0x0003300001b07983 */ /* 0x000ea80000300800 */
[----:B------:R-:W2:Y:S01]  /*15bc0*/  LDL.LU R177, [R1+0x334] ;  /* 0x0003340001b17983 */ /* 0x000ea20000300800 */
[----:B------:R-:W-:Y:S01]  /*15bd0*/  IMAD.X R133, R135, 0x1, R199, P4 ;  /* 0x0000000187857824 */ /* 0x000fe200020e06c7 */
[----:B------:R-:W-:Y:S02]  /*15be0*/  SHF.R.S32.HI R135, RZ, 0x8, R137 ;  /* 0x00000008ff877819 */ /* 0x000fe40000011489 */
[----:B0-----:R-:W-:Y:S01]  /*15bf0*/  ISETP.GE.AND P4, PT, R136, UR6, PT ;  /* 0x0000000688007c0c */ /* 0x001fe2000bf86270 */
[----:B------:R-:W-:Y:S01]  /*15c00*/  VIADD R136, R134, UR60 ;  /* 0x0000003c86887c36 */ /* 0x000fe20008000000 */
[----:B------:R-:W-:Y:S01]  /*15c10*/  F2FP.SATFINITE.E4M3.F32.PACK_AB_MERGE_C R142, R143, R142, RZ ;  /* 0x0000008e8f8e723e */ /* 0x000fe200048070ff */
[----:B------:R0:W-:Y:S01]  /*15c20*/  @P1 STG.E.U8 desc[UR24][R132.64], R135 ;  /* 0x0000008784001986 */ /* 0x0001e2000c101118 */
[----:B------:R-:W-:Y:S01]  /*15c30*/  ISETP.LT.AND P1, PT, R2, UR16, !P5 ;  /* 0x0000001002007c0c */ /* 0x000fe2000ef21270 */
[----:B------:R-:W-:Y:S01]  /*15c40*/  VIADD R137, R0, 0x4f ;  /* 0x0000004f00897836 */ /* 0x000fe20000000000 */
[----:B------:R-:W-:Y:S01]  /*15c50*/  IADD3 R134, P6, PT, R136, R197, RZ ;  /* 0x000000c588867210 */ /* 0x000fe20007fde0ff */
[----:B------:R-:W3:Y:S01]  /*15c60*/  LDCU UR6, c[0x0][0x39c] ;  /* 0x00007380ff0677ac */ /* 0x000ee20008000800 */
[----:B------:R-:W-:-:S02]  /*15c70*/  ISETP.LT.AND P5, PT, R3, UR22, !P5 ;  /* 0x0000001603007c0c */ /* 0x000fc4000efa1270 */
[----:B------:R-:W-:Y:S01]  /*15c80*/  F2FP.SATFINITE.E4M3.F32.PACK_AB_MERGE_C R144, R145, R144, RZ ;  /* 0x000000909190723e */ /* 0x000fe200048070ff */
[----:B------:R-:W1:Y:S01]  /*15c90*/  LDCU UR22, c[0x0][0x398] ;  /* 0x00007300ff1677ac */ /* 0x000e620008000800 */
[----:B0-----:R-:W-:Y:S01]  /*15ca0*/  SHF.R.S32.HI R133, RZ, 0x1f, R136 ;  /* 0x0000001fff857819 */ /* 0x001fe20000011488 */
[----:B------:R-:W0:Y:S04]  /*15cb0*/  LDCU UR16, c[0x0][0x398] ;  /* 0x00007300ff1077ac */ /* 0x000e280008000800 */
        /* <DEDUP_REMOVED lines=8> */
[----:B------:R-:W-:Y:S02]  /*15d40*/  ISETP.LT.AND P3, PT, R3, UR34, !P3 ;  /* 0x0000002203007c0c */ /* 0x000fe4000df61270 */
[----:B0-----:R-:W-:Y:S01]  /*15d50*/  IADD3 R134, P6, PT, R136, R197, RZ ;  /* 0x000000c588867210 */ /* 0x001fe20007fde0ff */
[----:B------:R-:W0:Y:S01]  /*15d60*/  LDCU UR34, c[0x0][0x39c] ;  /* 0x00007380ff2277ac */ /* 0x000e220008000800 */
[----:B-1----:R-:W-:-:S02]  /*15d70*/  SHF.R.S32.HI R133, RZ, 0x1f, R136 ;  /* 0x0000001fff857819 */ /* 0x002fc40000011488 */
[----:B----4-:R-:W-:Y:S01]  /*15d80*/  ISETP.GE.AND P1, PT, R137, UR11, PT ;  /* 0x0000000b89007c0c */ /* 0x010fe2000bf26270 */
[----:B------:R-:W1:Y:S01]  /*15d90*/  LDCU UR11, c[0x0][0x39c] ;  /* 0x00007380ff0b77ac */ /* 0x000e620008000800 */
[----:B------:R-:W-:Y:S01]  /*15da0*/  PRMT R138, R138, 0x9910, RZ ;  /* 0x000099108a8a7816 */ /* 0x000fe200000000ff */
[C---:B------:R-:W-:Y:S01]  /*15db0*/  IMAD.X R135, R133.reuse, 0x1, R196, P6 ;  /* 0x0000000185877824 */ /* 0x040fe200030e06c4 */
[----:B------:R-:W-:Y:S02]  /*15dc0*/  IADD3 R132, P6, PT, R136, R198, RZ ;  /* 0x000000c688847210 */ /* 0x000fe40007fde0ff */
[----:B------:R-:W-:Y:S02]  /*15dd0*/  PRMT R137, R142, 0x9910, RZ ;  /* 0x000099108e897816 */ /* 0x000fe400000000ff */
[----:B------:R-:W-:Y:S01]  /*15de0*/  SHF.R.S32.HI R138, RZ, 0x8, R138 ;  /* 0x00000008ff8a7819 */ /* 0x000fe2000001148a */
[----:B------:R-:W-:Y:S01]  /*15df0*/  IMAD.X R133, R133, 0x1, R199, P6 ;  /* 0x0000000185857824 */ /* 0x000fe200030e06c7 */
[----:B------:R-:W-:Y:S01]  /*15e00*/  SHF.R.S32.HI R137, RZ, 0x8, R137 ;  /* 0x00000008ff897819 */ /* 0x000fe20000011489 */
[----:B------:R-:W-:-:S02]  /*15e10*/  VIADD R136, R136, UR60 ;  /* 0x0000003c88887c36 */ /* 0x000fc40008000000 */
[----:B------:R4:W-:Y:S01]  /*15e20*/  @P5 STG.E.U8 desc[UR24][R134.64], R138 ;  /* 0x0000008a86005986 */ /* 0x0009e2000c101118 */
[----:B------:R-:W-:Y:S01]  /*15e30*/  ISETP.LT.AND P5, PT, R2, UR26, !P0 ;  /* 0x0000001a02007c0c */ /* 0x000fe2000c7a1270 */
[----:B------:R-:W0:Y:S02]  /*15e40*/  LDCU UR26, c[0x0][0x398] ;  /* 0x00007300ff1a77ac */ /* 0x000e240008000800 */
[----:B------:R1:W-:Y:S01]  /*15e50*/  @P3 STG.E.U8 desc[UR24][R132.64], R137 ;  /* 0x0000008984003986 */ /* 0x0003e2000c101118 */
[----:B------:R-:W-:Y:S01]  /*15e60*/  ISETP.LT.AND P3, PT, R3, UR35, !P0 ;  /* 0x0000002303007c0c */ /* 0x000fe2000c761270 */
[----:B------:R-:W0:Y:S01]  /*15e70*/  LDCU UR35, c[0x0][0x39c] ;  /* 0x00007380ff2377ac */ /* 0x000e220008000800 */
[----:B----4-:R-:W-:Y:S02]  /*15e80*/  IADD3 R134, P0, PT, R136, R197, RZ ;  /* 0x000000c588867210 */ /* 0x010fe40007f1e0ff */
        /* <DEDUP_REMOVED lines=14> */
[----:B----4-:R-:W-:Y:S01]  /*15f70*/  VIADD R134, R136, UR60 ;  /* 0x0000003c88867c36 */ /* 0x010fe20008000000 */
        /* <DEDUP_REMOVED lines=12> */
[----:B----4-:R-:W-:Y:S01]  /*16040*/  IADD3 R132, P5, PT, R134, R198, RZ ;  /* 0x000000c686847210 */ /* 0x010fe20007fbe0ff */
[----:B------:R-:W-:Y:S01]  /*16050*/  VIADD R136, R0, 0x52 ;  /* 0x0000005200887836 */ /* 0x000fe20000000000 */
[----:B--2---:R-:W-:-:S02]  /*16060*/  F2FP.SATFINITE.E4M3.F32.PACK_AB_MERGE_C R138, R177, R176, RZ ;  /* 0x000000b0b18a723e */ /* 0x004fc400048070ff */
[----:B------:R-:W2:Y:S04]  /*16070*/  LDL.LU R176, [R1+0x340] ;  /* 0x0003400001b07983 */ /* 0x000ea80000300800 */
[----:B------:R-:W2:Y:S01]  /*16080*/  LDL.LU R177, [R1+0x344] ;  /* 0x0003440001b17983 */ /* 0x000ea20000300800 */
        /* <DEDUP_REMOVED lines=13> */
[----:B----4-:R-:W-:Y:S01]  /*16160*/  SHF.R.S32.HI R133, RZ, 0x1f, R136 ;  /* 0x0000001fff857819 */ /* 0x010fe20000011488 */
[----:B------:R-:W4:Y:S04]  /*16170*/  LDCU UR42, c[0x0][0x39c] ;  /* 0x00007380ff2a77ac */ /* 0x000f280008000800 */
        /* <DEDUP_REMOVED lines=12> */
[----:B---3--:R-:W-:Y:S01]  /*16240*/  ISETP.GE.AND P2, PT, R137, UR6, PT ;  /* 0x0000000689007c0c */ /* 0x008fe2000bf46270 */
        /* <DEDUP_REMOVED lines=15> */
[----:B---3--:R-:W-:Y:S02]  /*16340*/  IADD3 R134, P0, PT, R136, R197, RZ ;  /* 0x000000c588867210 */ /* 0x008fe40007f1e0ff */
        /* <DEDUP_REMOVED lines=34> */
[----:B-----5:R-:W-:Y:S01]  /*16570*/  ISETP.GE.AND P4, PT, R136, UR28, PT ;  /* 0x0000001c88007c0c */ /* 0x020fe2000bf86270 */
[----:B------:R-:W-:Y:S01]  /*16580*/  VIADD R136, R134, UR60 ;  /* 0x0000003c86887c36 */ /* 0x000fe20008000000 */
[----:B------:R-:W-:Y:S01]  /*16590*/  F2FP.SATFINITE.E4M3.F32.PACK_AB_MERGE_C R150, R151, R150, RZ ;  /* 0x000000969796723e */ /* 0x000fe200048070ff */
[----:B------:R3:W-:Y:S01]  /*165a0*/  @P3 STG.E.U8 desc[UR24][R132.64], R135 ;  /* 0x0000008784003986 */ /* 0x0007e2000c101118 */
[----:B------:R-:W-:Y:S01]  /*165b0*/  ISETP.LT.AND P3, PT, R2, UR52, !P5 ;  /* 0x0000003402007c0c */ /* 0x000fe2000ef61270 */
[----:B------:R-:W-:Y:S01]  /*165c0*/  VIADD R137, R0, 0x57 ;  /* 0x0000005700897836 */ /* 0x000fe20000000000 */
[----:B------:R-:W-:Y:S01]  /*165d0*/  IADD3 R134, P6, PT, R136, R197, RZ ;  /* 0x000000c588867210 */ /* 0x000fe20007fde0ff */
[----:B------:R-:W5:Y:S01]  /*165e0*/  LDCU UR28, c[0x0][0x398] ;  /* 0x00007300ff1c77ac */ /* 0x000f620008000800 */
[----:B------:R-:W-:-:S02]  /*165f0*/  ISETP.LT.AND P5, PT, R3, UR53, !P5 ;  /* 0x0000003503007c0c */ /* 0x000fc4000efa1270 */
[----:B------:R-:W-:Y:S01]  /*16600*/  F2FP.SATFINITE.E4M3.F32.PACK_AB_MERGE_C R152, R153, R152, RZ ;  /* 0x000000989998723e */ /* 0x000fe200048070ff */
[----:B------:R-:W0:Y:S01]  /*16610*/  LDCU UR52, c[0x0][0x39c] ;  /* 0x00007380ff3477ac */ /* 0x000e220008000800 */
[----:B---3--:R-:W-:Y:S01]  /*16620*/  SHF.R.S32.HI R133, RZ, 0x1f, R136 ;  /* 0x0000001fff857819 */ /* 0x008fe20000011488 */
[----:B------:R-:W3:Y:S04]  /*16630*/  LDCU UR53, c[0x0][0x39c] ;  /* 0x00007380ff3577ac */ /* 0x000ee80008000800 */
        /* <DEDUP_REMOVED lines=12> */
[----:B------:R-:W-:Y:S01]  /*16700*/  ISETP.GE.AND P3, PT, R137, UR32, PT ;  /* 0x0000002089007c0c */ /* 0x000fe2000bf66270 */
        /* <DEDUP_REMOVED lines=10> */
[----:B------:R-:W-:Y:S02]  /*167b0*/  ISETP.LT.AND P5, PT, R2, UR58, !P0 ;  /* 0x0000003a02007c0c */ /* 0x000fe4000c7a1270 */
[----:B------:R-:W-:Y:S01]  /*167c0*/  F2FP.SATFINITE.E4M3.F32.PACK_AB_MERGE_C R154, R155, R154, RZ ;  /* 0x0000009a9b9a723e */ /* 0x000fe200048070ff */
[----:B------:R1:W-:Y:S01]  /*167d0*/  @P2 STG.E.U8 desc[UR24][R132.64], R137 ;  /* 0x0000008984002986 */ /* 0x0003e2000c101118 */
[----:B------:R-:W-:Y:S02]  /*167e0*/  ISETP.LT.AND P2, PT, R3, UR59, !P0 ;  /* 0x0000003b03007c0c */ /* 0x000fe4000c741270 */
[----:B------:R-:W-:Y:S02]  /*167f0*/  F2FP.SATFINITE.E4M3.F32.PACK_AB_MERGE_C R156, R157, R156, RZ ;  /* 0x0000009c9d9c723e */ /* 0x000fe400048070ff */
[----:B------:R-:W-:Y:S02]  /*16800*/  F2FP.SATFINITE.E4M3.F32.PACK_AB_MERGE_C R158, R159, R158, RZ ;  /* 0x0000009e9f9e723e */ /* 0x000fe400048070ff */
[----:B------:R-:W-:-:S02]  /*16810*/  F2FP.SATFINITE.E4M3.F32.PACK_AB_MERGE_C R160, R161, R160, RZ ;  /* 0x000000a0a1a0723e */ /* 0x000fc400048070ff */
[----:B------:R-:W-:Y:S01]  /*16820*/  F2FP.SATFINITE.E4M3.F32.PACK_AB_MERGE_C R162, R163, R162, RZ ;  /* 0x000000a2a3a2723e */ /* 0x000fe200048070ff */
[----:B------:R-:W-:Y:S01]  /*16830*/  VIADD R150, R0, 0x61 ;  /* 0x0000006100967836 */ /* 0x000fe20000000000 */
[----:B0-----:R-:W-:Y:S01]  /*16840*/  IADD3 R134, P0, PT, R136, R197, RZ ;  /* 0x000000c588867210 */ /* 0x001fe20007f1e0ff */
[----:B-1----:R-:W-:Y:S01]  /*16850*/  VIADD R137, R0, 0x58 ;  /* 0x0000005800897836 */ /* 0x002fe20000000000 */
[----:B------:R-:W-:Y:S01]  /*16860*/  SHF.R.S32.HI R133, RZ, 0x1f, R136 ;  /* 0x0000001fff857819 */ /* 0x000fe20000011488 */
[----:B------:R-:W0:Y:S04]  /*16870*/  LDCU UR58, c[0x0][0x39c] ;  /* 0x00007380ff3a77ac */ /* 0x000e280008000800 */
[----:B------:R-:W-:Y:S01]  /*16880*/  IMAD.X R135, R133, 0x1, R196, P0 ;  /* 0x0000000185877824 */ /* 0x000fe200000e06c4 */
[----:B------:R-:W-:Y:S01]  /*16890*/  ISETP.GE.AND P0, PT, R137, UR39, PT ;  /* 0x0000002789007c0c */ /* 0x000fe2000bf06270 */
[----:B------:R-:W1:Y:S01]  /*168a0*/  LDCU UR39, c[0x0][0x39c] ;  /* 0x00007380ff2777ac */ /* 0x000e620008000800 */
[----:B------:R-:W-:-:S02]  /*168b0*/  IADD3 R132, P6, PT, R136, R198, RZ ;  /* 0x000000c688847210 */ /* 0x000fc40007fde0ff */
[----:B------:R-:W-:Y:S01]  /*168c0*/  F2FP.SATFINITE.E4M3.F32.PACK_AB_MERGE_C R164, R165, R164, RZ ;  /* 0x000000a4a5a4723e */ /* 0x000fe200048070ff */
[----:B------:R-:W0:Y:S01]  /*168d0*/  LDCU UR59, c[0x0][0x39c] ;  /* 0x00007380ff3b77ac */ /* 0x000e220008000800 */
[----:B--2---:R-:W-:Y:S02]  /*168e0*/  F2FP.SATFINITE.E4M3.F32.PACK_AB_MERGE_C R137, R177, R176, RZ ;  /* 0x000000b0b189723e */ /* 0x004fe400048070ff */
[----:B------:R-:W2:Y:S04]  /*168f0*/  LDL.LU R176, [R1+0x358] ;  /* 0x0003580001b07983 */ /* 0x000ea80000300800 */
[----:B------:R-:W2:Y:S01]  /*16900*/  LDL.LU R177, [R1+0x35c] ;  /* 0x00035c0001b17983 */ /* 0x000ea20000300800 */
[----:B------:R-:W-:-:S03]  /*16910*/  IMAD.X R133, R133, 0x1, R199, P6 ;  /* 0x0000000185857824 */ /* 0x000fc600030e06c7 */
[----:B------:R0:W-:Y:S01]  /*16920*/  @P5 STG.E.U8 desc[UR24][R134.64], R137 ;  /* 0x0000008986005986 */ /* 0x0001e2000c101118 */
[----:B------:R-:W-:Y:S01]  /*16930*/  ISETP.LT.AND P5, PT, R2, UR45, !P1 ;  /* 0x0000002d02007c0c */ /* 0x000fe2000cfa1270 */
[----:B------:R-:W1:Y:S02]  /*16940*/  LDCU UR45, c[0x0][0x39c] ;  /* 0x00007380ff2d77ac */ /* 0x000e640008000800 */
[----:B------:R3:W-:Y:S01]  /*16950*/  @P2 STG.E.U8 desc[UR24][R132.64], R152 ;  /* 0x0000009884002986 */ /* 0x0007e2000c101118 */
[----:B0-----:R-:W-:Y:S01]  /*16960*/  VIADD R134, R136, UR60 ;  /* 0x0000003c88867c36 */ /* 0x001fe20008000000 */
[----:B------:R-:W-:Y:S01]  /*16970*/  PRMT R136, R137, 0x9910, RZ ;  /* 0x0000991089887816 */ /* 0x000fe200000000ff */
[----:B---3--:R-:W-:-:S03]  /*16980*/  VIADD R133, R0, 0x59 ;  /* 0x0000005900857836 */ /* 0x008fc60000000000 */
[----:B------:R-:W-:Y:S02]  /*16990*/  SHF.R.S32.HI R135, RZ, 0x1f, R134 ;  /* 0x0000001fff877819 */ /* 0x000fe40000011486 */
[----:B------:R-:W-:Y:S02]  /*169a0*/  IADD3 R132, P6, PT, R134, R197, RZ ;  /* 0x000000c586847210 */ /* 0x000fe40007fde0ff */
[----:B------:R-:W-:Y:S01]  /*169b0*/  ISETP.GE.AND P2, PT, R133, UR46, PT ;  /* 0x0000002e85007c0c */ /* 0x000fe2000bf46270 */
[----:B------:R-:W0:Y:S01]  /*169c0*/  LDCU UR46, c[0x0][0x39c] ;  /* 0x00007380ff2e77ac */ /* 0x000e220008000800 */
[----:B------:R-:W-:Y:S01]  /*169d0*/  SHF.R.S32.HI R136, RZ, 0x8, R136 ;  /* 0x00000008ff887819 */ /* 0x000fe20000011488 */
[----:B------:R-:W-:Y:S01]  /*169e0*/  IMAD.X R133, R135, 0x1, R196, P6 ;  /* 0x0000000187857824 */ /* 0x000fe200030e06c4 */
[----:B------:R-:W-:Y:S01]  /*169f0*/  ISETP.LT.AND P1, PT, R3, UR47, !P1 ;  /* 0x0000002f03007c0c */ /* 0x000fe2000cf21270 */
[----:B------:R-:W3:Y:S03]  /*16a00*/  LDCU UR47, c[0x0][0x39c] ;  /* 0x00007380ff2f77ac */ /* 0x000ee60008000800 */
[----:B------:R0:W-:Y:S01]  /*16a10*/  @P5 STG.E.U8 desc[UR24][R132.64], R136 ;  /* 0x0000008884005986 */ /* 0x0001e2000c101118 */
[----:B------:R-:W-:-:S02]  /*16a20*/  PRMT R137, R152, 0x9910, RZ ;  /* 0x0000991098897816 */ /* 0x000fc400000000ff */
[----:B0-----:R-:W-:Y:S01]  /*16a30*/  IADD3 R132, P5, PT, R134, R198, RZ ;  /* 0x000000c686847210 */ /* 0x001fe20007fbe0ff */
[----:B------:R-:W-:Y:S01]  /*16a40*/  VIADD R136, R0, 0x5a ;  /* 0x0000005a00887836 */ /* 0x000fe20000000000 */
[----:B--2---:R-:W-:Y:S02]  /*16a50*/  F2FP.SATFINITE.E4M3.F32.PACK_AB_MERGE_C R138, R177, R176, RZ ;  /* 0x000000b0b18a723e */ /* 0x004fe400048070ff */
[----:B------:R-:W2:Y:S04]  /*16a60*/  LDL.LU R176, [R1+0x360] ;  /* 0x0003600001b07983 */ /* 0x000ea80000300800 */
[----:B------:R-:W2:Y:S01]  /*16a70*/  LDL.LU R177, [R1+0x364] ;  /* 0x0003640001b17983 */ /* 0x000ea20000300800 */
[----:B------:R-:W-:Y:S01]  /*16a80*/  IMAD.X R133, R135, 0x1, R199, P5 ;  /* 0x0000000187857824 */ /* 0x000fe200028e06c7 */
[----:B------:R-:W-:-:S02]  /*16a90*/  SHF.R.S32.HI R135, RZ, 0x8, R137 ;  /* 0x00000008ff877819 */ /* 0x000fc40000011489 */
[----:B------:R-:W-:Y:S01]  /*16aa0*/  ISETP.GE.AND P5, PT, R136, UR49, PT ;  /* 0x0000003188007c0c */ /* 0x000fe2000bfa6270 */
[----:B------:R-:W-:Y:S01]  /*16ab0*/  VIADD R136, R134, UR60 ;  /* 0x0000003c86887c36 */ /* 0x000fe20008000000 */
[----:B------:R-:W-:Y:S01]  /*16ac0*/  PRMT R151, R162, 0x9910, RZ ;  /* 0x00009910a2977816 */ /* 0x000fe200000000ff */
[----:B------:R0:W-:Y:S01]  /*16ad0*/  @P1 STG.E.U8 desc[UR24][R132.64], R135 ;  /* 0x0000008784001986 */ /* 0x0001e2000c101118 */
[----:B------:R-:W-:Y:S01]  /*16ae0*/  ISETP.LT.AND P1, PT, R2, UR41, !P4 ;  /* 0x0000002902007c0c */ /* 0x000fe2000e721270 */
[----:B------:R-:W-:Y:S01]  /*16af0*/  VIADD R137, R0, 0x5b ;  /* 0x0000005b00897836 */ /* 0x000fe20000000000 */
[C---:B------:R-:W-:Y:S01]  /*16b00*/  IADD3 R134, P6, PT, R136.reuse, R197, RZ ;  /* 0x000000c588867210 */ /* 0x040fe20007fde0ff */
[----:B------:R-:W1:Y:S01]  /*16b10*/  LDCU UR41, c[0x0][0x398] ;  /* 0x00007300ff2977ac */ /* 0x000e620008000800 */
[----:B------:R-:W-:Y:S01]  /*16b20*/  ISETP.LT.AND P4, PT, R3, UR43, !P4 ;  /* 0x0000002b03007c0c */ /* 0x000fe2000e781270 */
        /* <DEDUP_REMOVED lines=27> */
[----:B------:R-:W1:Y:S02]  /*16ce0*/  LDCU UR20, c[0x0][0x39c] ;  /* 0x00007380ff1477ac */ /* 0x000e640008000800 */
[----:B------:R3:W-:Y:S01]  /*16cf0*/  @P3 STG.E.U8 desc[UR24][R132.64], R137 ;  /* 0x0000008984003986 */ /* 0x0007e2000c101118 */
[----:B------:R-:W-:Y:S01]  /*16d00*/  ISETP.LT.AND P3, PT, R3, UR40, !P0 ;  /* 0x0000002803007c0c */ /* 0x000fe2000c761270 */
[----:B------:R-:W1:Y:S01]  /*16d10*/  LDCU UR40, c[0x0][0x398] ;  /* 0x00007300ff2877ac */ /* 0x000e620008000800 */
[----:B0-----:R-:W-:Y:S02]  /*16d20*/  IADD3 R134, P0, PT, R136, R197, RZ ;  /* 0x000000c588867210 */ /* 0x001fe40007f1e0ff */
[----:B---3--:R-:W-:Y:S01]  /*16d30*/  SHF.R.S32.HI R133, RZ, 0x1f, R136 ;  /* 0x0000001fff857819 */ /* 0x008fe20000011488 */
[----:B------:R-:W-:-:S04]  /*16d40*/  VIADD R137, R0, 0x5c ;  /* 0x0000005c00897836 */ /* 0x000fc80000000000 */
[----:B------:R-:W-:Y:S01]  /*16d50*/  IMAD.X R135, R133, 0x1, R196, P0 ;  /* 0x0000000185877824 */ /* 0x000fe200000e06c4 */
[----:B------:R-:W-:Y:S01]  /*16d60*/  ISETP.GE.AND P0, PT, R137, UR62, PT ;  /* 0x0000003e89007c0c */ /* 0x000fe2000bf06270 */
[----:B------:R-:W0:Y:S01]  /*16d70*/  LDCU UR62, c[0x0][0x39c] ;  /* 0x00007380ff3e77ac */ /* 0x000e220008000800 */
[----:B--2---:R-:W-:Y:S02]  /*16d80*/  F2FP.SATFINITE.E4M3.F32.PACK_AB_MERGE_C R137, R177, R176, RZ ;  /* 0x000000b0b189723e */ /* 0x004fe400048070ff */
[----:B------:R-:W2:Y:S04]  /*16d90*/  LDL.LU R176, [R1+0x368] ;  /* 0x0003680001b07983 */ /* 0x000ea80000300800 */
[----:B------:R-:W2:Y:S01]  /*16da0*/  LDL.LU R177, [R1+0x36c] ;  /* 0x00036c0001b17983 */ /* 0x000ea20000300800 */
[----:B------:R-:W-:-:S05]  /*16db0*/  IADD3 R132, P6, PT, R136, R198, RZ ;  /* 0x000000c688847210 */ /* 0x000fca0007fde0ff */
[----:B------:R-:W-:Y:S01]  /*16dc0*/  IMAD.X R133, R133, 0x1, R199, P6 ;  /* 0x0000000185857824 */ /* 0x000fe200030e06c7 */
[----:B------:R3:W-:Y:S04]  /*16dd0*/  @P4 STG.E.U8 desc[UR24][R134.64], R137 ;  /* 0x0000008986004986 */ /* 0x0007e8000c101118 */
[----:B------:R0:W-:Y:S01]  /*16de0*/  @P3 STG.E.U8 desc[UR24][R132.64], R156 ;  /* 0x0000009c84003986 */ /* 0x0001e2000c101118 */
[----:B------:R-:W-:Y:S01]  /*16df0*/  ISETP.LT.AND P3, PT, R2, UR14, !P2 ;  /* 0x0000000e02007c0c */ /* 0x000fe2000d761270 */
[----:B------:R-:W1:Y:S01]  /*16e00*/  LDCU UR14, c[0x0][0x39c] ;  /* 0x00007380ff0e77ac */ /* 0x000e620008000800 */
[----:B---3--:R-:W-:Y:S01]  /*16e10*/  VIADD R134, R136, UR60 ;  /* 0x0000003c88867c36 */ /* 0x008fe20008000000 */
[----:B------:R-:W-:Y:S01]  /*16e20*/  PRMT R136, R137, 0x9910, RZ ;  /* 0x0000991089887816 */ /* 0x000fe200000000ff */
[----:B0-----:R-:W-:-:S03]  /*16e30*/  VIADD R133, R0, 0x5d ;  /* 0x0000005d00857836 */ /* 0x001fc60000000000 */
        /* <DEDUP_REMOVED lines=19> */
[----:B------:R-:W-:Y:S01]  /*16f70*/  SHF.R.S32.HI R151, RZ, 0x8, R151 ;  /* 0x00000008ff977819 */ /* 0x000fe20000011497 */
[----:B------:R0:W-:Y:S01]  /*16f80*/  @P2 STG.E.U8 desc[UR24][R132.64], R135 ;  /* 0x0000008784002986 */ /* 0x0001e2000c101118 */
[----:B------:R-:W-:Y:S01]  /*16f90*/  ISETP.LT.AND P2, PT, R2, UR6, !P5 ;  /* 0x0000000602007c0c */ /* 0x000fe2000ef41270 */
[----:B------:R-:W-:Y:S01]  /*16fa0*/  VIADD R137, R0, 0xff ;  /* 0x000000ff00897836 */ /* 0x000fe20000000000 */
[C---:B------:R-:W-:Y:S01]  /*16fb0*/  IADD3 R134, P6, PT, R136.reuse, R197, RZ ;  /* 0x000000c588867210 */ /* 0x040fe20007fde0ff */
[----:B------:R-:W1:Y:S01]  /*16fc0*/  LDCU UR50, c[0x0][0x398] ;  /* 0x00007300ff3277ac */ /* 0x000e620008000800 */
[----:B------:R-:W-:Y:S02]  /*16fd0*/  ISETP.LT.AND P5, PT, R3, UR4, !P5 ;  /* 0x0000000403007c0c */ /* 0x000fe4000efa1270 */
        /* <DEDUP_REMOVED lines=26> */
[----:B------:R0:W-:Y:S04]  /*17180*/  @P5 STG.E.U8 desc[UR24][R134.64], R138 ;  /* 0x0000008a86005986 */ /* 0x0001e8000c101118 */
[----:B------:R1:W-:Y:S01]  /*17190*/  @P1 STG.E.U8 desc[UR24][R132.64], R137 ;  /* 0x0000008984001986 */ /* 0x0003e2000c101118 */
[----:B0-----:R-:W-:Y:S02]  /*171a0*/  IADD3 R134, P1, PT, R136, R197, RZ ;  /* 0x000000c588867210 */ /* 0x001fe40007f3e0ff */
[----:B-1----:R-:W-:Y:S01]  /*171b0*/  SHF.R.S32.HI R133, RZ, 0x1f, R136 ;  /* 0x0000001fff857819 */ /* 0x002fe20000011488 */
[----:B------:R-:W-:-:S04]  /*171c0*/  VIADD R137, R0, 0xfe ;  /* 0x000000fe00897836 */ /* 0x000fc80000000000 */
[----:B------:R-:W-:Y:S01]  /*171d0*/  IMAD.X R135, R133, 0x1, R196, P1 ;  /* 0x0000000185877824 */ /* 0x000fe200008e06c4 */
[----:B------:R-:W-:Y:S01]  /*171e0*/  ISETP.GE.AND P1, PT, R137, UR23, PT ;  /* 0x0000001789007c0c */ /* 0x000fe2000bf26270 */
[----:B------:R-:W0:Y:S01]  /*171f0*/  LDCU UR23, c[0x0][0x39c] ;  /* 0x00007380ff1777ac */ /* 0x000e220008000800 */
[----:B--2---:R-:W-:Y:S02]  /*17200*/  F2FP.SATFINITE.E4M3.F32.PACK_AB_MERGE_C R137, R177, R176, RZ ;  /* 0x000000b0b189723e */ /* 0x004fe400048070ff */
[----:B------:R-:W2:Y:S04]  /*17210*/  LDL.LU R176, [R1+0x378] ;  /* 0x0003780001b07983 */ /* 0x000ea80000300800 */
[----:B------:R-:W2:Y:S01]  /*17220*/  LDL.LU R177, [R1+0x37c] ;  /* 0x00037c0001b17983 */ /* 0x000ea20000300800 */
[----:B------:R-:W-:Y:S01]  /*17230*/  ISETP.LT.AND P5, PT, R2, UR16, !P0 ;  /* 0x0000001002007c0c */ /* 0x000fe2000c7a1270 */
[----:B------:R-:W1:Y:S01]  /*17240*/  LDCU UR16, c[0x0][0x39c] ;  /* 0x00007380ff1077ac */ /* 0x000e620008000800 */
[----:B------:R-:W-:-:S02]  /*17250*/  ISETP.LT.AND P0, PT, R3, UR18, !P0 ;  /* 0x0000001203007c0c */ /* 0x000fc4000c701270 */
[----:B------:R-:W-:Y:S01]  /*17260*/  IADD3 R132, P6, PT, R136, R198, RZ ;  /* 0x000000c688847210 */ /* 0x000fe20007fde0ff */
[----:B------:R-:W0:Y:S04]  /*17270*/  LDCU UR18, c[0x0][0x39c] ;  /* 0x00007380ff1277ac */ /* 0x000e280008000800 */
[----:B------:R-:W-:Y:S01]  /*17280*/  IMAD.X R133, R133, 0x1, R199, P6 ;  /* 0x0000000185857824 */ /* 0x000fe200030e06c7 */
[----:B------:R-:W-:Y:S01]  /*17290*/  ISETP.LT.AND P6, PT, R2, UR26, !P4 ;  /* 0x0000001a02007c0c */ /* 0x000fe2000e7c1270 */
[----:B------:R-:W0:Y:S02]  /*172a0*/  LDCU UR26, c[0x0][0x39c] ;  /* 0x00007380ff1a77ac */ /* 0x000e240008000800 */
[----:B------:R1:W-:Y:S04]  /*172b0*/  @P5 STG.E.U8 desc[UR24][R134.64], R137 ;  /* 0x0000008986005986 */ /* 0x0003e8000c101118 */
[----:B------:R0:W-:Y:S01]  /*172c0*/  @P0 STG.E.U8 desc[UR24][R132.64], R160 ;  /* 0x000000a084000986 */ /* 0x0001e2000c101118 */
[----:B-1----:R-:W-:Y:S01]  /*172d0*/  VIADD R134, R136, UR60 ;  /* 0x0000003c88867c36 */ /* 0x002fe20008000000 */
[----:B------:R-:W-:Y:S01]  /*172e0*/  PRMT R136, R137, 0x9910, RZ ;  /* 0x0000991089887816 */ /* 0x000fe200000000ff */
[----:B0-----:R-:W-:-:S03]  /*172f0*/  VIADD R133, R0, 0xfc ;  /* 0x000000fc00857836 */ /* 0x001fc60000000000 */
[----:B------:R-:W-:Y:S02]  /*17300*/  SHF.R.S32.HI R135, RZ, 0x1f, R134 ;  /* 0x0000001fff877819 */ /* 0x000fe40000011486 */
[C---:B------:R-:W-:Y:S02]  /*17310*/  IADD3 R132, P5, PT, R134.reuse, R197, RZ ;  /* 0x000000c586847210 */ /* 0x040fe40007fbe0ff */
[----:B------:R-:W-:Y:S01]  /*17320*/  ISETP.GE.AND P0, PT, R133, UR27, PT ;  /* 0x0000001b85007c0c */ /* 0x000fe2000bf06270 */
[----:B------:R-:W-:Y:S01]  /*17330*/  VIADD R140, R134, UR60 ;  /* 0x0000003c868c7c36 */ /* 0x000fe20008000000 */
[----:B------:R-:W-:Y:S01]  /*17340*/  SHF.R.S32.HI R136, RZ, 0x8, R136 ;  /* 0x00000008ff887819 */ /* 0x000fe20000011488 */
[----:B------:R-:W-:Y:S01]  /*17350*/  IMAD.X R133, R135, 0x1, R196, P5 ;  /* 0x0000000187857824 */ /* 0x000fe200028e06c4 */
[----:B-----5:R-:W-:Y:S01]  /*17360*/  ISETP.LT.AND P5, PT, R3, UR28, !P4 ;  /* 0x0000001c03007c0c */ /* 0x020fe2000e7a1270 */
[----:B------:R-:W0:Y:S03]  /*17370*/  LDCU UR27, c[0x0][0x39c] ;  /* 0x00007380ff1b77ac */ /* 0x000e260008000800 */
[----:B------:R1:W-:Y:S01]  /*17380*/  @P6 STG.E.U8 desc[UR24][R132.64], R136 ;  /* 0x0000008884006986 */ /* 0x0003e2000c101118 */
[----:B------:R-:W-:Y:S01]  /*17390*/  PRMT R137, R160, 0x9910, RZ ;  /* 0x00009910a0897816 */ /* 0x000fe200000000ff */
[----:B------:R-:W5:Y:S01]  /*173a0*/  LDCU UR28, c[0x0][0x39c] ;  /* 0x00007380ff1c77ac */ /* 0x000f620008000800 */
[----:B-1----:R-:W-:-:S05]  /*173b0*/  IADD3 R132, P4, PT, R134, R198, RZ ;  /* 0x000000c686847210 */ /* 0x002fca0007f9e0ff */
[----:B------:R-:W-:Y:S01]  /*173c0*/  IMAD.X R133, R135, 0x1, R199, P4 ;  /* 0x0000000187857824 */ /* 0x000fe200020e06c7 */
[----:B------:R-:W-:Y:S02]  /*173d0*/  SHF.R.S32.HI R135, RZ, 0x8, R137 ;  /* 0x00000008ff877819 */ /* 0x000fe40000011489 */
[----:B--2---:R-:W-:Y:S02]  /*173e0*/  F2FP.SATFINITE.E4M3.F32.PACK_AB_MERGE_C R144, R177, R176, RZ ;  /* 0x000000b0b190723e */ /* 0x004fe400048070ff */
[----:B------:R-:W2:Y:S04]  /*173f0*/  LDL.LU R176, [R1+0x380] ;  /* 0x0003800001b07983 */ /* 0x000ea80000300800 */
[----:B------:R-:W2:Y:S01]  /*17400*/  LDL.LU R177, [R1+0x384] ;  /* 0x0003840001b17983 */ /* 0x000ea20000300800 */
[----:B------:R-:W-:-:S03]  /*17410*/  IADD3 R134, P6, PT, R140, R197, RZ ;  /* 0x000000c58c867210 */ /* 0x000fc60007fde0ff */
[----:B------:R1:W-:Y:S01]  /*17420*/  @P5 STG.E.U8 desc[UR24][R132.64], R135 ;  /* 0x0000008784005986 */ /* 0x0003e2000c101118 */
[----:B------:R-:W-:Y:S01]  /*17430*/  ISETP.LT.AND P5, PT, R2, UR30, !P3 ;  /* 0x0000001e02007c0c */ /* 0x000fe2000dfa1270 */
[----:B------:R-:W-:Y:S01]  /*17440*/  VIADD R136, R0, 0x5f ;  /* 0x0000005f00887836 */ /* 0x000fe20000000000 */
[----:B------:R-:W-:Y:S01]  /*17450*/  ISETP.LT.AND P3, PT, R3, UR31, !P3 ;  /* 0x0000001f03007c0c */ /* 0x000fe2000df61270 */
[----:B------:R-:W0:Y:S01]  /*17460*/  LDCU UR30, c[0x0][0x39c] ;  /* 0x00007380ff1e77ac */ /* 0x000e220008000800 */
[----:B-1----:R-:W-:Y:S01]  /*17470*/  SHF.R.S32.HI R133, RZ, 0x1f, R140 ;  /* 0x0000001fff857819 */ /* 0x002fe2000001148c */
[----:B------:R-:W1:Y:S04]  /*17480*/  LDCU UR31, c[0x0][0x39c] ;  /* 0x00007380ff1f77ac */ /* 0x000e680008000800 */
[----:B------:R-:W-:Y:S01]  /*17490*/  IMAD.X R135, R133, 0x1, R196, P6 ;  /* 0x0000000185877824 */ /* 0x000fe200030e06c4 */
[----:B------:R-:W-:-:S02]  /*174a0*/  IADD3 R132, P6, PT, R140, R198, RZ ;  /* 0x000000c68c847210 */ /* 0x000fc40007fde0ff */
[----:B------:R-:W-:Y:S01]  /*174b0*/  ISETP.GE.AND P4, PT, R136, UR33, PT ;  /* 0x0000002188007c0c */ /* 0x000fe2000bf86270 */
[----:B------:R-:W-:Y:S01]  /*174c0*/  VIADD R136, R0, 0x60 ;  /* 0x0000006000887836 */ /* 0x000fe20000000000 */
[----:B------:R0:W-:Y:S01]  /*174d0*/  @P5 STG.E.U8 desc[UR24][R134.64], R144 ;  /* 0x0000009086005986 */ /* 0x0001e2000c101118 */
[----:B------:R-:W-:Y:S01]  /*174e0*/  IMAD.X R133, R133, 0x1, R199, P6 ;  /* 0x0000000185857824 */ /* 0x000fe200030e06c7 */
[----:B------:R-:W-:Y:S01]  /*174f0*/  PRMT R149, R144, 0x9910, RZ ;  /* 0x0000991090957816 */ /* 0x000fe200000000ff */
[----:B------:R-:W-:Y:S01]  /*17500*/  VIADD R140, R140, UR60 ;  /* 0x0000003c8c8c7c36 */ /* 0x000fe20008000000 */
[----:B------:R-:W-:Y:S01]  /*17510*/  ISETP.GE.AND P5, PT, R136, UR32, PT ;  /* 0x0000002088007c0c */ /* 0x000fe2000bfa6270 */
[----:B------:R-:W1:Y:S01]  /*17520*/  LDCU UR32, c[0x0][0x39c] ;  /* 0x00007380ff2077ac */ /* 0x000e620008000800 */
[----:B------:R3:W-:Y:S01]  /*17530*/  @P3 STG.E.U8 desc[UR24][R132.64], R162 ;  /* 0x000000a284003986 */ /* 0x0007e2000c101118 */
[C---:B------:R-:W-:Y:S01]  /*17540*/  VIADD R136, R140.reuse, UR60 ;  /* 0x0000003c8c887c36 */ /* 0x040fe20008000000 */
[----:B------:R-:W-:Y:S01]  /*17550*/  IADD3 R142, P3, PT, R140, R197, RZ ;  /* 0x000000c58c8e7210 */ /* 0x000fe20007f7e0ff */
[----:B------:R-:W1:Y:S03]  /*17560*/  LDCU UR33, c[0x0][0x39c] ;  /* 0x00007380ff2177ac */ /* 0x000e660008000800 */
[----:B0-----:R-:W-:-:S02]  /*17570*/  SHF.R.S32.HI R134, RZ, 0x1f, R136 ;  /* 0x0000001fff867819 */ /* 0x001fc40000011488 */
[----:B---3--:R-:W-:Y:S02]  /*17580*/  SHF.R.S32.HI R133, RZ, 0x1f, R140 ;  /* 0x0000001fff857819 */ /* 0x008fe4000001148c */
[-C--:B------:R-:W-:Y:S01]  /*17590*/  IADD3 R140, P6, PT, R140, R198.reuse, RZ ;  /* 0x000000c68c8c7210 */ /* 0x080fe20007fde0ff */
[C---:B------:R-:W-:Y:S02]  /*175a0*/  VIADD R132, R136.reuse, UR60 ;  /* 0x0000003c88847c36 */ /* 0x040fe40008000000 */
[C---:B------:R-:W-:Y:S01]  /*175b0*/  IMAD.X R143, R133.reuse, 0x1, R196, P3 ;  /* 0x00000001858f7824 */ /* 0x040fe200018e06c4 */
[C---:B------:R-:W-:Y:S01]  /*175c0*/  IADD3 R138, P3, PT, R136.reuse, R197, RZ ;  /* 0x000000c5888a7210 */ /* 0x040fe20007f7e0ff */
[----:B------:R-:W-:Y:S01]  /*175d0*/  IMAD.X R141, R133, 0x1, R199, P6 ;  /* 0x00000001858d7824 */ /* 0x000fe200030e06c7 */
[----:B------:R-:W-:Y:S02]  /*175e0*/  IADD3 R136, P6, PT, R136, R198, RZ ;  /* 0x000000c688887210 */ /* 0x000fe40007fde0ff */
[----:B------:R-:W-:Y:S01]  /*175f0*/  SHF.R.S32.HI R133, RZ, 0x1f, R132 ;  /* 0x0000001fff857819 */ /* 0x000fe20000011484 */
[----:B------:R-:W-:-:S02]  /*17600*/  IMAD.X R139, R134, 0x1, R196, P3 ;  /* 0x00000001868b7824 */ /* 0x000fc400018e06c4 */
[----:B------:R-:W-:Y:S01]  /*17610*/  IMAD.X R137, R134, 0x1, R199, P6 ;  /* 0x0000000186897824 */ /* 0x000fe200030e06c7 */
[C---:B------:R-:W-:Y:S01]  /*17620*/  IADD3 R134, P6, PT, R132.reuse, R197, RZ ;  /* 0x000000c584867210 */ /* 0x040fe20007fde0ff */
[----:B------:R-:W-:Y:S01]  /*17630*/  VIADD R144, R132, UR60 ;  /* 0x0000003c84907c36 */ /* 0x000fe20008000000 */
[----:B------:R-:W-:Y:S01]  /*17640*/  ISETP.LT.AND P3, PT, R2, UR38, !P4 ;  /* 0x0000002602007c0c */ /* 0x000fe2000e761270 */
[----:B------:R-:W0:Y:S02]  /*17650*/  LDCU UR38, c[0x0][0x398] ;  /* 0x00007300ff2677ac */ /* 0x000e240008000800 */
[----:B------:R-:W-:Y:S01]  /*17660*/  IMAD.X R135, R133, 0x1, R196, P6 ;  /* 0x0000000185877824 */ /* 0x000fe200030e06c4 */
[----:B------:R-:W-:Y:S02]  /*17670*/  IADD3 R132, P6, PT, R132, R198, RZ ;  /* 0x000000c684847210 */ /* 0x000fe40007fde0ff */
[----:B------:R-:W-:-:S03]  /*17680*/  SHF.R.S32.HI R145, RZ, 0x1f, R144 ;  /* 0x0000001fff917819 */ /* 0x000fc60000011490 */
[----:B------:R-:W-:Y:S01]  /*17690*/  IMAD.X R133, R133, 0x1, R199, P6 ;  /* 0x0000000185857824 */ /* 0x000fe200030e06c7 */
[C---:B------:R-:W-:Y:S01]  /*176a0*/  IADD3 R146, P6, PT, R144.reuse, R197, RZ ;  /* 0x000000c590927210 */ /* 0x040fe20007fde0ff */
[----:B------:R-:W-:-:S04]  /*176b0*/  VIADD R148, R144, UR60 ;  /* 0x0000003c90947c36 */ /* 0x000fc80008000000 */
[----:B------:R-:W-:Y:S01]  /*176c0*/  IMAD.X R147, R145, 0x1, R196, P6 ;  /* 0x0000000191937824 */ /* 0x000fe200030e06c4 */
[----:B------:R-:W-:Y:S02]  /*176d0*/  IADD3 R144, P6, PT, R144, R198, RZ ;  /* 0x000000c690907210 */ /* 0x000fe40007fde0ff */
[----:B------:R-:W-:Y:S01]  /*176e0*/  ISETP.LT.AND P4, PT, R3, UR40, !P4 ;  /* 0x0000002803007c0c */ /* 0x000fe2000e781270 */
[----:B------:R-:W3:Y:S01]  /*176f0*/  LDCU UR40, c[0x0][0x398] ;  /* 0x00007300ff2877ac */ /* 0x000ee20008000800 */
[----:B------:R-:W-:Y:S01]  /*17700*/  SHF.R.S32.HI R149, RZ, 0x8, R149 ;  /* 0x00000008ff957819 */ /* 0x000fe20000011495 */
[----:B------:R-:W-:Y:S01]  /*17710*/  IMAD.X R145, R145, 0x1, R199, P6 ;  /* 0x0000000191917824 */ /* 0x000fe200030e06c7 */
[----:B0-----:R-:W-:Y:S01]  /*17720*/  ISETP.LT.AND P6, PT, R2, UR38, !P5 ;  /* 0x0000002602007c0c */ /* 0x001fe2000efc1270 */
[----:B------:R-:W0:Y:S01]  /*17730*/  LDCU UR38, c[0x0][0x398] ;  /* 0x00007300ff2677ac */ /* 0x000e220008000800 */
[----:B------:R-:W-:Y:S01]  /*17740*/  ISETP.LT.AND P5, PT, R3, UR41, !P5 ;  /* 0x0000002903007c0c */ /* 0x000fe2000efa1270 */
[----:B------:R1:W-:Y:S01]  /*17750*/  @P3 STG.E.U8 desc[UR24][R142.64], R149 ;  /* 0x000000958e003986 */ /* 0x0003e2000c101118 */
[----:B------:R-:W0:Y:S05]  /*17760*/  LDCU UR41, c[0x0][0x398] ;  /* 0x00007300ff2977ac */ /* 0x000e2a0008000800 */
[----:B------:R-:W-:Y:S01]  /*17770*/  @P4 STG.E.U8 desc[UR24][R140.64], R151 ;  /* 0x000000978c004986 */ /* 0x000fe2000c101118 */
[----:B-1----:R-:W-:-:S02]  /*17780*/  SHF.R.S32.HI R149, RZ, 0x1f, R148 ;  /* 0x0000001fff957819 */ /* 0x002fc40000011494 */
[----:B------:R-:W-:-:S05]  /*17790*/  IADD3 R142, P3, PT, R148, R197, RZ ;  /* 0x000000c5948e7210 */ /* 0x000fca0007f7e0ff */
[----:B------:R-:W-:Y:S01]  /*177a0*/  IMAD.X R143, R149, 0x1, R196, P3 ;  /* 0x00000001958f7824 */ /* 0x000fe200018e06c4 */
[----:B------:R-:W-:Y:S02]  /*177b0*/  ISETP.GE.AND P3, PT, R150, UR34, PT ;  /* 0x0000002296007c0c */ /* 0x000fe4000bf66270 */
[----:B--2---:R-:W-:Y:S01]  /*177c0*/  F2FP.SATFINITE.E4M3.F32.PACK_AB_MERGE_C R152, R177, R176, RZ ;  /* 0x000000b0b198723e */ /* 0x004fe200048070ff */
[----:B------:R-:W-:Y:S01]  /*177d0*/  VIADD R150, R0, 0x62 ;  /* 0x0000006200967836 */ /* 0x000fe20000000000 */
[----:B------:R-:W-:Y:S01]  /*177e0*/  F2FP.SATFINITE.E4M3.F32.PACK_AB_MERGE_C R252, R169, R168, RZ ;  /* 0x000000a8a9fc723e */ /* 0x000fe200048070ff */
[----:B------:R-:W1:Y:S02]  /*177f0*/  LDCU UR34, c[0x0][0x39c] ;  /* 0x00007380ff2277ac */ /* 0x000e640008000800 */
[----:B------:R2:W-:Y:S01]  /*17800*/  @P6 STG.E.U8 desc[UR24][R138.64], R152 ;  /* 0x000000988a006986 */ /* 0x0005e2000c101118 */
[----:B------:R-:W-:Y:S01]  /*17810*/  ISETP.LT.AND P6, PT, R2, UR43, !P3 ;  /* 0x0000002b02007c0c */ /* 0x000fe2000dfc1270 */
[----:B------:R-:W0:Y:S02]  /*17820*/  LDCU UR43, c[0x0][0x398] ;  /* 0x00007300ff2b77ac */ /* 0x000e240008000800 */
[----:B------:R1:W-:Y:S01]  /*17830*/  @P5 STG.E.U8 desc[UR24][R136.64], R164 ;  /* 0x000000a488005986 */ /* 0x0003e2000c101118 */
[----:B--2---:R-:W-:-:S05]  /*17840*/  PRMT R152, R152, 0x9910, RZ ;  /* 0x0000991098987816 */ /* 0x004fca00000000ff */
[----:B-1----:R-:W-:-:S05]  /*17850*/  IMAD.MOV.U32 R137, RZ, RZ, R152 ;  /* 0x000000ffff897224 */ /* 0x002fca00078e0098 */
[----:B------:R-:W-:-:S05]  /*17860*/  SHF.R.S32.HI R137, RZ, 0x8, R137 ;  /* 0x00000008ff897819 */ /* 0x000fca0000011489 */
[----:B------:R1:W-:Y:S02]  /*17870*/  @P6 STG.E.U8 desc[UR24][R134.64], R137 ;  /* 0x0000008986006986 */ /* 0x0003e4000c101118 */
[----:B-1----:R-:W-:Y:S02]  /*17880*/  F2FP.SATFINITE.E4M3.F32.PACK_AB_MERGE_C R134, R175, R174, RZ ;  /* 0x000000aeaf86723e */ /* 0x002fe400048070ff */
[----:B------:R-:W2:Y:S04]  /*17890*/  LDL.LU R174, [R1+0x390] ;  /* 0x0003900001ae7983 */ /* 0x000ea80000300800 */
[----:B------:R-:W2:Y:S01]  /*178a0*/  LDL.LU R175, [R1+0x394] ;  /* 0x0003940001af7983 */ /* 0x000ea20000300800 */
[----:B------:R-:W-:Y:S02]  /*178b0*/  ISETP.GE.AND P4, PT, R150, UR35, PT ;  /* 0x0000002396007c0c */ /* 0x000fe4000bf86270 */
[----:B0-----:R-:W-:Y:S01]  /*178c0*/  ISETP.LT.AND P3, PT, R3, UR38, !P3 ;  /* 0x0000002603007c0c */ /* 0x001fe2000df61270 */
[----:B------:R-:W0:Y:S01]  /*178d0*/  LDCU UR38, c[0x0][0x398] ;  /* 0x00007300ff2677ac */ /* 0x000e220008000800 */
[----:B---3--:R-:W-:-:S02]  /*178e0*/  ISETP.LT.AND P5, PT, R2, UR40, !P4 ;  /* 0x0000002802007c0c */ /* 0x008fc4000e7a1270 */
[----:B------:R-:W-:Y:S01]  /*178f0*/  PRMT R138, R164, 0x9910, RZ ;  /* 0x00009910a48a7816 */ /* 0x000fe200000000ff */
[----:B------:R-:W-:Y:S01]  /*17900*/  VIADD R136, R0, 0x63 ;  /* 0x0000006300887836 */ /* 0x000fe20000000000 */
[----:B------:R-:W1:Y:S02]  /*17910*/  LDCU UR40, c[0x0][0x398] ;  /* 0x00007300ff2877ac */ /* 0x000e640008000800 */
[----:B------:R-:W-:Y:S02]  /*17920*/  SHF.R.S32.HI R135, RZ, 0x8, R138 ;  /* 0x00000008ff877819 */ /* 0x000fe4000001148a */
[----:B------:R-:W-:Y:S01]  /*17930*/  ISETP.GE.AND P6, PT, R136, UR36, PT ;  /* 0x0000002488007c0c */ /* 0x000fe2000bfc6270 */
[----:B------:R-:W-:Y:S01]  /*17940*/  VIADD R139, R0, 0x65 ;  /* 0x00000065008b7836 */ /* 0x000fe20000000000 */
[----:B------:R-:W-:Y:S01]  /*17950*/  ISETP.LT.AND P4, PT, R3, UR41, !P4 ;  /* 0x0000002903007c0c */ /* 0x000fe2000e781270 */
[----:B------:R3:W-:Y:S01]  /*17960*/  @P3 STG.E.U8 desc[UR24][R132.64], R135 ;  /* 0x0000008784003986 */ /* 0x0007e2000c101118 */
[----:B------:R-:W-:Y:S01]  /*17970*/  IADD3 R136, P3, PT, R148, R198, RZ ;  /* 0x000000c694887210 */ /* 0x000fe20007f7e0ff */
[----:B------:R-:W1:Y:S02]  /*17980*/  LDCU UR41, c[0x0][0x398] ;  /* 0x00007300ff2977ac */ /* 0x000e640008000800 */
[----:B------:R4:W-:Y:S01]  /*17990*/  @P5 STG.E.U8 desc[UR24][R146.64], R134 ;  /* 0x0000008692005986 */ /* 0x0009e2000c101118 */
[----:B0-----:R-:W-:Y:S01]  /*179a0*/  ISETP.LT.AND P5, PT, R2, UR38, !P6 ;  /* 0x0000002602007c0c */ /* 0x001fe2000f7a1270 */
[----:B------:R-:W-:Y:S01]  /*179b0*/  IMAD.X R137, R149, 0x1, R199, P3 ;  /* 0x0000000195897824 */ /* 0x000fe200018e06c7 */
[----:B------:R-:W-:Y:S01]  /*179c0*/  F2FP.SATFINITE.E4M3.F32.PACK_AB_MERGE_C R4, R173, R172, RZ ;  /* 0x000000acad04723e */ /* 0x000fe200048070ff */
[----:B------:R-:W-:Y:S01]  /*179d0*/  VIADD R138, R148, UR60 ;  /* 0x0000003c948a7c36 */ /* 0x000fe20008000000 */
[----:B------:R-:W-:Y:S01]  /*179e0*/  F2FP.SATFINITE.E4M3.F32.PACK_AB_MERGE_C R170, R171, R170, RZ ;  /* 0x000000aaabaa723e */ /* 0x000fe200048070ff */
[----:B------:R-:W0:Y:S01]  /*179f0*/  LDCU UR35, c[0x0][0x39c] ;  /* 0x00007380ff2377ac */ /* 0x000e220008000800 */
[----:B---3--:R-:W-:Y:S01]  /*17a00*/  VIADD R132, R0, 0x64 ;  /* 0x0000006400847836 */ /* 0x008fe20000000000 */
[----:B------:R-:W3:Y:S01]  /*17a10*/  LDCU UR36, c[0x0][0x39c] ;  /* 0x00007380ff2477ac */ /* 0x000ee20008000800 */
[----:B----4-:R-:W-:-:S03]  /*17a20*/  PRMT R134, R134, 0x9910, RZ ;  /* 0x0000991086867816 */ /* 0x010fc600000000ff */
[----:B------:R-:W-:Y:S01]  /*17a30*/  ISETP.GE.AND P3, PT, R132, UR37, PT ;  /* 0x0000002584007c0c */ /* 0x000fe2000bf66270 */
[----:B------:R4:W-:Y:S01]  /*17a40*/  @P4 STG.E.U8 desc[UR24][R144.64], R166 ;  /* 0x000000a690004986 */ /* 0x0009e2000c101118 */
[----:B------:R-:W-:Y:S01]  /*17a50*/  SHF.R.S32.HI R133, RZ, 0x1f, R138 ;  /* 0x0000001fff857819 */ /* 0x000fe2000001148a */
[----:B------:R-:W-:Y:S01]  /*17a60*/  IMAD.MOV.U32 R132, RZ, RZ, R134 ;  /* 0x000000ffff847224 */ /* 0x000fe200078e0086 */
[----:B------:R-:W0:Y:S04]  /*17a70*/  LDCU UR37, c[0x0][0x39c] ;  /* 0x00007380ff2577ac */ /* 0x000e280008000800 */
[----:B------:R-:W-:Y:S01]  /*17a80*/  SHF.R.S32.HI R132, RZ, 0x8, R132 ;  /* 0x00000008ff847819 */ /* 0x000fe20000011484 */
[----:B------:R-:W0:Y:S01]  /*17a90*/  LDCU UR38, c[0x0][0x39c] ;  /* 0x00007380ff2677ac */ /* 0x000e220008000800 */
[----:B------:R-:W-:-:S03]  /*17aa0*/  IADD3 R134, P4, PT, R138, R197, RZ ;  /* 0x000000c58a867210 */ /* 0x000fc60007f9e0ff */
[----:B------:R3:W-:Y:S01]  /*17ab0*/  @P5 STG.E.U8 desc[UR24][R142.64], R132 ;  /* 0x000000848e005986 */ /* 0x0007e2000c101118 */
[----:B----4-:R-:W-:Y:S01]  /*17ac0*/  PRMT R166, R166, 0x9910, RZ ;  /* 0x00009910a6a67816 */ /* 0x010fe200000000ff */
[----:B------:R-:W-:Y:S01]  /*17ad0*/  IMAD.X R135, R133, 0x1, R196, P4 ;  /* 0x0000000185877824 */ /* 0x000fe200020e06c4 */
[----:B-1----:R-:W-:Y:S01]  /*17ae0*/  ISETP.LT.AND P4, PT, R3, UR40, !P6 ;  /* 0x0000002803007c0c */ /* 0x002fe2000f781270 */
[----:B------:R-:W-:Y:S01]  /*17af0*/  STL [R1+0xa70], R4 ;  /* 0x000a700401007387 */ /* 0x000fe20000100800 */
[----:B------:R-:W-:Y:S02]  /*17b00*/  ISETP.GE.AND P6, PT, R139, UR39, PT ;  /* 0x000000278b007c0c */ /* 0x000fe4000bfc6270 */
[----:B---3--:R-:W-:Y:S01]  /*17b10*/  IADD3 R132, P5, PT, R138, R198, RZ ;  /* 0x000000c68a847210 */ /* 0x008fe20007fbe0ff */
[----:B------:R-:W-:Y:S01]  /*17b20*/  IMAD.MOV.U32 R139, RZ, RZ, R166 ;  /* 0x000000ffff8b7224 */ /* 0x000fe200078e00a6 */
[----:B------:R-:W1:Y:S03]  /*17b30*/  LDCU UR39, c[0x0][0x39c] ;  /* 0x00007380ff2777ac */ /* 0x000e660008000800 */
[----:B------:R-:W-:Y:S01]  /*17b40*/  IMAD.X R133, R133, 0x1, R199, P5 ;  /* 0x0000000185857824 */ /* 0x000fe200028e06c7 */
[----:B------:R-:W-:Y:S01]  /*17b50*/  ISETP.LT.AND P5, PT, R2, UR41, !P3 ;  /* 0x0000002902007c0c */ /* 0x000fe2000dfa1270 */
[----:B------:R-:W3:Y:S01]  /*17b60*/  LDCU UR40, c[0x0][0x39c] ;  /* 0x00007380ff2877ac */ /* 0x000ee20008000800 */
[----:B------:R-:W-:-:S02]  /*17b70*/  ISETP.LT.AND P3, PT, R3, UR43, !P3 ;  /* 0x0000002b03007c0c */ /* 0x000fc4000df61270 */
[----:B------:R-:W-:Y:S01]  /*17b80*/  SHF.R.S32.HI R139, RZ, 0x8, R139 ;  /* 0x00000008ff8b7819 */ /* 0x000fe2000001148b */
[----:B------:R-:W4:Y:S04]  /*17b90*/  LDCU UR43, c[0x0][0x398] ;  /* 0x00007300ff2b77ac */ /* 0x000f280008000800 */
[----:B------:R-:W-:Y:S01]  /*17ba0*/  @P4 STG.E.U8 desc[UR24][R136.64], R139 ;  /* 0x0000008b88004986 */ /* 0x000fe2000c101118 */
[----:B------:R-:W0:Y:S01]  /*17bb0*/  LDCU UR41, c[0x0][0x39c] ;  /* 0x00007380ff2977ac */ /* 0x000e220008000800 */
[----:B--2---:R-:W-:-:S05]  /*17bc0*/  F2FP.SATFINITE.E4M3.F32.PACK_AB_MERGE_C R147, R175, R174, RZ ;  /* 0x000000aeaf93723e */ /* 0x004fca00048070ff */
[----:B------:R2:W-:Y:S04]  /*17bd0*/  @P5 STG.E.U8 desc[UR24][R134.64], R147 ;  /* 0x0000009386005986 */ /* 0x0005e8000c101118 */
[----:B------:R0:W-:Y:S01]  /*17be0*/  @P3 STG.E.U8 desc[UR24][R132.64], R252 ;  /* 0x000000fc84003986 */ /* 0x0001e2000c101118 */
[----:B--2---:R-:W-:-:S04]  /*17bf0*/  VIADD R134, R138, UR60 ;  /* 0x0000003c8a867c36 */ /* 0x004fc80008000000 */
[C---:B0-----:R-:W-:Y:S01]  /*17c00*/  VIADD R132, R134.reuse, UR60 ;  /* 0x0000003c86847c36 */ /* 0x041fe20008000000 */
[----:B------:R-:W-:Y:S02]  /*17c10*/  SHF.R.S32.HI R135, RZ, 0x1f, R134 ;  /* 0x0000001fff877819 */ /* 0x000fe40000011486 */
[CC--:B------:R-:W-:Y:S02]  /*17c20*/  IADD3 R40, P4, PT, R134.reuse, R198.reuse, RZ ;  /* 0x000000c686287210 */ /* 0x0c0fe40007f9e0ff */
[-C--:B------:R-:W-:Y:S02]  /*17c30*/  IADD3 R148, P3, PT, R134, R197.reuse, RZ ;  /* 0x000000c586947210 */ /* 0x080fe40007f7e0ff */
[----:B------:R-:W-:Y:S01]  /*17c40*/  SHF.R.S32.HI R136, RZ, 0x1f, R132 ;  /* 0x0000001fff887819 */ /* 0x000fe20000011484 */
[C---:B------:R-:W-:Y:S01]  /*17c50*/  IMAD.X R41, R135.reuse, 0x1, R199, P4 ;  /* 0x0000000187297824 */ /* 0x040fe200020e06c7 */
[C---:B------:R-:W-:Y:S01]  /*17c60*/  IADD3 R142, P4, PT, R132.reuse, R198, RZ ;  /* 0x000000c6848e7210 */ /* 0x040fe20007f9e0ff */
[----:B------:R-:W-:Y:S01]  /*17c70*/  IMAD.X R149, R135, 0x1, R196, P3 ;  /* 0x0000000187957824 */ /* 0x000fe200018e06c4 */
[C---:B------:R-:W-:Y:S01]  /*17c80*/  IADD3 R4, P3, PT, R132.reuse, R197, RZ ;  /* 0x000000c584047210 */ /* 0x040fe20007f7e0ff */
[----:B------:R-:W-:-:S02]  /*17c90*/  VIADD R133, R132, UR60 ;  /* 0x0000003c84857c36 */ /* 0x000fc40008000000 */
[C---:B------:R-:W-:Y:S02]  /*17ca0*/  IMAD.X R143, R136.reuse, 0x1, R199, P4 ;  /* 0x00000001888f7824 */ /* 0x040fe400020e06c7 */
[----:B------:R-:W-:Y:S01]  /*17cb0*/  IMAD.X R5, R136, 0x1, R196, P3 ;  /* 0x0000000188057824 */ /* 0x000fe200018e06c4 */
[----:B------:R-:W-:Y:S02]  /*17cc0*/  SHF.R.S32.HI R134, RZ, 0x1f, R133 ;  /* 0x0000001fff867819 */ /* 0x000fe40000011485 */
[----:B------:R-:W-:Y:S01]  /*17cd0*/  STL.64 [R1+0xce0], R142 ;  /* 0x000ce08e01007387 */ /* 0x000fe20000100a00 */
[----:B------:R-:W-:-:S03]  /*17ce0*/  VIADD R132, R133, UR60 ;  /* 0x0000003c85847c36 */ /* 0x000fc60008000000 */
[----:B------:R0:W-:Y:S01]  /*17cf0*/  STL.64 [R1+0xa60], R4 ;  /* 0x000a600401007387 */ /* 0x0001e20000100a00 */
[C---:B------:R-:W-:Y:S02]  /*17d00*/  IADD3 R144, P3, PT, R133.reuse, R197, RZ ;  /* 0x000000c585907210 */ /* 0x040fe40007f7e0ff */
[----:B------:R-:W-:Y:S02]  /*17d10*/  SHF.R.S32.HI R135, RZ, 0x1f, R132 ;  /* 0x0000001fff877819 */ /* 0x000fe40000011484 */
[----:B0-----:R-:W-:Y:S01]  /*17d20*/  IADD3 R4, P4, PT, R133, R198, RZ ;  /* 0x000000c685047210 */ /* 0x001fe20007f9e0ff */
[----:B------:R-:W-:-:S04]  /*17d30*/  VIADD R133, R132, UR60 ;  /* 0x0000003c84857c36 */ /* 0x000fc80008000000 */
[--C-:B------:R-:W-:Y:S01]  /*17d40*/  IMAD.X R5, R134, 0x1, R199.reuse, P4 ;  /* 0x0000000186057824 */ /* 0x100fe200020e06c7 */
[-C--:B------:R-:W-:Y:S01]  /*17d50*/  IADD3 R174, P4, PT, R132, R198.reuse, RZ ;  /* 0x000000c684ae7210 */ /* 0x080fe20007f9e0ff */
[--C-:B------:R-:W-:Y:S01]  /*17d60*/  IMAD.X R145, R134, 0x1, R196.reuse, P3 ;  /* 0x0000000186917824 */ /* 0x100fe200018e06c4 */
[-C--:B------:R-:W-:Y:S02]  /*17d70*/  IADD3 R172, P3, PT, R132, R197.reuse, RZ ;  /* 0x000000c584ac7210 */ /* 0x080fe40007f7e0ff */
[----:B------:R0:W-:Y:S01]  /*17d80*/  STL.64 [R1+0xa58], R4 ;  /* 0x000a580401007387 */ /* 0x0001e20000100a00 */
[C---:B------:R-:W-:Y:S01]  /*17d90*/  IMAD.X R175, R135.reuse, 0x1, R199, P4 ;  /* 0x0000000187af7824 */ /* 0x040fe200020e06c7 */
[----:B------:R-:W-:Y:S01]  /*17da0*/  SHF.R.S32.HI R134, RZ, 0x1f, R133 ;  /* 0x0000001fff867819 */ /* 0x000fe20000011485 */
[----:B------:R-:W-:Y:S01]  /*17db0*/  IMAD.X R173, R135, 0x1, R196, P3 ;  /* 0x0000000187ad7824 */ /* 0x000fe200018e06c4 */
[C---:B------:R-:W-:Y:S01]  /*17dc0*/  IADD3 R6, P3, PT, R133.reuse, R197, RZ ;  /* 0x000000c585067210 */ /* 0x040fe20007f7e0ff */
[C---:B------:R-:W-:Y:S01]  /*17dd0*/  VIADD R132, R133.reuse, UR60 ;  /* 0x0000003c85847c36 */ /* 0x040fe20008000000 */
[----:B0-----:R-:W-:-:S02]  /*17de0*/  IADD3 R4, P4, PT, R133, R198, RZ ;  /* 0x000000c685047210 */ /* 0x001fc40007f9e0ff */
[----:B------:R-:W-:Y:S03]  /*17df0*/  STL.64 [R1+0xcd8], R172 ;  /* 0x000cd8ac01007387 */ /* 0x000fe60000100a00 */
[C---:B------:R-:W-:Y:S01]  /*17e00*/  IMAD.X R5, R134.reuse, 0x1, R199, P4 ;  /* 0x0000000186057824 */ /* 0x040fe200020e06c7 */
[----:B------:R-:W-:Y:S01]  /*17e10*/  SHF.R.S32.HI R135, RZ, 0x1f, R132 ;  /* 0x0000001fff877819 */ /* 0x000fe20000011484 */
[----:B------:R-:W-:-:S03]  /*17e20*/  IMAD.X R7, R134, 0x1, R196, P3 ;  /* 0x0000000186077824 */ /* 0x000fc600018e06c4 */
[----:B------:R0:W-:Y:S01]  /*17e30*/  STL.64 [R1+0xa38], R4 ;  /* 0x000a380401007387 */ /* 0x0001e20000100a00 */
[C---:B------:R-:W-:Y:S01]  /*17e40*/  IADD3 R138, P4, PT, R132.reuse, R198, RZ ;  /* 0x000000c6848a7210 */ /* 0x040fe20007f9e0ff */
[C---:B------:R-:W-:Y:S01]  /*17e50*/  VIADD R133, R132.reuse, UR60 ;  /* 0x0000003c84857c36 */ /* 0x040fe20008000000 */
[----:B0-----:R-:W-:Y:S01]  /*17e60*/  IADD3 R4, P3, PT, R132, R197, RZ ;  /* 0x000000c584047210 */ /* 0x001fe20007f7e0ff */
[----:B------:R-:W-:Y:S04]  /*17e70*/  STL.64 [R1+0xa40], R6 ;  /* 0x000a400601007387 */ /* 0x000fe80000100a00 */
[C---:B------:R-:W-:Y:S01]  /*17e80*/  IMAD.X R5, R135.reuse, 0x1, R196, P3 ;  /* 0x0000000187057824 */ /* 0x040fe200018e06c4 */
[----:B------:R-:W-:Y:S01]  /*17e90*/  SHF.R.S32.HI R134, RZ, 0x1f, R133 ;  /* 0x0000001fff867819 */ /* 0x000fe20000011485 */
[----:B------:R-:W-:-:S03]  /*17ea0*/  IMAD.X R139, R135, 0x1, R199, P4 ;  /* 0x00000001878b7824 */ /* 0x000fc600020e06c7 */
[----:B------:R0:W-:Y:S01]  /*17eb0*/  STL.64 [R1+0xa30], R4 ;  /* 0x000a300401007387 */ /* 0x0001e20000100a00 */
[C---:B------:R-:W-:Y:S01]  /*17ec0*/  VIADD R132, R133.reuse, UR60 ;  /* 0x0000003c85847c36 */ /* 0x040fe20008000000 */
[----:B------:R-:W-:-:S04]  /*17ed0*/  IADD3 R140, P3, PT, R133, R197, RZ ;  /* 0x000000c5858c7210 */ /* 0x000fc80007f7e0ff */
        /* <DEDUP_REMOVED lines=13> */
[----:B0-----:R-:W-:-:S05]  /*17fb0*/  IADD3 R4, P4, PT, R133, R198, RZ ;  /* 0x000000c685047210 */ /* 0x001fca0007f9e0ff */
        /* <DEDUP_REMOVED lines=12> */
[C---:B------:R-:W-:Y:S01]  /*18080*/  IADD3 R180, P3, PT, R133.reuse, R197, RZ ;  /* 0x000000c585b47210 */ /* 0x040fe20007f7e0ff */
[C---:B------:R-:W-:Y:S01]  /*18090*/  VIADD R132, R133.reuse, UR60 ;  /* 0x0000003c85847c36 */ /* 0x040fe20008000000 */
[----:B0-----:R-:W-:-:S05]  /*180a0*/  IADD3 R4, P4, PT, R133, R198, RZ ;  /* 0x000000c685047210 */ /* 0x001fca0007f9e0ff */
[C---:B------:R-:W-:Y:S01]  /*180b0*/  IMAD.X R5, R134.reuse, 0x1, R199, P4 ;  /* 0x0000000186057824 */ /* 0x040fe200020e06c7 */
[----:B------:R-:W-:Y:S01]  /*180c0*/  SHF.R.S32.HI R135, RZ, 0x1f, R132 ;  /* 0x0000001fff877819 */ /* 0x000fe20000011484 */
[----:B------:R-:W-:-:S03]  /*180d0*/  IMAD.X R181, R134, 0x1, R196, P3 ;  /* 0x0000000186b57824 */ /* 0x000fc600018e06c4 */
[----:B------:R0:W-:Y:S01]  /*180e0*/  STL.64 [R1+0x9f0], R4 ;  /* 0x0009f00401007387 */ /* 0x0001e20000100a00 */
[C---:B------:R-:W-:Y:S01]  /*180f0*/  VIADD R133, R132.reuse, UR60 ;  /* 0x0000003c84857c36 */ /* 0x040fe20008000000 */
[C---:B------:R-:W-:Y:S02]  /*18100*/  IADD3 R182, P4, PT, R132.reuse, R198, RZ ;  /* 0x000000c684b67210 */ /* 0x040fe40007f9e0ff */
[----:B0-----:R-:W-:-:S05]  /*18110*/  IADD3 R4, P3, PT, R132, R197, RZ ;  /* 0x000000c584047210 */ /* 0x001fca0007f7e0ff */
[C-C-:B------:R-:W-:Y:S01]  /*18120*/  IMAD.X R5, R135.reuse, 0x1, R196.reuse, P3 ;  /* 0x0000000187057824 */ /* 0x140fe200018e06c4 */
[----:B------:R-:W-:Y:S01]  /*18130*/  SHF.R.S32.HI R134, RZ, 0x1f, R133 ;  /* 0x0000001fff867819 */ /* 0x000fe20000011485 */
[----:B------:R-:W-:Y:S01]  /*18140*/  IMAD.X R183, R135, 0x1, R199, P4 ;  /* 0x0000000187b77824 */ /* 0x000fe200020e06c7 */
[C---:B------:R-:W-:Y:S02]  /*18150*/  IADD3 R6, P3, PT, R133.reuse, R197, RZ ;  /* 0x000000c585067210 */ /* 0x040fe40007f7e0ff */
[----:B------:R0:W-:Y:S01]  /*18160*/  STL.64 [R1+0x9e8], R4 ;  /* 0x0009e80401007387 */ /* 0x0001e20000100a00 */
[C---:B------:R-:W-:Y:S02]  /*18170*/  VIADD R132, R133.reuse, UR60 ;  /* 0x0000003c85847c36 */ /* 0x040fe40008000000 */
[----:B------:R-:W-:Y:S01]  /*18180*/  IMAD.X R7, R134, 0x1, R196, P3 ;  /* 0x0000000186077824 */ /* 0x000fe200018e06c4 */
[----:B0-----:R-:W-:-:S04]  /*18190*/  IADD3 R4, P4, PT, R133, R198, RZ ;  /* 0x000000c685047210 */ /* 0x001fc80007f9e0ff */
[----:B------:R-:W-:Y:S01]  /*181a0*/  STL.64 [R1+0x9d8], R6 ;  /* 0x0009d80601007387 */ /* 0x000fe20000100a00 */
[----:B------:R-:W-:Y:S01]  /*181b0*/  IMAD.X R5, R134, 0x1, R199, P4 ;  /* 0x0000000186057824 */ /* 0x000fe200020e06c7 */
[----:B------:R-:W-:-:S04]  /*181c0*/  SHF.R.S32.HI R135, RZ, 0x1f, R132 ;  /* 0x0000001fff877819 */ /* 0x000fc80000011484 */
[----:B------:R0:W-:Y:S01]  /*181d0*/  STL.64 [R1+0x9d0], R4 ;  /* 0x0009d00401007387 */ /* 0x0001e20000100a00 */
[C---:B------:R-:W-:Y:S01]  /*181e0*/  VIADD R133, R132.reuse, UR60 ;  /* 0x0000003c84857c36 */ /* 0x040fe20008000000 */
[----:B0-----:R-:W-:-:S05]  /*181f0*/  IADD3 R4, P4, PT, R132, R198, RZ ;  /* 0x000000c684047210 */ /* 0x001fca0007f9e0ff */
[C---:B------:R-:W-:Y:S01]  /*18200*/  IMAD.X R5, R135.reuse, 0x1, R199, P4 ;  /* 0x0000000187057824 */ /* 0x040fe200020e06c7 */
[-C--:B------:R-:W-:Y:S02]  /*18210*/  IADD3 R6, P3, PT, R132, R197.reuse, RZ ;  /* 0x000000c584067210 */ /* 0x080fe40007f7e0ff */
[----:B------:R-:W-:Y:S02]  /*18220*/  SHF.R.S32.HI R134, RZ, 0x1f, R133 ;  /* 0x0000001fff867819 */ /* 0x000fe40000011485 */
[----:B------:R0:W-:Y:S01]  /*18230*/  STL.64 [R1+0x9b0], R4 ;  /* 0x0009b00401007387 */ /* 0x0001e20000100a00 */
[----:B------:R-:W-:Y:S01]  /*18240*/  IMAD.X R7, R135, 0x1, R196, P3 ;  /* 0x0000000187077824 */ /* 0x000fe200018e06c4 */
[C---:B------:R-:W-:Y:S01]  /*18250*/  IADD3 R184, P3, PT, R133.reuse, R197, RZ ;  /* 0x000000c585b87210 */ /* 0x040fe20007f7e0ff */
[C---:B------:R-:W-:Y:S01]  /*18260*/  VIADD R132, R133.reuse, UR60 ;  /* 0x0000003c85847c36 */ /* 0x040fe20008000000 */
[----:B0-----:R-:W-:Y:S02]  /*18270*/  IADD3 R4, P4, PT, R133, R198, RZ ;  /* 0x000000c685047210 */ /* 0x001fe40007f9e0ff */
[----:B------:R-:W-:Y:S03]  /*18280*/  STL.64 [R1+0x9c8], R6 ;  /* 0x0009c80601007387 */ /* 0x000fe60000100a00 */
        /* <DEDUP_REMOVED lines=22> */
[----:B------:R-:W-:Y:S02]  /*183f0*/  IADD3 R6, P3, PT, R132, R197, RZ ;  /* 0x000000c584067210 */ /* 0x000fe40007f7e0ff */
[----:B------:R-:W-:Y:S02]  /*18400*/  SHF.R.S32.HI R134, RZ, 0x1f, R133 ;  /* 0x0000001fff867819 */ /* 0x000fe40000011485 */
[----:B------:R0:W-:Y:S01]  /*18410*/  STL.64 [R1+0x980], R4 ;  /* 0x0009800401007387 */ /* 0x0001e20000100a00 */
[----:B------:R-:W-:Y:S02]  /*18420*/  IMAD.X R7, R135, 0x1, R196, P3 ;  /* 0x0000000187077824 */ /* 0x000fe400018e06c4 */
[C---:B------:R-:W-:Y:S01]  /*18430*/  VIADD R132, R133.reuse, UR60 ;  /* 0x0000003c85847c36 */ /* 0x040fe20008000000 */
[----:B0-----:R-:W-:Y:S02]  /*18440*/  IADD3 R4, P4, PT, R133, R198, RZ ;  /* 0x000000c685047210 */ /* 0x001fe40007f9e0ff */
[----:B------:R-:W-:Y:S03]  /*18450*/  STL.64 [R1+0x988], R6 ;  /* 0x0009880601007387 */ /* 0x000fe60000100a00 */
[----:B------:R-:W-:Y:S01]  /*18460*/  IMAD.X R5, R134, 0x1, R199, P4 ;  /* 0x0000000186057824 */ /* 0x000fe200020e06c7 */
[----:B------:R-:W-:-:S04]  /*18470*/  SHF.R.S32.HI R135, RZ, 0x1f, R132 ;  /* 0x0000001fff877819 */ /* 0x000fc80000011484 */
[----:B------:R0:W-:Y:S01]  /*18480*/  STL.64 [R1+0x970], R4 ;  /* 0x0009700401007387 */ /* 0x0001e20000100a00 */
[----:B------:R-:W-:Y:S01]  /*18490*/  IADD3 R188, P3, PT, R133, R197, RZ ;  /* 0x000000c585bc7210 */ /* 0x000fe20007f7e0ff */
[C---:B------:R-:W-:Y:S01]  /*184a0*/  VIADD R133, R132.reuse, UR60 ;  /* 0x0000003c84857c36 */ /* 0x040fe20008000000 */
[----:B0-----:R-:W-:-:S03]  /*184b0*/  IADD3 R4, P4, PT, R132, R198, RZ ;  /* 0x000000c684047210 */ /* 0x001fc60007f9e0ff */
[--C-:B------:R-:W-:Y:S02]  /*184c0*/  IMAD.X R189, R134, 0x1, R196.reuse, P3 ;  /* 0x0000000186bd7824 */ /* 0x100fe400018e06c4 */
[C---:B------:R-:W-:Y:S01]  /*184d0*/  IMAD.X R5, R135.reuse, 0x1, R199, P4 ;  /* 0x0000000187057824 */ /* 0x040fe200020e06c7 */
[----:B------:R-:W-:Y:S02]  /*184e0*/  IADD3 R6, P3, PT, R132, R197, RZ ;  /* 0x000000c584067210 */ /* 0x000fe40007f7e0ff */
[----:B------:R-:W-:Y:S02]  /*184f0*/  SHF.R.S32.HI R134, RZ, 0x1f, R133 ;  /* 0x0000001fff867819 */ /* 0x000fe40000011485 */
[----:B------:R0:W-:Y:S01]  /*18500*/  STL.64 [R1+0x960], R4 ;  /* 0x0009600401007387 */ /* 0x0001e20000100a00 */
[----:B------:R-:W-:Y:S02]  /*18510*/  IMAD.X R7, R135, 0x1, R196, P3 ;  /* 0x0000000187077824 */ /* 0x000fe400018e06c4 */
[C---:B------:R-:W-:Y:S01]  /*18520*/  VIADD R132, R133.reuse, UR60 ;  /* 0x0000003c85847c36 */ /* 0x040fe20008000000 */
[----:B0-----:R-:W-:-:S02]  /*18530*/  IADD3 R4, P4, PT, R133, R198, RZ ;  /* 0x000000c685047210 */ /* 0x001fc40007f9e0ff */
        /* <DEDUP_REMOVED lines=504> */
[-C--:B------:R-:W-:Y:S02]  /*1a4c0*/  IADD3 R6, P3, PT, R132, R197.reuse, RZ ;  /* 0x000000c584067210 */ /* 0x080fe40007f7e0ff */
[----:B------:R-:W-:Y:S02]  /*1a4d0*/  SHF.R.S32.HI R134, RZ, 0x1f, R133 ;  /* 0x0000001fff867819 */ /* 0x000fe40000011485 */
[----:B------:R0:W-:Y:S01]  /*1a4e0*/  STL.64 [R1+0x520], R4 ;  /* 0x0005200401007387 */ /* 0x0001e20000100a00 */
[----:B------:R-:W-:Y:S01]  /*1a4f0*/  IMAD.X R7, R135, 0x1, R196, P3 ;  /* 0x0000000187077824 */ /* 0x000fe200018e06c4 */
[C---:B------:R-:W-:Y:S01]  /*1a500*/  IADD3 R130, P3, PT, R133.reuse, R197, RZ ;  /* 0x000000c585827210 */ /* 0x040fe20007f7e0ff */
[C---:B------:R-:W-:Y:S01]  /*1a510*/  VIADD R132, R133.reuse, UR60 ;  /* 0x0000003c85847c36 */ /* 0x040fe20008000000 */
[----:B0-----:R-:W-:-:S02]  /*1a520*/  IADD3 R4, P4, PT, R133, R198, RZ ;  /* 0x000000c685047210 */ /* 0x001fc40007f9e0ff */
[----:B------:R0:W-:Y:S03]  /*1a530*/  STL.64 [R1+0x528], R6 ;  /* 0x0005280601007387 */ /* 0x0001e60000100a00 */
[C---:B------:R-:W-:Y:S01]  /*1a540*/  IMAD.X R5, R134.reuse, 0x1, R199, P4 ;  /* 0x0000000186057824 */ /* 0x040fe200020e06c7 */
[----:B------:R-:W-:Y:S01]  /*1a550*/  SHF.R.S32.HI R135, RZ, 0x1f, R132 ;  /* 0x0000001fff877819 */ /* 0x000fe20000011484 */
[----:B------:R-:W-:-:S03]  /*1a560*/  IMAD.X R131, R134, 0x1, R196, P3 ;  /* 0x0000000186837824 */ /* 0x000fc600018e06c4 */
[----:B------:R2:W-:Y:S01]  /*1a570*/  STL.64 [R1+0x510], R4 ;  /* 0x0005100401007387 */ /* 0x0005e20000100a00 */
[C---:B0-----:R-:W-:Y:S01]  /*1a580*/  IADD3 R6, P3, PT, R132.reuse, R197, RZ ;  /* 0x000000c584067210 */ /* 0x041fe20007f7e0ff */
[C---:B------:R-:W-:Y:S01]  /*1a590*/  VIADD R133, R132.reuse, UR60 ;  /* 0x0000003c84857c36 */ /* 0x040fe20008000000 */
[----:B--2---:R-:W-:-:S03]  /*1a5a0*/  IADD3 R4, P4, PT, R132, R198, RZ ;  /* 0x000000c684047210 */ /* 0x004fc60007f9e0ff */
[C---:B------:R-:W-:Y:S02]  /*1a5b0*/  IMAD.X R7, R135.reuse, 0x1, R196, P3 ;  /* 0x0000000187077824 */ /* 0x040fe400018e06c4 */
[----:B------:R-:W-:Y:S01]  /*1a5c0*/  IMAD.X R5, R135, 0x1, R199, P4 ;  /* 0x0000000187057824 */ /* 0x000fe200020e06c7 */
[----:B------:R-:W-:-:S04]  /*1a5d0*/  SHF.R.S32.HI R134, RZ, 0x1f, R133 ;  /* 0x0000001fff867819 */ /* 0x000fc80000011485 */
[----:B------:R-:W-:Y:S04]  /*1a5e0*/  STL.64 [R1+0x500], R4 ;  /* 0x0005000401007387 */ /* 0x000fe80000100a00 */
[----:B------:R0:W-:Y:S01]  /*1a5f0*/  STL.64 [R1+0x508], R6 ;  /* 0x0005080601007387 */ /* 0x0001e20000100a00 */
[C---:B------:R-:W-:Y:S01]  /*1a600*/  VIADD R132, R133.reuse, UR60 ;  /* 0x0000003c85847c36 */ /* 0x040fe20008000000 */
[C---:B0-----:R-:W-:Y:S02]  /*1a610*/  IADD3 R6, P4, PT, R133.reuse, R198, RZ ;  /* 0x000000c685067210 */ /* 0x041fe40007f9e0ff */
[----:B------:R-:W-:-:S03]  /*1a620*/  IADD3 R4, P3, PT, R133, R197, RZ ;  /* 0x000000c585047210 */ /* 0x000fc60007f7e0ff */
[C---:B------:R-:W-:Y:S01]  /*1a630*/  IMAD.X R7, R134.reuse, 0x1, R199, P4 ;  /* 0x0000000186077824 */ /* 0x040fe200020e06c7 */
[----:B------:R-:W-:Y:S01]  /*1a640*/  SHF.R.S32.HI R135, RZ, 0x1f, R132 ;  /* 0x0000001fff877819 */ /* 0x000fe20000011484 */
[--C-:B------:R-:W-:Y:S01]  /*1a650*/  IMAD.X R5, R134, 0x1, R196.reuse, P3 ;  /* 0x0000000186057824 */ /* 0x100fe200018e06c4 */
[C---:B------:R-:W-:Y:S02]  /*1a660*/  IADD3 R8, P3, PT, R132.reuse, R197, RZ ;  /* 0x000000c584087210 */ /* 0x040fe40007f7e0ff */
[----:B------:R0:W-:Y:S01]  /*1a670*/  STL.64 [R1+0x4f0], R6 ;  /* 0x0004f00601007387 */ /* 0x0001e20000100a00 */
[C---:B------:R-:W-:Y:S02]  /*1a680*/  VIADD R133, R132.reuse, UR60 ;  /* 0x0000003c84857c36 */ /* 0x040fe40008000000 */
[----:B------:R-:W-:Y:S01]  /*1a690*/  IMAD.X R9, R135, 0x1, R196, P3 ;  /* 0x0000000187097824 */ /* 0x000fe200018e06c4 */
[----:B0-----:R-:W-:-:S05]  /*1a6a0*/  IADD3 R6, P4, PT, R132, R198, RZ ;  /* 0x000000c684067210 */ /* 0x001fca0007f9e0ff */
        /* <DEDUP_REMOVED lines=244> */
[C---:B------:R-:W-:Y:S02]  /*1b5f0*/  VIADD R132, R133.reuse, UR60 ;  /* 0x0000003c85847c36 */ /* 0x040fe40008000000 */
[----:B------:R-:W-:Y:S01]  /*1b600*/  IMAD.MOV.U32 R172, RZ, RZ, R40 ;  /* 0x000000ffffac7224 */ /* 0x000fe200078e0028 */
[----:B------:R-:W2:Y:S01]  /*1b610*/  LDL.LU.64 R142, [R1+0xa60] ;  /* 0x000a6000018e7983 */ /* 0x000ea20000300a00 */
[C---:B0-----:R-:W-:Y:S02]  /*1b620*/  IADD3 R42, P4, PT, R133.reuse, R198, RZ ;  /* 0x000000c6852a7210 */ /* 0x041fe40007f9e0ff */
[----:B------:R-:W-:-:S03]  /*1b630*/  IADD3 R38, P3, PT, R133, R197, RZ ;  /* 0x000000c585267210 */ /* 0x000fc60007f7e0ff */
[C---:B------:R-:W-:Y:S01]  /*1b640*/  IMAD.X R43, R134.reuse, 0x1, R199, P4 ;  /* 0x00000001862b7824 */ /* 0x040fe200020e06c7 */
[----:B------:R-:W-:Y:S01]  /*1b650*/  SHF.R.S32.HI R135, RZ, 0x1f, R132 ;  /* 0x0000001fff877819 */ /* 0x000fe20000011484 */
[--C-:B------:R-:W-:Y:S01]  /*1b660*/  IMAD.X R39, R134, 0x1, R196.reuse, P3 ;  /* 0x0000000186277824 */ /* 0x100fe200018e06c4 */
[C---:B------:R-:W-:Y:S02]  /*1b670*/  IADD3 R40, P3, PT, R132.reuse, R197, RZ ;  /* 0x000000c584287210 */ /* 0x040fe40007f7e0ff */
[----:B------:R0:W-:Y:S01]  /*1b680*/  STL.64 [R1+0x70], R42 ;  /* 0x0000702a01007387 */ /* 0x0001e20000100a00 */
[----:B------:R-:W-:Y:S02]  /*1b690*/  VIADD R133, R132, UR60 ;  /* 0x0000003c84857c36 */ /* 0x000fe40008000000 */
[----:B------:R-:W-:Y:S02]  /*1b6a0*/  IMAD.MOV.U32 R173, RZ, RZ, R41 ;  /* 0x000000ffffad7224 */ /* 0x000fe400078e0029 */
[----:B------:R-:W-:Y:S01]  /*1b6b0*/  IMAD.X R41, R135, 0x1, R196, P3 ;  /* 0x0000000187297824 */ /* 0x000fe200018e06c4 */
[----:B------:R-:W-:-:S02]  /*1b6c0*/  SHF.R.S32.HI R134, RZ, 0x1f, R133 ;  /* 0x0000001fff867819 */ /* 0x000fc40000011485 */
[----:B0-----:R-:W-:Y:S01]  /*1b6d0*/  IADD3 R42, P4, PT, R132, R198, RZ ;  /* 0x000000c6842a7210 */ /* 0x001fe20007f9e0ff */
[C---:B------:R-:W-:Y:S01]  /*1b6e0*/  VIADD R132, R133.reuse, UR60 ;  /* 0x0000003c85847c36 */ /* 0x040fe20008000000 */
[----:B------:R-:W-:-:S03]  /*1b6f0*/  IADD3 R44, P3, PT, R133, R197, RZ ;  /* 0x000000c5852c7210 */ /* 0x000fc60007f7e0ff */
[--C-:B------:R-:W-:Y:S01]  /*1b700*/  IMAD.X R43, R135, 0x1, R199.reuse, P4 ;  /* 0x00000001872b7824 */ /* 0x100fe200020e06c7 */
[-C--:B------:R-:W-:Y:S01]  /*1b710*/  IADD3 R46, P4, PT, R133, R198.reuse, RZ ;  /* 0x000000c6852e7210 */ /* 0x080fe20007f9e0ff */
[----:B------:R-:W-:Y:S01]  /*1b720*/  IMAD.X R45, R134, 0x1, R196, P3 ;  /* 0x00000001862d7824 */ /* 0x000fe200018e06c4 */
[----:B------:R-:W-:Y:S01]  /*1b730*/  SHF.R.S32.HI R135, RZ, 0x1f, R132 ;  /* 0x0000001fff877819 */ /* 0x000fe20000011484 */
[C---:B------:R-:W-:Y:S01]  /*1b740*/  VIADD R133, R132.reuse, UR60 ;  /* 0x0000003c84857c36 */ /* 0x040fe20008000000 */
[-C--:B------:R-:W-:Y:S01]  /*1b750*/  IADD3 R48, P3, PT, R132, R197.reuse, RZ ;  /* 0x000000c584307210 */ /* 0x080fe20007f7e0ff */
[----:B------:R-:W-:Y:S01]  /*1b760*/  IMAD.X R47, R134, 0x1, R199, P4 ;  /* 0x00000001862f7824 */ /* 0x000fe200020e06c7 */
[-C--:B------:R-:W-:Y:S01]  /*1b770*/  IADD3 R50, P4, PT, R132, R198.reuse, RZ ;  /* 0x000000c684327210 */ /* 0x080fe20007f9e0ff */
[----:B------:R-:W-:Y:S01]  /*1b780*/  VIADD R132, R133, UR60 ;  /* 0x0000003c85847c36 */ /* 0x000fe20008000000 */
[----:B------:R-:W-:Y:S01]  /*1b790*/  SHF.R.S32.HI R134, RZ, 0x1f, R133 ;  /* 0x0000001fff867819 */ /* 0x000fe20000011485 */
[----:B------:R-:W-:Y:S01]  /*1b7a0*/  IMAD.X R49, R135, 0x1, R196, P3 ;  /* 0x0000000187317824 */ /* 0x000fe200018e06c4 */
        /* <DEDUP_REMOVED lines=48> */
[----:B------:R-:W-:Y:S01]  /*1bab0*/  IADD3 R234, P3, PT, R133, R197, RZ ;  /* 0x000000c585ea7210 */ /* 0x000fe20007f7e0ff */
[----:B------:R-:W-:Y:S01]  /*1bac0*/  IMAD.X R237, R135, 0x1, R199, P4 ;  /* 0x0000000187ed7824 */ /* 0x000fe200020e06c7 */
[----:B------:R-:W-:-:S02]  /*1bad0*/  IADD3 R232, P4, PT, R133, R198, RZ ;  /* 0x000000c685e87210 */ /* 0x000fc40007f9e0ff */
[----:B------:R-:W-:Y:S01]  /*1bae0*/  SHF.R.S32.HI R135, RZ, 0x1f, R132 ;  /* 0x0000001fff877819 */ /* 0x000fe20000011484 */
[----:B------:R-:W-:Y:S01]  /*1baf0*/  IMAD.X R235, R146, 0x1, R196, P3 ;  /* 0x0000000192eb7824 */ /* 0x000fe200018e06c4 */
[----:B------:R-:W-:Y:S01]  /*1bb00*/  IADD3 R230, P3, PT, R132, R197, RZ ;  /* 0x000000c584e67210 */ /* 0x000fe20007f7e0ff */
[----:B------:R-:W-:Y:S01]  /*1bb10*/  IMAD.X R233, R146, 0x1, R199, P4 ;  /* 0x0000000192e97824 */ /* 0x000fe200020e06c7 */
[----:B------:R-:W-:-:S03]  /*1bb20*/  IADD3 R228, P4, PT, R132, R198, RZ ;  /* 0x000000c684e47210 */ /* 0x000fc60007f9e0ff */
[C---:B------:R-:W-:Y:S02]  /*1bb30*/  IMAD.X R231, R135.reuse, 0x1, R196, P3 ;  /* 0x0000000187e77824 */ /* 0x040fe400018e06c4 */
[----:B------:R-:W-:Y:S02]  /*1bb40*/  IMAD.X R229, R135, 0x1, R199, P4 ;  /* 0x0000000187e57824 */ /* 0x000fe400020e06c7 */
[----:B------:R-:W2:Y:S01]  /*1bb50*/  LDL.LU R135, [R1+0xa70] ;  /* 0x000a700001877983 */ /* 0x000ea20000300800 */
[----:B------:R-:W-:-:S04]  /*1bb60*/  VIADD R134, R132, UR60 ;  /* 0x0000003c84867c36 */ /* 0x000fc80008000000 */
[C---:B------:R-:W-:Y:S01]  /*1bb70*/  VIADD R133, R134.reuse, UR60 ;  /* 0x0000003c86857c36 */ /* 0x040fe20008000000 */
[----:B------:R-:W-:Y:S02]  /*1bb80*/  SHF.R.S32.HI R146, RZ, 0x1f, R134 ;  /* 0x0000001fff927819 */ /* 0x000fe40000011486 */
[CC--:B------:R-:W-:Y:S02]  /*1bb90*/  IADD3 R226, P3, PT, R134.reuse, R197.reuse, RZ ;  /* 0x000000c586e27210 */ /* 0x0c0fe40007f7e0ff */
[-C--:B------:R-:W-:Y:S01]  /*1bba0*/  IADD3 R224, P4, PT, R134, R198.reuse, RZ ;  /* 0x000000c686e07210 */ /* 0x080fe20007f9e0ff */
[C---:B------:R-:W-:Y:S01]  /*1bbb0*/  VIADD R132, R133.reuse, UR60 ;  /* 0x0000003c85847c36 */ /* 0x040fe20008000000 */
[----:B------:R-:W-:Y:S01]  /*1bbc0*/  SHF.R.S32.HI R134, RZ, 0x1f, R133 ;  /* 0x0000001fff867819 */ /* 0x000fe20000011485 */
[C---:B------:R-:W-:Y:S01]  /*1bbd0*/  IMAD.X R227, R146.reuse, 0x1, R196, P3 ;  /* 0x0000000192e37824 */ /* 0x040fe200018e06c4 */
[CC--:B------:R-:W-:Y:S01]  /*1bbe0*/  IADD3 R222, P3, PT, R133.reuse, R197.reuse, RZ ;  /* 0x000000c585de7210 */ /* 0x0c0fe20007f7e0ff */
[--C-:B------:R-:W-:Y:S01]  /*1bbf0*/  IMAD.X R225, R146, 0x1, R199.reuse, P4 ;  /* 0x0000000192e17824 */ /* 0x100fe200020e06c7 */
[-C--:B------:R-:W-:Y:S01]  /*1bc00*/  IADD3 R220, P4, PT, R133, R198.reuse, RZ ;  /* 0x000000c685dc7210 */ /* 0x080fe20007f9e0ff */
[----:B------:R-:W-:Y:S01]  /*1bc10*/  VIADD R212, R132, UR60 ;  /* 0x0000003c84d47c36 */ /* 0x000fe20008000000 */
[----:B------:R-:W-:Y:S01]  /*1bc20*/  SHF.R.S32.HI R133, RZ, 0x1f, R132 ;  /* 0x0000001fff857819 */ /* 0x000fe20000011484 */
[----:B------:R-:W-:Y:S01]  /*1bc30*/  IMAD.X R223, R134, 0x1, R196, P3 ;  /* 0x0000000186df7824 */ /* 0x000fe200018e06c4 */
[-C--:B------:R-:W-:Y:S01]  /*1bc40*/  IADD3 R218, P3, PT, R132, R197.reuse, RZ ;  /* 0x000000c584da7210 */ /* 0x080fe20007f7e0ff */
[--C-:B------:R-:W-:Y:S01]  /*1bc50*/  IMAD.X R221, R134, 0x1, R199.reuse, P4 ;  /* 0x0000000186dd7824 */ /* 0x100fe200020e06c7 */
        /* <DEDUP_REMOVED lines=24> */
[----:B------:R-:W-:Y:S01]  /*1bde0*/  IADD3 R200, P4, PT, R200, R198, RZ ;  /* 0x000000c6c8c87210 */ /* 0x000fe20007f9e0ff */
[C---:B------:R-:W-:Y:S01]  /*1bdf0*/  VIADD R162, R166.reuse, UR60 ;  /* 0x0000003ca6a27c36 */ /* 0x040fe20008000000 */
[----:B------:R-:W-:Y:S01]  /*1be00*/  SHF.R.S32.HI R132, RZ, 0x1f, R166 ;  /* 0x0000001fff847819 */ /* 0x000fe200000114a6 */
[C---:B------:R-:W-:Y:S01]  /*1be10*/  IMAD.X R203, R133.reuse, 0x1, R196, P3 ;  /* 0x0000000185cb7824 */ /* 0x040fe200018e06c4 */
[----:B------:R-:W-:Y:S01]  /*1be20*/  IADD3 R168, P3, PT, R166, R197, RZ ;  /* 0x000000c5a6a87210 */ /* 0x000fe20007f7e0ff */
[----:B------:R-:W-:Y:S01]  /*1be30*/  IMAD.X R201, R133, 0x1, R199, P4 ;  /* 0x0000000185c97824 */ /* 0x000fe200020e06c7 */
[----:B------:R-:W-:Y:S01]  /*1be40*/  SHF.R.S32.HI R133, RZ, 0x1f, R162 ;  /* 0x0000001fff857819 */ /* 0x000fe200000114a2 */
[----:B------:R-:W-:-:S02]  /*1be50*/  VIADD R158, R162, UR60 ;  /* 0x0000003ca29e7c36 */ /* 0x000fc40008000000 */
[----:B------:R-:W-:Y:S01]  /*1be60*/  IMAD.X R169, R132, 0x1, R196, P3 ;  /* 0x0000000184a97824 */ /* 0x000fe200018e06c4 */
[-C--:B------:R-:W-:Y:S02]  /*1be70*/  IADD3 R164, P3, PT, R162, R197.reuse, RZ ;  /* 0x000000c5a2a47210 */ /* 0x080fe40007f7e0ff */
[-C--:B------:R-:W-:Y:S01]  /*1be80*/  IADD3 R166, P4, PT, R166, R198.reuse, RZ ;  /* 0x000000c6a6a67210 */ /* 0x080fe20007f9e0ff */
[C---:B------:R-:W-:Y:S01]  /*1be90*/  VIADD R154, R158.reuse, UR60 ;  /* 0x0000003c9e9a7c36 */ /* 0x040fe20008000000 */
[----:B------:R-:W-:Y:S01]  /*1bea0*/  SHF.R.S32.HI R134, RZ, 0x1f, R158 ;  /* 0x0000001fff867819 */ /* 0x000fe2000001149e */
[C---:B------:R-:W-:Y:S01]  /*1beb0*/  IMAD.X R165, R133.reuse, 0x1, R196, P3 ;  /* 0x0000000185a57824 */ /* 0x040fe200018e06c4 */
[-C--:B------:R-:W-:Y:S01]  /*1bec0*/  IADD3 R160, P3, PT, R158, R197.reuse, RZ ;  /* 0x000000c59ea07210 */ /* 0x080fe20007f7e0ff */
[--C-:B------:R-:W-:Y:S01]  /*1bed0*/  IMAD.X R167, R132, 0x1, R199.reuse, P4 ;  /* 0x0000000184a77824 */ /* 0x100fe200020e06c7 */
[-C--:B------:R-:W-:Y:S02]  /*1bee0*/  IADD3 R162, P4, PT, R162, R198.reuse, RZ ;  /* 0x000000c6a2a27210 */ /* 0x080fe40007f9e0ff */
[----:B------:R-:W-:Y:S01]  /*1bef0*/  SHF.R.S32.HI R132, RZ, 0x1f, R154 ;  /* 0x0000001fff847819 */ /* 0x000fe2000001149a */
[----:B------:R-:W-:Y:S01]  /*1bf00*/  IMAD.X R161, R134, 0x1, R196, P3 ;  /* 0x0000000186a17824 */ /* 0x000fe200018e06c4 */
[----:B------:R-:W-:Y:S01]  /*1bf10*/  IADD3 R156, P3, PT, R154, R197, RZ ;  /* 0x000000c59a9c7210 */ /* 0x000fe20007f7e0ff */
[----:B------:R-:W-:Y:S01]  /*1bf20*/  IMAD.X R163, R133, 0x1, R199, P4 ;  /* 0x0000000185a37824 */ /* 0x000fe200020e06c7 */
[----:B------:R-:W-:Y:S01]  /*1bf30*/  IADD3 R158, P4, PT, R158, R198, RZ ;  /* 0x000000c69e9e7210 */ /* 0x000fe20007f9e0ff */
[----:B------:R-:W-:-:S02]  /*1bf40*/  VIADD R150, R154, UR60 ;  /* 0x0000003c9a967c36 */ /* 0x000fc40008000000 */
[----:B------:R-:W-:Y:S01]  /*1bf50*/  IMAD.X R157, R132, 0x1, R196, P3 ;  /* 0x00000001849d7824 */ /* 0x000fe200018e06c4 */
[----:B----4-:R-:W-:Y:S01]  /*1bf60*/  ISETP.LT.AND P3, PT, R2, UR43, !P6 ;  /* 0x0000002b02007c0c */ /* 0x010fe2000f761270 */
[----:B------:R-:W-:Y:S01]  /*1bf70*/  IMAD.X R159, R134, 0x1, R199, P4 ;  /* 0x00000001869f7824 */ /* 0x000fe200020e06c7 */
[----:B------:R-:W-:Y:S01]  /*1bf80*/  IADD3 R154, P4, PT, R154, R198, RZ ;  /* 0x000000c69a9a7210 */ /* 0x000fe20007f9e0ff */
[----:B------:R-:W0:Y:S01]  /*1bf90*/  LDCU UR43, c[0x0][0x398] ;  /* 0x00007300ff2b77ac */ /* 0x000e220008000800 */
[----:B------:R-:W-:-:S03]  /*1bfa0*/  SHF.R.S32.HI R134, RZ, 0x1f, R150 ;  /* 0x0000001fff867819 */ /* 0x000fc60000011496 */
[--C-:B------:R-:W-:Y:S01]  /*1bfb0*/  IMAD.X R155, R132, 0x1, R199.reuse, P4 ;  /* 0x00000001849b7824 */ /* 0x100fe200020e06c7 */
[----:B------:R-:W-:Y:S01]  /*1bfc0*/  IADD3 R152, P4, PT, R150, R197, RZ ;  /* 0x000000c596987210 */ /* 0x000fe20007f9e0ff */
[----:B------:R-:W-:Y:S02]  /*1bfd0*/  VIADD R132, R0, 0x66 ;  /* 0x0000006600847836 */ /* 0x000fe40000000000 */
[----:B------:R-:W-:Y:S02]  /*1bfe0*/  VIADD R146, R150, UR60 ;  /* 0x0000003c96927c36 */ /* 0x000fe40008000000 */
[----:B------:R-:W-:Y:S01]  /*1bff0*/  IMAD.X R153, R134, 0x1, R196, P4 ;  /* 0x0000000186997824 */ /* 0x000fe200020e06c4 */
[----:B------:R-:W-:Y:S02]  /*1c000*/  IADD3 R150, P4, PT, R150, R198, RZ ;  /* 0x000000c696967210 */ /* 0x000fe40007f9e0ff */
[----:B------:R-:W-:Y:S01]  /*1c010*/  ISETP.GE.AND P5, PT, R132, UR42, PT ;  /* 0x0000002a84007c0c */ /* 0x000fe2000bfa6270 */
[----:B------:R-:W4:Y:S01]  /*1c020*/  LDCU UR42, c[0x0][0x39c] ;  /* 0x00007380ff2a77ac */ /* 0x000f220008000800 */
[----:B------:R-:W-:Y:S01]  /*1c030*/  ISETP.LT.AND P6, PT, R3, UR50, !P6 ;  /* 0x0000003203007c0c */ /* 0x000fe2000f7c1270 */
[----:B------:R-:W-:Y:S01]  /*1c040*/  IMAD.X R151, R134, 0x1, R199, P4 ;  /* 0x0000000186977824 */ /* 0x000fe200020e06c7 */
[----:B0-----:R-:W-:Y:S01]  /*1c050*/  ISETP.LT.AND P4, PT, R2, UR43, !P5 ;  /* 0x0000002b02007c0c */ /* 0x001fe2000ef81270 */
[----:B------:R-:W0:Y:S01]  /*1c060*/  LDCU UR50, c[0x0][0x398] ;  /* 0x00007300ff3277ac */ /* 0x000e220008000800 */
[----:B------:R-:W-:-:S02]  /*1c070*/  PRMT R133, R147, 0x9910, RZ ;  /* 0x0000991093857816 */ /* 0x000fc400000000ff */
[----:B------:R-:W-:Y:S01]  /*1c080*/  PRMT R134, R252, 0x9910, RZ ;  /* 0x00009910fc867816 */ /* 0x000fe200000000ff */
[----:B------:R-:W0:Y:S01]  /*1c090*/  LDCU UR43, c[0x0][0x39c] ;  /* 0x00007380ff2b77ac */ /* 0x000e220008000800 */
[----:B------:R-:W-:Y:S02]  /*1c0a0*/  SHF.R.S32.HI R132, RZ, 0x8, R133 ;  /* 0x00000008ff847819 */ /* 0x000fe40000011485 */
[----:B------:R-:W-:-:S03]  /*1c0b0*/  SHF.R.S32.HI R134, RZ, 0x8, R134 ;  /* 0x00000008ff867819 */ /* 0x000fc60000011486 */
[----:B------:R-:W-:Y:S04]  /*1c0c0*/  @P3 STG.E.U8 desc[UR24][R148.64], R132 ;  /* 0x0000008494003986 */ /* 0x000fe8000c101118 */
[----:B------:R0:W-:Y:S04]  /*1c0d0*/  @P6 STG.E.U8 desc[UR24][R172.64], R134 ;  /* 0x00000086ac006986 */ /* 0x0001e8000c101118 */
[----:B0-----:R-:W3:Y:S04]  /*1c0e0*/  LDL.LU.64 R172, [R1+0xa58] ;  /* 0x000a580001ac7983 */ /* 0x001ee80000300a00 */
[----:B--2---:R0:W-:Y:S04]  /*1c0f0*/  @P4 STG.E.U8 desc[UR24][R142.64], R135 ;  /* 0x000000878e004986 */ /* 0x0041e8000c101118 */
[----:B0-----:R-:W2:Y:S01]  /*1c100*/  LDL.LU.64 R142, [R1+0xce0] ;  /* 0x000ce000018e7983 */ /* 0x001ea20000300a00 */
[----:B------:R-:W-:Y:S01]  /*1c110*/  ISETP.LT.AND P5, PT, R3, UR55, !P5 ;  /* 0x0000003703007c0c */ /* 0x000fe2000efa1270 */
[----:B------:R-:W-:Y:S01]  /*1c120*/  VIADD R132, R0, 0x67 ;  /* 0x0000006700847836 */ /* 0x000fe20000000000 */
[----:B------:R-:W-:Y:S01]  /*1c130*/  SHF.R.S32.HI R133, RZ, 0x1f, R146 ;  /* 0x0000001fff857819 */ /* 0x000fe20000011492 */
[----:B------:R-:W3:Y:S01]  /*1c140*/  LDL.LU R252, [R1+0x3ac] ;  /* 0x0003ac0001fc7983 */ /* 0x000ee20000300800 */
[----:B------:R-:W-:Y:S01]  /*1c150*/  IADD3 R148, P3, PT, R146, R197, RZ ;  /* 0x000000c592947210 */ /* 0x000fe20007f7e0ff */
[----:B------:R-:W0:Y:S01]  /*1c160*/  LDCU UR55, c[0x0][0x398] ;  /* 0x00007300ff3777ac */ /* 0x000e220008000800 */
[----:B------:R-:W-:-:S03]  /*1c170*/  PRMT R134, R135, 0x9910, RZ ;  /* 0x0000991087867816 */ /* 0x000fc600000000ff */
[----:B------:R-:W-:Y:S01]  /*1c180*/  IMAD.X R149, R133, 0x1, R196, P3 ;  /* 0x0000000185957824 */ /* 0x000fe200018e06c4 */
[----:B------:R-:W-:Y:S01]  /*1c190*/  ISETP.GE.AND P3, PT, R132, UR44, PT ;  /* 0x0000002c84007c0c */ /* 0x000fe2000bf66270 */
[----:B------:R-:W-:Y:S01]  /*1c1a0*/  VIADD R132, R0, 0x68 ;  /* 0x0000006800847836 */ /* 0x000fe20000000000 */
[----:B------:R-:W-:Y:S01]  /*1c1b0*/  PRMT R135, R170, 0x9910, RZ ;  /* 0x00009910aa877816 */ /* 0x000fe200000000ff */
[----:B------:R-:W0:Y:S01]  /*1c1c0*/  LDCU UR44, c[0x0][0x39c] ;  /* 0x00007380ff2c77ac */ /* 0x000e220008000800 */
[----:B------:R-:W-:Y:S02]  /*1c1d0*/  ISETP.LT.AND P6, PT, R2, UR65, !P3 ;  /* 0x0000004102007c0c */ /* 0x000fe4000dfc1270 */
[----:B------:R-:W-:Y:S01]  /*1c1e0*/  ISETP.GE.AND P4, PT, R132, UR45, PT ;  /* 0x0000002d84007c0c */ /* 0x000fe2000bf86270 */
[----:B------:R-:W-:Y:S01]  /*1c1f0*/  IMAD.MOV.U32 R132, RZ, RZ, R134 ;  /* 0x000000ffff847224 */ /* 0x000fe200078e0086 */
[----:B------:R-:W-:Y:S01]  /*1c200*/  ISETP.LT.AND P3, PT, R3, UR50, !P3 ;  /* 0x0000003203007c0c */ /* 0x000fe2000df61270 */
[----:B------:R-:W3:Y:S01]  /*1c210*/  LDL.LU R134, [R1+0x3a4] ;  /* 0x0003a40001867983 */ /* 0x000ee20000300800 */
[----:B------:R-:W-:Y:S01]  /*1c220*/  SHF.R.S32.HI R135, RZ, 0x8, R135 ;  /* 0x00000008ff877819 */ /* 0x000fe20000011487 */
[----:B------:R-:W0:Y:S01]  /*1c230*/  LDCU UR65, c[0x0][0x398] ;  /* 0x00007300ff4177ac */ /* 0x000e220008000800 */
[----:B------:R-:W-:Y:S01]  /*1c240*/  SHF.R.S32.HI R132, RZ, 0x8, R132 ;  /* 0x00000008ff847819 */ /* 0x000fe20000011484 */
[----:B------:R-:W0:Y:S01]  /*1c250*/  LDCU UR50, c[0x0][0x398] ;  /* 0x00007300ff3277ac */ /* 0x000e220008000800 */
[----:B------:R-:W0:Y:S01]  /*1c260*/  LDCU UR45, c[0x0][0x39c] ;  /* 0x00007380ff2d77ac */ /* 0x000e220008000800 */
[----:B--2---:R2:W-:Y:S02]  /*1c270*/  @P5 STG.E.U8 desc[UR24][R142.64], R170 ;  /* 0x000000aa8e005986 */ /* 0x0045e4000c101118 */
[C---:B--2---:R-:W-:Y:S01]  /*1c280*/  VIADD R142, R146.reuse, UR60 ;  /* 0x0000003c928e7c36 */ /* 0x044fe20008000000 */
[----:B------:R-:W-:Y:S01]  /*1c290*/  IADD3 R146, P5, PT, R146, R198, RZ ;  /* 0x000000c692927210 */ /* 0x000fe20007fbe0ff */
[----:B------:R-:W2:Y:S04]  /*1c2a0*/  LDL.LU R143, [R1+0x3a8] ;  /* 0x0003a800018f7983 */ /* 0x000ea80000300800 */
[----:B------:R-:W-:Y:S01]  /*1c2b0*/  IMAD.X R147, R133, 0x1, R199, P5 ;  /* 0x0000000185937824 */ /* 0x000fe200028e06c7 */
[----:B------:R-:W-:Y:S01]  /*1c2c0*/  @P6 STG.E.U8 desc[UR24][R144.64], R132 ;  /* 0x0000008490006986 */ /* 0x000fe2000c101118 */
[----:B------:R-:W-:-:S03]  /*1c2d0*/  VIADD R133, R0, 0x69 ;  /* 0x0000006900857836 */ /* 0x000fc60000000000 */
[----:B------:R-:W2:Y:S02]  /*1c2e0*/  LDL.LU.64 R170, [R1+0xa38] ;  /* 0x000a380001aa7983 */ /* 0x000ea40000300a00 */
[----:B------:R-:W-:Y:S01]  /*1c2f0*/  ISETP.GE.AND P6, PT, R133, UR46, PT ;  /* 0x0000002e85007c0c */ /* 0x000fe2000bfc6270 */
[----:B------:R-:W0:Y:S01]  /*1c300*/  LDCU UR46, c[0x0][0x39c] ;  /* 0x00007380ff2e77ac */ /* 0x000e220008000800 */
[----:B------:R-:W2:Y:S04]  /*1c310*/  LDL.LU R133, [R1+0x3a0] ;  /* 0x0003a00001857983 */ /* 0x000ea80000300800 */
[----:B---3--:R3:W-:Y:S04]  /*1c320*/  @P3 STG.E.U8 desc[UR24][R172.64], R135 ;  /* 0x00000087ac003986 */ /* 0x0087e8000c101118 */
[----:B---3--:R-:W3:Y:S01]  /*1c330*/  LDL.LU.64 R172, [R1+0xcd8] ;  /* 0x000cd80001ac7983 */ /* 0x008ee20000300a00 */
[----:B------:R-:W-:-:S02]  /*1c340*/  SHF.R.S32.HI R132, RZ, 0x1f, R142 ;  /* 0x0000001fff847819 */ /* 0x000fc4000001148e */
[----:B------:R-:W-:-:S05]  /*1c350*/  IADD3 R144, P5, PT, R142, R197, RZ ;  /* 0x000000c58e907210 */ /* 0x000fca0007fbe0ff */
[----:B------:R-:W-:Y:S01]  /*1c360*/  IMAD.X R145, R132, 0x1, R196, P5 ;  /* 0x0000000184917824 */ /* 0x000fe200028e06c4 */
[----:B0-----:R-:W-:Y:S01]  /*1c370*/  ISETP.LT.AND P5, PT, R2, UR55, !P4 ;  /* 0x0000003702007c0c */ /* 0x001fe2000e7a1270 */
[----:B------:R-:W0:Y:S01]  /*1c380*/  LDCU UR55, c[0x0][0x398] ;  /* 0x00007300ff3777ac */ /* 0x000e220008000800 */
[----:B--2---:R-:W-:-:S11]  /*1c390*/  F2FP.SATFINITE.E4M3.F32.PACK_AB_MERGE_C R134, R134, R133, RZ ;  /* 0x000000858686723e */ /* 0x004fd600048070ff */
[----:B---3--:R2:W-:Y:S04]  /*1c3a0*/  @P5 STG.E.U8 desc[UR24][R172.64], R134 ;  /* 0x00000086ac005986 */ /* 0x0085e8000c101118 */
[----:B--2---:R-:W2:Y:S01]  /*1c3b0*/  LDL.LU.64 R172, [R1+0xcd0] ;  /* 0x000cd00001ac7983 */ /* 0x004ea20000300a00 */
[----:B------:R-:W-:Y:S01]  /*1c3c0*/  ISETP.LT.AND P4, PT, R3, UR65, !P4 ;  /* 0x0000004103007c0c */ /* 0x000fe2000e781270 */
[----:B------:R-:W-:Y:S01]  /*1c3d0*/  VIADD R133, R0, 0x6a ;  /* 0x0000006a00857836 */ /* 0x000fe20000000000 */
[----:B------:R-:W-:Y:S01]  /*1c3e0*/  PRMT R134, R134, 0x9910, RZ ;  /* 0x0000991086867816 */ /* 0x000fe200000000ff */
[----:B------:R-:W3:Y:S03]  /*1c3f0*/  LDCU UR65, c[0x0][0x398] ;  /* 0x00007300ff4177ac */ /* 0x000ee60008000800 */
[----:B------:R-:W-:Y:S01]  /*1c400*/  ISETP.GE.AND P3, PT, R133, UR47, PT ;  /* 0x0000002f85007c0c */ /* 0x000fe2000bf66270 */
[----:B------:R-:W-:Y:S01]  /*1c410*/  VIADD R133, R0, 0x6b ;  /* 0x0000006b00857836 */ /* 0x000fe20000000000 */
[----:B------:R-:W-:Y:S01]  /*1c420*/  ISETP.LT.AND P5, PT, R2, UR69, !P6 ;  /* 0x0000004502007c0c */ /* 0x000fe2000f7a1270 */
[----:B------:R-:W0:Y:S01]  /*1c430*/  LDCU UR69, c[0x0][0x398] ;  /* 0x00007300ff4577ac */ /* 0x000e220008000800 */
[----:B--2---:R-:W-:Y:S01]  /*1c440*/  F2FP.SATFINITE.E4M3.F32.PACK_AB_MERGE_C R172, R173, R172, RZ ;  /* 0x000000acadac723e */ /* 0x004fe200048070ff */
[----:B------:R-:W2:Y:S04]  /*1c450*/  LDCU UR47, c[0x0][0x39c] ;  /* 0x00007380ff2f77ac */ /* 0x000ea80008000800 */
[----:B------:R0:W-:Y:S01]  /*1c460*/  @P4 STG.E.U8 desc[UR24][R174.64], R172 ;  /* 0x000000acae004986 */ /* 0x0001e2000c101118 */
[----:B------:R-:W-:Y:S01]  /*1c470*/  ISETP.GE.AND P4, PT, R133, UR48, PT ;  /* 0x0000003085007c0c */ /* 0x000fe2000bf86270 */
[----:B------:R-:W1:Y:S01]  /*1c480*/  LDCU UR48, c[0x0][0x39c] ;  /* 0x00007380ff3077ac */ /* 0x000e620008000800 */
[----:B------:R-:W-:Y:S01]  /*1c490*/  SHF.R.S32.HI R133, RZ, 0x8, R134 ;  /* 0x00000008ff857819 */ /* 0x000fe20000011486 */
[----:B0-----:R-:W2:Y:S04]  /*1c4a0*/  LDL.LU.64 R174, [R1+0xcc8] ;  /* 0x000cc80001ae7983 */ /* 0x001ea80000300a00 */
[----:B------:R-:W2:Y:S01]  /*1c4b0*/  LDL.LU.64 R134, [R1+0xa40] ;  /* 0x000a400001867983 */ /* 0x000ea20000300a00 */
[----:B------:R-:W-:-:S02]  /*1c4c0*/  PRMT R172, R172, 0x9910, RZ ;  /* 0x00009910acac7816 */ /* 0x000fc400000000ff */
[C---:B------:R-:W-:Y:S01]  /*1c4d0*/  ISETP.LT.AND P6, PT, R3.reuse, UR50, !P6 ;  /* 0x0000003203007c0c */ /* 0x040fe2000f7c1270 */
[----:B------:R-:W0:Y:S01]  /*1c4e0*/  LDCU UR50, c[0x0][0x398] ;  /* 0x00007300ff3277ac */ /* 0x000e220008000800 */
[----:B--2---:R2:W-:Y:S02]  /*1c4f0*/  @P5 STG.E.U8 desc[UR24][R134.64], R133 ;  /* 0x0000008586005986 */ /* 0x0045e4000c101118 */
[----:B--2---:R-:W-:Y:S02]  /*1c500*/  IMAD.MOV.U32 R133, RZ, RZ, R172 ;  /* 0x000000ffff857224 */ /* 0x004fe400078e00ac */
[----:B------:R-:W2:Y:S01]  /*1c510*/  LDL.LU.64 R172, [R1+0xa30] ;  /* 0x000a300001ac7983 */ /* 0x000ea20000300a00 */
[----:B------:R-:W-:Y:S01]  /*1c520*/  ISETP.LT.AND P5, PT, R2, UR55, !P3 ;  /* 0x0000003702007c0c */ /* 0x000fe2000dfa1270 */
[----:B------:R-:W0:Y:S01]  /*1c530*/  LDCU UR55, c[0x0][0x398] ;  /* 0x00007300ff3777ac */ /* 0x000e220008000800 */
[----:B---3--:R-:W-:Y:S02]  /*1c540*/  ISETP.LT.AND P3, PT, R3, UR65, !P3 ;  /* 0x0000004103007c0c */ /* 0x008fe4000df61270 */
[----:B------:R-:W-:Y:S01]  /*1c550*/  SHF.R.S32.HI R133, RZ, 0x8, R133 ;  /* 0x00000008ff857819 */ /* 0x000fe20000011485 */
[----:B------:R-:W3:Y:S01]  /*1c560*/  LDCU UR65, c[0x0][0x398] ;  /* 0x00007300ff4177ac */ /* 0x000ee20008000800 */
[----:B------:R-:W-:-:S02]  /*1c570*/  F2FP.SATFINITE.E4M3.F32.PACK_AB_MERGE_C R134, R252, R143, RZ ;  /* 0x0000008ffc86723e */ /* 0x000fc400048070ff */
[----:B------:R-:W-:Y:S01]  /*1c580*/  F2FP.SATFINITE.E4M3.F32.PACK_AB_MERGE_C R174, R175, R174, RZ ;  /* 0x000000aeafae723e */ /* 0x000fe200048070ff */
[----:B------:R0:W-:Y:S01]  /*1c590*/  @P6 STG.E.U8 desc[UR24][R170.64], R133 ;  /* 0x00000085aa006986 */ /* 0x0001e2000c101118 */
[----:B------:R-:W-:-:S03]  /*1c5a0*/  PRMT R135, R134, 0x9910, RZ ;  /* 0x0000991086877816 */ /* 0x000fc600000000ff */
[----:B0-----:R-:W3:Y:S01]  /*1c5b0*/  LDL.LU.64 R170, [R1+0xa28] ;  /* 0x000a280001aa7983 */ /* 0x001ee20000300a00 */
[----:B------:R-:W-:-:S03]  /*1c5c0*/  VIADD R133, R0, 0x6c ;  /* 0x0000006c00857836 */ /* 0x000fc60000000000 */
[----:B--2---:R0:W-:Y:S04]  /*1c5d0*/  @P5 STG.E.U8 desc[UR24][R172.64], R134 ;  /* 0x00000086ac005986 */ /* 0x0041e8000c101118 */
[----:B------:R2:W-:Y:S04]  /*1c5e0*/  @P3 STG.E.U8 desc[UR24][R138.64], R174 ;  /* 0x000000ae8a003986 */ /* 0x0005e8000c101118 */
[----:B0-----:R-:W3:Y:S04]  /*1c5f0*/  LDL.LU R134, [R1+0x3b4] ;  /* 0x0003b40001867983 */ /* 0x001ee80000300800 */
[----:B------:R-:W3:Y:S04]  /*1c600*/  LDL.LU R175, [R1+0x3b8] ;  /* 0x0003b80001af7983 */ /* 0x000ee80000300800 */
[----:B------:R-:W3:Y:S04]  /*1c610*/  LDL.LU R252, [R1+0x3bc] ;  /* 0x0003bc0001fc7983 */ /* 0x000ee80000300800 */
[----:B------:R-:W3:Y:S04]  /*1c620*/  LDL.LU.64 R172, [R1+0xa08] ;  /* 0x000a080001ac7983 */ /* 0x000ee80000300a00 */
[----:B--2---:R-:W3:Y:S01]  /*1c630*/  LDL.LU R139, [R1+0x3b0] ;  /* 0x0003b000018b7983 */ /* 0x004ee20000300800 */
[----:B------:R-:W-:-:S02]  /*1c640*/  ISETP.LT.AND P6, PT, R2, UR69, !P4 ;  /* 0x0000004502007c0c */ /* 0x000fc4000e7c1270 */
[----:B------:R-:W-:Y:S01]  /*1c650*/  ISETP.GE.AND P5, PT, R133, UR49, PT ;  /* 0x0000003185007c0c */ /* 0x000fe2000bfa6270 */
[----:B------:R-:W-:Y:S02]  /*1c660*/  IMAD.MOV.U32 R133, RZ, RZ, R135 ;  /* 0x000000ffff857224 */ /* 0x000fe400078e0087 */
[C---:B------:R-:W-:Y:S01]  /*1c670*/  VIADD R138, R142.reuse, UR60 ;  /* 0x0000003c8e8a7c36 */ /* 0x040fe20008000000 */
[----:B------:R-:W-:Y:S01]  /*1c680*/  IADD3 R142, P3, PT, R142, R198, RZ ;  /* 0x000000c68e8e7210 */ /* 0x000fe20007f7e0ff */
[----:B------:R-:W0:Y:S01]  /*1c690*/  LDCU UR69, c[0x0][0x398] ;  /* 0x00007300ff4577ac */ /* 0x000e220008000800 */
[----:B------:R-:W-:-:S03]  /*1c6a0*/  SHF.R.S32.HI R133, RZ, 0x8, R133 ;  /* 0x00000008ff857819 */ /* 0x000fc60000011485 */
[----:B------:R-:W-:Y:S01]  /*1c6b0*/  IMAD.X R143, R132, 0x1, R199, P3 ;  /* 0x00000001848f7824 */ /* 0x000fe200018e06c7 */
[----:B------:R-:W-:Y:S01]  /*1c6c0*/  ISETP.LT.AND P4, PT, R3, UR50, !P4 ;  /* 0x0000003203007c0c */ /* 0x000fe2000e781270 */
[----:B------:R2:W-:Y:S01]  /*1c6d0*/  @P6 STG.E.U8 desc[UR24][R140.64], R133 ;  /* 0x000000858c006986 */ /* 0x0005e2000c101118 */
[----:B------:R-:W-:Y:S02]  /*1c6e0*/  PRMT R135, R174, 0x9910, RZ ;  /* 0x00009910ae877816 */ /* 0x000fe400000000ff */
[----:B---3--:R-:W-:Y:S01]  /*1c6f0*/  F2FP.SATFINITE.E4M3.F32.PACK_AB_MERGE_C R134, R134, R139, RZ ;  /* 0x0000008b8686723e */ /* 0x008fe200048070ff */
[----:B------:R-:W-:Y:S01]  /*1c700*/  VIADD R132, R0, 0x6d ;  /* 0x0000006d00847836 */ /* 0x000fe20000000000 */
[----:B--2---:R-:W-:Y:S01]  /*1c710*/  SHF.R.S32.HI R133, RZ, 0x1f, R138 ;  /* 0x0000001fff857819 */ /* 0x004fe2000001148a */
[----:B------:R-:W2:Y:S01]  /*1c720*/  LDCU UR49, c[0x0][0x39c] ;  /* 0x00007380ff3177ac */ /* 0x000ea20008000800 */
[----:B------:R-:W-:Y:S01]  /*1c730*/  IADD3 R140, P3, PT, R138, R197, RZ ;  /* 0x000000c58a8c7210 */ /* 0x000fe20007f7e0ff */
[----:B------:R-:W3:Y:S04]  /*1c740*/  LDCU UR50, c[0x0][0x39c] ;  /* 0x00007380ff3277ac */ /* 0x000ee80008000800 */
[----:B------:R-:W-:Y:S01]  /*1c750*/  IMAD.X R141, R133, 0x1, R196, P3 ;  /* 0x00000001858d7824 */ /* 0x000fe200018e06c4 */
[----:B------:R-:W-:Y:S01]  /*1c760*/  ISETP.LT.AND P3, PT, R2, UR55, !P5 ;  /* 0x0000003702007c0c */ /* 0x000fe2000ef61270 */
[----:B------:R-:W0:Y:S01]  /*1c770*/  LDCU UR55, c[0x0][0x398] ;  /* 0x00007300ff3777ac */ /* 0x000e220008000800 */
[----:B------:R-:W-:-:S05]  /*1c780*/  SHF.R.S32.HI R135, RZ, 0x8, R135 ;  /* 0x00000008ff877819 */ /* 0x000fca0000011487 */
[----:B------:R0:W-:Y:S06]  /*1c790*/  @P4 STG.E.U8 desc[UR24][R170.64], R135 ;  /* 0x00000087aa004986 */ /* 0x0001ec000c101118 */
[----:B------:R1:W-:Y:S04]  /*1c7a0*/  @P3 STG.E.U8 desc[UR24][R176.64], R134 ;  /* 0x00000086b0003986 */ /* 0x0003e8000c101118 */
[----:B0-----:R-:W2:Y:S04]  /*1c7b0*/  LDL.LU.64 R170, [R1+0xa00] ;  /* 0x000a000001aa7983 */ /* 0x001ea80000300a00 */
[----:B-1----:R-:W2:Y:S01]  /*1c7c0*/  LDL.LU.64 R176, [R1+0xcc0] ;  /* 0x000cc00001b07983 */ /* 0x002ea20000300a00 */
[----:B------:R-:W-:Y:S01]  /*1c7d0*/  ISETP.LT.AND P5, PT, R3, UR65, !P5 ;  /* 0x0000004103007c0c */ /* 0x000fe2000efa1270 */
[----:B------:R-:W0:Y:S01]  /*1c7e0*/  LDCU UR65, c[0x0][0x398] ;  /* 0x00007300ff4177ac */ /* 0x000e220008000800 */
[----:B------:R-:W-:Y:S01]  /*1c7f0*/  ISETP.GE.AND P6, PT, R132, UR51, PT ;  /* 0x0000003384007c0c */ /* 0x000fe2000bfc6270 */
[----:B------:R-:W-:Y:S01]  /*1c800*/  VIADD R132, R0, 0x6e ;  /* 0x0000006e00847836 */ /* 0x000fe20000000000 */
[----:B------:R-:W-:Y:S01]  /*1c810*/  PRMT R134, R134, 0x9910, RZ ;  /* 0x0000991086867816 */ /* 0x000fe200000000ff */
[----:B------:R-:W1:Y:S03]  /*1c820*/  LDCU UR51, c[0x0][0x39c] ;  /* 0x00007380ff3377ac */ /* 0x000e660008000800 */
[----:B------:R-:W-:Y:S01]  /*1c830*/  ISETP.GE.AND P4, PT, R132, UR52, PT ;  /* 0x0000003484007c0c */ /* 0x000fe2000bf86270 */
[----:B------:R-:W-:Y:S01]  /*1c840*/  VIADD R132, R0, 0x6f ;  /* 0x0000006f00847836 */ /* 0x000fe20000000000 */
        /* <DEDUP_REMOVED lines=8> */
[----:B------:R-:W-:Y:S01]  /*1c8d0*/  ISETP.LT.AND P3, PT, R2, UR69, !P6 ;  /* 0x0000004502007c0c */ /* 0x000fe2000f761270 */
[----:B------:R-:W0:Y:S01]  /*1c8e0*/  LDCU UR69, c[0x0][0x398] ;  /* 0x00007300ff4577ac */ /* 0x000e220008000800 */
[----:B------:R-:W-:-:S02]  /*1c8f0*/  PRMT R176, R176, 0x9910, RZ ;  /* 0x00009910b0b07816 */ /* 0x000fc400000000ff */
[C---:B------:R-:W-:Y:S01]  /*1c900*/  ISETP.LT.AND P6, PT, R3.reuse, UR55, !P6 ;  /* 0x0000003703007c0c */ /* 0x040fe2000f7c1270 */
[----:B------:R-:W0:Y:S08]  /*1c910*/  LDCU UR55, c[0x0][0x398] ;  /* 0x00007300ff3777ac */ /* 0x000e300008000800 */
[----:B--2---:R2:W-:Y:S01]  /*1c920*/  @P3 STG.E.U8 desc[UR24][R134.64], R132 ;  /* 0x0000008486003986 */ /* 0x0045e2000c101118 */
[----:B------:R-:W-:Y:S01]  /*1c930*/  ISETP.LT.AND P3, PT, R2, UR65, !P4 ;  /* 0x0000004102007c0c */ /* 0x000fe2000e761270 */
[----:B------:R-:W0:Y:S01]  /*1c940*/  LDCU UR65, c[0x0][0x398] ;  /* 0x00007300ff4177ac */ /* 0x000e220008000800 */
[----:B------:R-:W-:-:S02]  /*1c950*/  ISETP.LT.AND P4, PT, R3, UR71, !P4 ;  /* 0x0000004703007c0c */ /* 0x000fc4000e781270 */
[----:B------:R-:W-:Y:S01]  /*1c960*/  F2FP.SATFINITE.E4M3.F32.PACK_AB_MERGE_C R178, R179, R178, RZ ;  /* 0x000000b2b3b2723e */ /* 0x000fe200048070ff */
[----:B------:R-:W1:Y:S01]  /*1c970*/  LDCU UR71, c[0x0][0x398] ;  /* 0x00007300ff4777ac */ /* 0x000e620008000800 */
[----:B--2---:R-:W-:Y:S01]  /*1c980*/  IMAD.MOV.U32 R132, RZ, RZ, R176 ;  /* 0x000000ffff847224 */ /* 0x004fe200078e00b0 */
[----:B------:R-:W-:Y:S01]  /*1c990*/  F2FP.SATFINITE.E4M3.F32.PACK_AB_MERGE_C R134, R252, R175, RZ ;  /* 0x000000affc86723e */ /* 0x000fe200048070ff */
[----:B------:R-:W2:Y:S03]  /*1c9a0*/  LDL.LU.64 R176, [R1+0x9f0] ;  /* 0x0009f00001b07983 */ /* 0x000ea60000300a00 */
[----:B------:R-:W-:Y:S01]  /*1c9b0*/  SHF.R.S32.HI R132, RZ, 0x8, R132 ;  /* 0x00000008ff847819 */ /* 0x000fe20000011484 */
[----:B------:R-:W3:Y:S01]  /*1c9c0*/  LDL.LU.64 R174, [R1+0x9e8] ;  /* 0x0009e80001ae7983 */ /* 0x000ee20000300a00 */
[----:B------:R-:W-:-:S03]  /*1c9d0*/  PRMT R135, R134, 0x9910, RZ ;  /* 0x0000991086877816 */ /* 0x000fc600000000ff */
[----:B------:R1:W-:Y:S01]  /*1c9e0*/  @P6 STG.E.U8 desc[UR24][R172.64], R132 ;  /* 0x00000084ac006986 */ /* 0x0003e2000c101118 */
[----:B0-----:R-:W-:Y:S01]  /*1c9f0*/  ISETP.LT.AND P6, PT, R2, UR69, !P5 ;  /* 0x0000004502007c0c */ /* 0x001fe2000efc1270 */
[----:B------:R-:W0:Y:S02]  /*1ca00*/  LDCU UR69, c[0x0][0x398] ;  /* 0x00007300ff4577ac */ /* 0x000e240008000800 */
[----:B------:R0:W-:Y:S01]  /*1ca10*/  @P3 STG.E.U8 desc[UR24][R170.64], R134 ;  /* 0x00000086aa003986 */ /* 0x0001e2000c101118 */
[----:B-1----:R-:W-:-:S03]  /*1ca20*/  VIADD R132, R0, 0x70 ;  /* 0x0000007000847836 */ /* 0x002fc60000000000 */
[----:B------:R-:W-:Y:S02]  /*1ca30*/  @P4 STG.E.U8 desc[UR24][R136.64], R178 ;  /* 0x000000b288004986 */ /* 0x000fe4000c101118 */
[----:B------:R-:W-:Y:S01]  /*1ca40*/  ISETP.GE.AND P3, PT, R132, UR54, PT ;  /* 0x0000003684007c0c */ /* 0x000fe2000bf66270 */
[----:B------:R-:W-:Y:S02]  /*1ca50*/  IMAD.MOV.U32 R132, RZ, RZ, R135 ;  /* 0x000000ffff847224 */ /* 0x000fe400078e0087 */
[C---:B0-----:R-:W-:Y:S01]  /*1ca60*/  VIADD R134, R138.reuse, UR60 ;  /* 0x0000003c8a867c36 */ /* 0x041fe20008000000 */
[----:B------:R-:W-:Y:S01]  /*1ca70*/  IADD3 R138, P4, PT, R138, R198, RZ ;  /* 0x000000c68a8a7210 */ /* 0x000fe20007f9e0ff */
[----:B------:R-:W3:Y:S01]  /*1ca80*/  LDL.LU R135, [R1+0x3c4] ;  /* 0x0003c40001877983 */ /* 0x000ee20000300800 */
[----:B------:R-:W-:Y:S01]  /*1ca90*/  SHF.R.S32.HI R132, RZ, 0x8, R132 ;  /* 0x00000008ff847819 */ /* 0x000fe20000011484 */
[----:B------:R-:W0:Y:S02]  /*1caa0*/  LDCU UR54, c[0x0][0x39c] ;  /* 0x00007380ff3677ac */ /* 0x000e240008000800 */
[----:B------:R-:W-:-:S02]  /*1cab0*/  IMAD.X R139, R133, 0x1, R199, P4 ;  /* 0x00000001858b7824 */ /* 0x000fc400020e06c7 */
[----:B------:R1:W-:Y:S01]  /*1cac0*/  @P6 STG.E.U8 desc[UR24][R180.64], R132 ;  /* 0x00000084b4006986 */ /* 0x0003e2000c101118 */
[----:B------:R-:W-:Y:S01]  /*1cad0*/  VIADD R133, R0, 0x71 ;  /* 0x0000007100857836 */ /* 0x000fe20000000000 */
[----:B------:R-:W-:-:S04]  /*1cae0*/  PRMT R170, R178, 0x9910, RZ ;  /* 0x00009910b2aa7816 */ /* 0x000fc800000000ff */
[----:B------:R-:W-:Y:S01]  /*1caf0*/  ISETP.GE.AND P6, PT, R133, UR56, PT ;  /* 0x0000003885007c0c */ /* 0x000fe2000bfc6270 */
[----:B------:R-:W0:Y:S01]  /*1cb00*/  LDCU UR56, c[0x0][0x39c] ;  /* 0x00007380ff3877ac */ /* 0x000e220008000800 */
[----:B-1----:R-:W3:Y:S04]  /*1cb10*/  LDL.LU.64 R180, [R1+0xcb0] ;  /* 0x000cb00001b47983 */ /* 0x002ee80000300a00 */
[----:B------:R-:W4:Y:S04]  /*1cb20*/  LDL.LU R252, [R1+0x3c8] ;  /* 0x0003c80001fc7983 */ /* 0x000f280000300800 */
[----:B------:R-:W4:Y:S04]  /*1cb30*/  LDL.LU R171, [R1+0x3cc] ;  /* 0x0003cc0001ab7983 */ /* 0x000f280000300800 */
[----:B------:R-:W4:Y:S04]  /*1cb40*/  LDL.LU.64 R172, [R1+0x9d0] ;  /* 0x0009d00001ac7983 */ /* 0x000f280000300a00 */
[----:B------:R-:W4:Y:S04]  /*1cb50*/  LDL.LU.64 R178, [R1+0x9d8] ;  /* 0x0009d80001b27983 */ /* 0x000f280000300a00 */
[----:B------:R-:W4:Y:S01]  /*1cb60*/  LDL.LU R133, [R1+0x3c0] ;  /* 0x0003c00001857983 */ /* 0x000f220000300800 */
[----:B------:R-:W-:-:S02]  /*1cb70*/  SHF.R.S32.HI R132, RZ, 0x1f, R134 ;  /* 0x0000001fff847819 */ /* 0x000fc40000011486 */
[----:B------:R-:W-:Y:S02]  /*1cb80*/  IADD3 R136, P4, PT, R134, R197, RZ ;  /* 0x000000c586887210 */ /* 0x000fe40007f9e0ff */
[C---:B------:R-:W-:Y:S01]  /*1cb90*/  ISETP.LT.AND P5, PT, R3.reuse, UR55, !P5 ;  /* 0x0000003703007c0c */ /* 0x040fe2000efa1270 */
[----:B------:R-:W1:Y:S02]  /*1cba0*/  LDCU UR55, c[0x0][0x39c] ;  /* 0x00007380ff3777ac */ /* 0x000e640008000800 */
[----:B------:R-:W-:Y:S01]  /*1cbb0*/  IMAD.X R137, R132, 0x1, R196, P4 ;  /* 0x0000000184897824 */ /* 0x000fe200020e06c4 */
[----:B------:R-:W-:Y:S01]  /*1cbc0*/  ISETP.LT.AND P4, PT, R2, UR69, !P3 ;  /* 0x0000004502007c0c */ /* 0x000fe2000df81270 */
[----:B------:R-:W0:Y:S01]  /*1cbd0*/  LDCU UR69, c[0x0][0x398] ;  /* 0x00007300ff4577ac */ /* 0x000e220008000800 */
[----:B------:R-:W-:Y:S02]  /*1cbe0*/  ISETP.LT.AND P3, PT, R3, UR71, !P3 ;  /* 0x0000004703007c0c */ /* 0x000fe4000df61270 */
[----:B------:R-:W-:Y:S01]  /*1cbf0*/  SHF.R.S32.HI R170, RZ, 0x8, R170 ;  /* 0x00000008ffaa7819 */ /* 0x000fe200000114aa */
[----:B------:R-:W0:Y:S04]  /*1cc00*/  LDCU UR71, c[0x0][0x398] ;  /* 0x00007300ff4777ac */ /* 0x000e280008000800 */
[----:B--2---:R2:W-:Y:S04]  /*1cc10*/  @P5 STG.E.U8 desc[UR24][R176.64], R170 ;  /* 0x000000aab0005986 */ /* 0x0045e8000c101118 */
[----:B--2---:R-:W2:Y:S01]  /*1cc20*/  LDL.LU.64 R176, [R1+0x9c8] ;  /* 0x0009c80001b07983 */ /* 0x004ea20000300a00 */
[----:B---3--:R-:W-:-:S02]  /*1cc30*/  F2FP.SATFINITE.E4M3.F32.PACK_AB_MERGE_C R180, R181, R180, RZ ;  /* 0x000000b4b5b4723e */ /* 0x008fc400048070ff */
[----:B----4-:R-:W-:-:S05]  /*1cc40*/  F2FP.SATFINITE.E4M3.F32.PACK_AB_MERGE_C R135, R135, R133, RZ ;  /* 0x000000858787723e */ /* 0x010fca00048070ff */
[----:B------:R3:W-:Y:S04]  /*1cc50*/  @P4 STG.E.U8 desc[UR24][R174.64], R135 ;  /* 0x00000087ae004986 */ /* 0x0007e8000c101118 */
[----:B------:R4:W-:Y:S04]  /*1cc60*/  @P3 STG.E.U8 desc[UR24][R182.64], R180 ;  /* 0x000000b4b6003986 */ /* 0x0009e8000c101118 */
[----:B---3--:R-:W3:Y:S04]  /*1cc70*/  LDL.LU.64 R174, [R1+0x9b0] ;  /* 0x0009b00001ae7983 */ /* 0x008ee80000300a00 */
[----:B----4-:R-:W4:Y:S01]  /*1cc80*/  LDL.LU.64 R182, [R1+0xca8] ;  /* 0x000ca80001b67983 */ /* 0x010f220000300a00 */
[----:B------:R-:W-:Y:S01]  /*1cc90*/  VIADD R133, R0, 0x72 ;  /* 0x0000007200857836 */ /* 0x000fe20000000000 */
[----:B------:R-:W-:Y:S01]  /*1cca0*/  ISETP.LT.AND P4, PT, R2, UR65, !P6 ;  /* 0x0000004102007c0c */ /* 0x000fe2000f781270 */
[----:B------:R-:W1:Y:S01]  /*1ccb0*/  LDCU UR65, c[0x0][0x398] ;  /* 0x00007300ff4177ac */ /* 0x000e620008000800 */
[----:B------:R-:W-:Y:S01]  /*1ccc0*/  PRMT R135, R135, 0x9910, RZ ;  /* 0x0000991087877816 */ /* 0x000fe200000000ff */
[----:B------:R-:W3:Y:S01]  /*1ccd0*/  LDL.LU R181, [R1+0x3d0] ;  /* 0x0003d00001b57983 */ /* 0x000ee20000300800 */
[----:B------:R-:W-:Y:S01]  /*1cce0*/  ISETP.GE.AND P5, PT, R133, UR57, PT ;  /* 0x0000003985007c0c */ /* 0x000fe2000bfa6270 */
[----:B------:R-:W-:Y:S01]  /*1ccf0*/  VIADD R133, R0, 0x73 ;  /* 0x0000007300857836 */ /* 0x000fe20000000000 */
[----:B------:R-:W-:Y:S01]  /*1cd00*/  PRMT R180, R180, 0x9910, RZ ;  /* 0x00009910b4b47816 */ /* 0x000fe200000000ff */
[----:B------:R-:W1:Y:S03]  /*1cd10*/  LDCU UR57, c[0x0][0x39c] ;  /* 0x00007380ff3977ac */ /* 0x000e660008000800 */
[----:B------:R-:W-:Y:S01]  /*1cd20*/  ISETP.GE.AND P3, PT, R133, UR58, PT ;  /* 0x0000003a85007c0c */ /* 0x000fe2000bf66270 */
[----:B------:R-:W1:Y:S01]  /*1cd30*/  LDCU UR58, c[0x0][0x39c] ;  /* 0x00007380ff3a77ac */ /* 0x000e620008000800 */
[----:B------:R-:W-:-:S02]  /*1cd40*/  SHF.R.S32.HI R133, RZ, 0x8, R135 ;  /* 0x00000008ff857819 */ /* 0x000fc40000011487 */
[----:B0-----:R-:W-:Y:S01]  /*1cd50*/  ISETP.LT.AND P6, PT, R3, UR69, !P6 ;  /* 0x0000004503007c0c */ /* 0x001fe2000f7c1270 */
[----:B------:R-:W0:Y:S02]  /*1cd60*/  LDCU UR69, c[0x0][0x398] ;  /* 0x00007300ff4577ac */ /* 0x000e240008000800 */
[----:B------:R1:W-:Y:S01]  /*1cd70*/  @P4 STG.E.U8 desc[UR24][R178.64], R133 ;  /* 0x00000085b2004986 */ /* 0x0003e2000c101118 */
[----:B------:R-:W-:Y:S01]  /*1cd80*/  ISETP.LT.AND P4, PT, R2, UR71, !P5 ;  /* 0x0000004702007c0c */ /* 0x000fe2000ef81270 */
[----:B------:R-:W0:Y:S01]  /*1cd90*/  LDCU UR71, c[0x0][0x398] ;  /* 0x00007300ff4777ac */ /* 0x000e220008000800 */
[----:B------:R-:W-:Y:S01]  /*1cda0*/  F2FP.SATFINITE.E4M3.F32.PACK_AB_MERGE_C R135, R171, R252, RZ ;  /* 0x000000fcab87723e */ /* 0x000fe200048070ff */
[----:B-1----:R-:W-:-:S05]  /*1cdb0*/  IMAD.MOV.U32 R133, RZ, RZ, R180 ;  /* 0x000000ffff857224 */ /* 0x002fca00078e00b4 */
[----:B------:R-:W-:Y:S02]  /*1cdc0*/  SHF.R.S32.HI R133, RZ, 0x8, R133 ;  /* 0x00000008ff857819 */ /* 0x000fe40000011485 */
[----:B------:R-:W-:-:S03]  /*1cdd0*/  PRMT R170, R135, 0x9910, RZ ;  /* 0x0000991087aa7816 */ /* 0x000fc600000000ff */
[----:B------:R1:W-:Y:S01]  /*1cde0*/  @P6 STG.E.U8 desc[UR24][R172.64], R133 ;  /* 0x00000085ac006986 */ /* 0x0003e2000c101118 */
[----:B------:R-:W-:Y:S01]  /*1cdf0*/  ISETP.LT.AND P5, PT, R3, UR73, !P5 ;  /* 0x0000004903007c0c */ /* 0x000fe2000efa1270 */
[----:B------:R-:W0:Y:S01]  /*1ce00*/  LDCU UR73, c[0x0][0x398] ;  /* 0x00007300ff4977ac */ /* 0x000e220008000800 */
[----:B------:R-:W-:Y:S01]  /*1ce10*/  ISETP.LT.AND P6, PT, R2, UR65, !P3 ;  /* 0x0000004102007c0c */ /* 0x000fe2000dfc1270 */
[C---:B-1----:R-:W-:Y:S01]  /*1ce20*/  VIADD R133, R0.reuse, 0x74 ;  /* 0x0000007400857836 */ /* 0x042fe20000000000 */
[----:B------:R-:W5:Y:S01]  /*1ce30*/  LDL.LU R173, [R1+0x3d4] ;  /* 0x0003d40001ad7983 */ /* 0x000f620000300800 */
[----:B------:R-:W1:Y:S03]  /*1ce40*/  LDCU UR65, c[0x0][0x398] ;  /* 0x00007300ff4177ac */ /* 0x000e660008000800 */
[----:B------:R-:W5:Y:S04]  /*1ce50*/  LDL.LU.64 R178, [R1+0x9b8] ;  /* 0x0009b80001b27983 */ /* 0x000f680000300a00 */
[----:B--2---:R2:W-:Y:S01]  /*1ce60*/  @P4 STG.E.U8 desc[UR24][R176.64], R135 ;  /* 0x00000087b0004986 */ /* 0x0045e2000c101118 */
[----:B------:R-:W-:Y:S01]  /*1ce70*/  ISETP.GE.AND P4, PT, R133, UR59, PT ;  /* 0x0000003b85007c0c */ /* 0x000fe2000bf86270 */
[----:B------:R-:W-:Y:S01]  /*1ce80*/  IMAD.MOV.U32 R133, RZ, RZ, R170 ;  /* 0x000000ffff857224 */ /* 0x000fe200078e00aa */
[----:B----4-:R-:W-:Y:S01]  /*1ce90*/  F2FP.SATFINITE.E4M3.F32.PACK_AB_MERGE_C R182, R183, R182, RZ ;  /* 0x000000b6b7b6723e */ /* 0x010fe200048070ff */
[----:B--2---:R-:W2:Y:S03]  /*1cea0*/  LDL.LU.64 R176, [R1+0x9a8] ;  /* 0x0009a80001b07983 */ /* 0x004ea60000300a00 */
[----:B------:R-:W-:Y:S01]  /*1ceb0*/  SHF.R.S32.HI R133, RZ, 0x8, R133 ;  /* 0x00000008ff857819 */ /* 0x000fe20000011485 */
[----:B------:R-:W-:Y:S01]  /*1cec0*/  VIADD R172, R0, 0x75 ;  /* 0x0000007500ac7836 */ /* 0x000fe20000000000 */
[----:B0-----:R-:W-:Y:S01]  /*1ced0*/  ISETP.LT.AND P3, PT, R3, UR69, !P3 ;  /* 0x0000004503007c0c */ /* 0x001fe2000df61270 */
[----:B---3--:R-:W-:Y:S01]  /*1cee0*/  @P5 STG.E.U8 desc[UR24][R174.64], R182 ;  /* 0x000000b6ae005986 */ /* 0x008fe2000c101118 */
[----:B-----5:R-:W-:-:S03]  /*1cef0*/  F2FP.SATFINITE.E4M3.F32.PACK_AB_MERGE_C R173, R173, R181, RZ ;  /* 0x000000b5adad723e */ /* 0x020fc600048070ff */
[----:B------:R0:W-:Y:S01]  /*1cf00*/  @P6 STG.E.U8 desc[UR24][R184.64], R133 ;  /* 0x00000085b8006986 */ /* 0x0001e2000c101118 */
[----:B------:R-:W-:Y:S01]  /*1cf10*/  VIADD R170, R134, UR60 ;  /* 0x0000003c86aa7c36 */ /* 0x000fe20008000000 */
[----:B------:R-:W3:Y:S01]  /*1cf20*/  LDCU UR69, c[0x0][0x398] ;  /* 0x00007300ff4577ac */ /* 0x000ee20008000800 */
[----:B------:R-:W4:Y:S01]  /*1cf30*/  LDCU UR59, c[0x0][0x39c] ;  /* 0x00007380ff3b77ac */ /* 0x000f220008000800 */
[----:B0-----:R-:W5:Y:S01]  /*1cf40*/  LDL.LU.64 R184, [R1+0xca0] ;  /* 0x000ca00001b87983 */ /* 0x001f620000300a00 */
[----:B------:R-:W-:Y:S01]  /*1cf50*/  PRMT R174, R182, 0x9910, RZ ;  /* 0x00009910b6ae7816 */ /* 0x000fe200000000ff */
[----:B------:R-:W0:Y:S02]  /*1cf60*/  LDCU UR60, c[0x0][0x39c] ;  /* 0x00007380ff3c77ac */ /* 0x000e240008000800 */
[----:B------:R-:W3:Y:S04]  /*1cf70*/  LDL.LU R175, [R1+0x3d8] ;  /* 0x0003d80001af7983 */ /* 0x000ee80000300800 */
[----:B------:R-:W3:Y:S04]  /*1cf80*/  LDL.LU R252, [R1+0x3dc] ;  /* 0x0003dc0001fc7983 */ /* 0x000ee80000300800 */
[----:B------:R-:W3:Y:S01]  /*1cf90*/  LDL.LU.64 R182, [R1+0x998] ;  /* 0x0009980001b67983 */ /* 0x000ee20000300a00 */
[----:B------:R-:W-:Y:S01]  /*1cfa0*/  ISETP.LT.AND P6, PT, R2, UR71, !P4 ;  /* 0x0000004702007c0c */ /* 0x000fe2000e7c1270 */
[----:B------:R-:W0:Y:S01]  /*1cfb0*/  LDCU UR71, c[0x0][0x398] ;  /* 0x00007300ff4777ac */ /* 0x000e220008000800 */
[----:B------:R-:W-:Y:S01]  /*1cfc0*/  ISETP.LT.AND P4, PT, R3, UR73, !P4 ;  /* 0x0000004903007c0c */ /* 0x000fe2000e781270 */
[----:B------:R-:W3:Y:S01]  /*1cfd0*/  LDL.LU.64 R180, [R1+0x990] ;  /* 0x0009900001b47983 */ /* 0x000ee20000300a00 */
[----:B------:R-:W-:Y:S01]  /*1cfe0*/  SHF.R.S32.HI R174, RZ, 0x8, R174 ;  /* 0x00000008ffae7819 */ /* 0x000fe200000114ae */
[----:B------:R-:W0:Y:S04]  /*1cff0*/  LDCU UR73, c[0x0][0x398] ;  /* 0x00007300ff4977ac */ /* 0x000e280008000800 */
[----:B------:R1:W-:Y:S04]  /*1d000*/  @P3 STG.E.U8 desc[UR24][R178.64], R174 ;  /* 0x000000aeb2003986 */ /* 0x0003e8000c101118 */
[----:B-1----:R-:W3:Y:S04]  /*1d010*/  LDL.LU.64 R178, [R1+0x988] ;  /* 0x0009880001b27983 */ /* 0x002ee80000300a00 */
[----:B--2---:R1:W-:Y:S04]  /*1d020*/  @P6 STG.E.U8 desc[UR24][R176.64], R173 ;  /* 0x000000adb0006986 */ /* 0x0043e8000c101118 */
[----:B-1----:R-:W2:Y:S01]  /*1d030*/  LDL.LU.64 R176, [R1+0x980] ;  /* 0x0009800001b07983 */ /* 0x002ea20000300a00 */
[----:B-----5:R-:W-:-:S05]  /*1d040*/  F2FP.SATFINITE.E4M3.F32.PACK_AB_MERGE_C R184, R185, R184, RZ ;  /* 0x000000b8b9b8723e */ /* 0x020fca00048070ff */
[----:B------:R1:W-:Y:S04]  /*1d050*/  @P4 STG.E.U8 desc[UR24][R186.64], R184 ;  /* 0x000000b8ba004986 */ /* 0x0003e8000c101118 */
[----:B-1----:R-:W5:Y:S01]  /*1d060*/  LDL.LU.64 R186, [R1+0xc98] ;  /* 0x000c980001ba7983 */ /* 0x002f620000300a00 */
[----:B------:R-:W-:Y:S02]  /*1d070*/  IADD3 R134, P5, PT, R134, R198, RZ ;  /* 0x000000c686867210 */ /* 0x000fe40007fbe0ff */
[----:B------:R-:W-:-:S03]  /*1d080*/  SHF.R.S32.HI R171, RZ, 0x1f, R170 ;  /* 0x0000001fffab7819 */ /* 0x000fc600000114aa */
[----:B------:R-:W-:Y:S01]  /*1d090*/  IMAD.X R135, R132, 0x1, R199, P5 ;  /* 0x0000000184877824 */ /* 0x000fe200028e06c7 */
[----:B------:R-:W-:-:S05]  /*1d0a0*/  IADD3 R132, P5, PT, R170, R197, RZ ;  /* 0x000000c5aa847210 */ /* 0x000fca0007fbe0ff */
[----:B------:R-:W-:Y:S01]  /*1d0b0*/  IMAD.X R133, R171, 0x1, R196, P5 ;  /* 0x00000001ab857824 */ /* 0x000fe200028e06c4 */
[----:B------:R-:W-:Y:S01]  /*1d0c0*/  ISETP.GE.AND P5, PT, R172, UR61, PT ;  /* 0x0000003dac007c0c */ /* 0x000fe2000bfa6270 */
[----:B------:R-:W-:Y:S01]  /*1d0d0*/  VIADD R172, R0, 0x76 ;  /* 0x0000007600ac7836 */ /* 0x000fe20000000000 */
[----:B------:R-:W-:Y:S01]  /*1d0e0*/  PRMT R173, R173, 0x9910, RZ ;  /* 0x00009910adad7816 */ /* 0x000fe200000000ff */
[----:B------:R-:W4:Y:S01]  /*1d0f0*/  LDL.LU R196, [R1+0x3e0] ;  /* 0x0003e00001c47983 */ /* 0x000f220000300800 */
[----:B------:R-:W-:Y:S01]  /*1d100*/  ISETP.LT.AND P6, PT, R2, UR65, !P5 ;  /* 0x0000004102007c0c */ /* 0x000fe2000efc1270 */
[----:B------:R-:W1:Y:S01]  /*1d110*/  LDCU UR65, c[0x0][0x398] ;  /* 0x00007300ff4177ac */ /* 0x000e620008000800 */
[----:B------:R-:W-:Y:S01]  /*1d120*/  ISETP.GE.AND P3, PT, R172, UR62, PT ;  /* 0x0000003eac007c0c */ /* 0x000fe2000bf66270 */
[----:B------:R-:W-:Y:S01]  /*1d130*/  VIADD R172, R0, 0x77 ;  /* 0x0000007700ac7836 */ /* 0x000fe20000000000 */
[----:B------:R-:W-:Y:S01]  /*1d140*/  PRMT R184, R184, 0x9910, RZ ;  /* 0x00009910b8b87816 */ /* 0x000fe200000000ff */
[----:B------:R-:W4:Y:S01]  /*1d150*/  LDL.LU R197, [R1+0x3e4] ;  /* 0x0003e40001c57983 */ /* 0x000f220000300800 */
[----:B---3--:R-:W-:Y:S01]  /*1d160*/  ISETP.LT.AND P5, PT, R3, UR69, !P5 ;  /* 0x0000004503007c0c */ /* 0x008fe2000efa1270 */
[----:B------:R-:W3:Y:S01]  /*1d170*/  LDCU UR69, c[0x0][0x398] ;  /* 0x00007300ff4577ac */ /* 0x000ee20008000800 */
[----:B------:R-:W-:-:S02]  /*1d180*/  ISETP.GE.AND P4, PT, R172, UR63, PT ;  /* 0x0000003fac007c0c */ /* 0x000fc4000bf86270 */
[----:B------:R-:W-:Y:S01]  /*1d190*/  SHF.R.S32.HI R172, RZ, 0x8, R173 ;  /* 0x00000008ffac7819 */ /* 0x000fe200000114ad */
[----:B------:R-:W1:Y:S04]  /*1d1a0*/  LDCU UR61, c[0x0][0x39c] ;  /* 0x00007380ff3d77ac */ /* 0x000e680008000800 */
[----:B------:R3:W-:Y:S01]  /*1d1b0*/  @P6 STG.E.U8 desc[UR24][R182.64], R172 ;  /* 0x000000acb6006986 */ /* 0x0007e2000c101118 */
[----:B0-----:R-:W-:Y:S01]  /*1d1c0*/  ISETP.LT.AND P6, PT, R2, UR71, !P3 ;  /* 0x0000004702007c0c */ /* 0x001fe2000dfc1270 */
[----:B------:R-:W0:Y:S01]  /*1d1d0*/  LDCU UR71, c[0x0][0x398] ;  /* 0x00007300ff4777ac */ /* 0x000e220008000800 */
[----:B------:R-:W0:Y:S01]  /*1d1e0*/  LDCU UR62, c[0x0][0x39c] ;  /* 0x00007380ff3e77ac */ /* 0x000e220008000800 */
[----:B------:R-:W0:Y:S01]  /*1d1f0*/  LDCU UR63, c[0x0][0x39c] ;  /* 0x00007380ff3f77ac */ /* 0x000e220008000800 */
[----:B---3--:R-:W-:Y:S01]  /*1d200*/  IMAD.MOV.U32 R172, RZ, RZ, R184 ;  /* 0x000000ffffac7224 */ /* 0x008fe200078e00b8 */
[----:B------:R-:W-:Y:S01]  /*1d210*/  F2FP.SATFINITE.E4M3.F32.PACK_AB_MERGE_C R173, R252, R175, RZ ;  /* 0x000000affcad723e */ /* 0x000fe200048070ff */
[----:B------:R-:W3:Y:S03]  /*1d220*/  LDL.LU.64 R182, [R1+0x970] ;  /* 0x0009700001b67983 */ /* 0x000ee60000300a00 */
[----:B------:R-:W-:-:S02]  /*1d230*/  SHF.R.S32.HI R172, RZ, 0x8, R172 ;  /* 0x00000008ffac7819 */ /* 0x000fc400000114ac */
[----:B-1----:R-:W-:Y:S01]  /*1d240*/  ISETP.LT.AND P3, PT, R3, UR65, !P3 ;  /* 0x0000004103007c0c */ /* 0x002fe2000df61270 */
[----:B------:R-:W1:Y:S02]  /*1d250*/  LDCU UR65, c[0x0][0x39c] ;  /* 0x00007380ff4177ac */ /* 0x000e640008000800 */
[----:B------:R0:W-:Y:S01]  /*1d260*/  @P5 STG.E.U8 desc[UR24][R180.64], R172 ;  /* 0x000000acb4005986 */ /* 0x0001e2000c101118 */
[----:B------:R-:W-:Y:S01]  /*1d270*/  ISETP.LT.AND P5, PT, R2, UR73, !P4 ;  /* 0x0000004902007c0c */ /* 0x000fe2000e7a1270 */
[----:B------:R-:W1:Y:S01]  /*1d280*/  LDCU UR73, c[0x0][0x398] ;  /* 0x00007300ff4977ac */ /* 0x000e620008000800 */
[----:B------:R-:W-:Y:S01]  /*1d290*/  PRMT R174, R173, 0x9910, RZ ;  /* 0x00009910adae7816 */ /* 0x000fe200000000ff */
[----:B------:R1:W-:Y:S01]  /*1d2a0*/  @P6 STG.E.U8 desc[UR24][R178.64], R173 ;  /* 0x000000adb2006986 */ /* 0x0003e2000c101118 */
[----:B0-----:R-:W-:-:S03]  /*1d2b0*/  VIADD R172, R0, 0x78 ;  /* 0x0000007800ac7836 */ /* 0x001fc60000000000 */
[----:B------:R-:W3:Y:S02]  /*1d2c0*/  LDL.LU.64 R180, [R1+0x968] ;  /* 0x0009680001b47983 */ /* 0x000ee40000300a00 */
[----:B------:R-:W-:Y:S02]  /*1d2d0*/  ISETP.GE.AND P6, PT, R172, UR64, PT ;  /* 0x00000040ac007c0c */ /* 0x000fe4000bfc6270 */
[----:B-1----:R-:W3:Y:S01]  /*1d2e0*/  LDL.LU.64 R178, [R1+0x960] ;  /* 0x0009600001b27983 */ /* 0x002ee20000300a00 */
[----:B------:R-:W-:Y:S01]  /*1d2f0*/  SHF.R.S32.HI R172, RZ, 0x8, R174 ;  /* 0x00000008ffac7819 */ /* 0x000fe200000114ae */
[----:B------:R-:W0:Y:S01]  /*1d300*/  LDCU UR64, c[0x0][0x39c] ;  /* 0x00007380ff4077ac */ /* 0x000e220008000800 */
[----:B-----5:R-:W-:-:S05]  /*1d310*/  F2FP.SATFINITE.E4M3.F32.PACK_AB_MERGE_C R186, R187, R186, RZ ;  /* 0x000000babbba723e */ /* 0x020fca00048070ff */
[----:B--2---:R-:W-:Y:S04]  /*1d320*/  @P3 STG.E.U8 desc[UR24][R176.64], R186 ;  /* 0x000000bab0003986 */ /* 0x004fe8000c101118 */
[----:B------:R1:W-:Y:S04]  /*1d330*/  @P5 STG.E.U8 desc[UR24][R188.64], R172 ;  /* 0x000000acbc005986 */ /* 0x0003e8000c101118 */
[----:B-1----:R-:W2:Y:S01]  /*1d340*/  LDL.LU.64 R188, [R1+0xc90] ;  /* 0x000c900001bc7983 */ /* 0x002ea20000300a00 */
[----:B------:R-:W-:Y:S02]  /*1d350*/  IADD3 R198, P3, PT, R170, R198, RZ ;  /* 0x000000c6aac67210 */ /* 0x000fe40007f7e0ff */
[----:B------:R-:W-:Y:S01]  /*1d360*/  ISETP.LT.AND P4, PT, R3, UR69, !P4 ;  /* 0x0000004503007c0c */ /* 0x000fe2000e781270 */
[----:B------:R-:W1:Y:S01]  /*1d370*/  LDCU UR69, c[0x0][0x398] ;  /* 0x00007300ff4577ac */ /* 0x000e620008000800 */
[----:B----4-:R-:W-:Y:S01]  /*1d380*/  F2FP.SATFINITE.E4M3.F32.PACK_AB_MERGE_C R172, R197, R196, RZ ;  /* 0x000000c4c5ac723e */ /* 0x010fe200048070ff */
[----:B------:R-:W-:Y:S01]  /*1d390*/  IMAD.X R199, R171, 0x1, R199, P3 ;  /* 0x00000001abc77824 */ /* 0x000fe200018e06c7 */
[----:B------:R-:W-:Y:S01]  /*1d3a0*/  ISETP.LT.AND P3, PT, R2, UR71, !P6 ;  /* 0x0000004702007c0c */ /* 0x000fe2000f761270 */
[----:B------:R-:W-:Y:S01]  /*1d3b0*/  VIADD R170, R0, 0x79 ;  /* 0x0000007900aa7836 */ /* 0x000fe20000000000 */
[----:B------:R-:W-:Y:S01]  /*1d3c0*/  PRMT R171, R186, 0x9910, RZ ;  /* 0x00009910baab7816 */ /* 0x000fe200000000ff */
[----:B------:R-:W4:Y:S01]  /*1d3d0*/  LDL.LU R175, [R1+0x3e8] ;  /* 0x0003e80001af7983 */ /* 0x000f220000300800 */
[----:B------:R-:W5:Y:S02]  /*1d3e0*/  LDCU UR71, c[0x0][0x398] ;  /* 0x00007300ff4777ac */ /* 0x000f640008000800 */
[----:B------:R-:W-:Y:S01]  /*1d3f0*/  SHF.R.S32.HI R171, RZ, 0x8, R171 ;  /* 0x00000008ffab7819 */ /* 0x000fe200000114ab */
[----:B------:R-:W4:Y:S01]  /*1d400*/  LDL.LU R252, [R1+0x3ec] ;  /* 0x0003ec0001fc7983 */ /* 0x000f220000300800 */
[----:B------:R-:W-:-:S02]  /*1d410*/  ISETP.GE.AND P5, PT, R170, UR66, PT ;  /* 0x00000042aa007c0c */ /* 0x000fc4000bfa6270 */
[----:B------:R-:W-:Y:S01]  /*1d420*/  ISETP.LT.AND P6, PT, R3, UR73, !P6 ;  /* 0x0000004903007c0c */ /* 0x000fe2000f7c1270 */
[----:B------:R-:W4:Y:S01]  /*1d430*/  LDL.LU.64 R176, [R1+0x950] ;  /* 0x0009500001b07983 */ /* 0x000f220000300a00 */
[----:B------:R-:W0:Y:S03]  /*1d440*/  LDCU UR73, c[0x0][0x398] ;  /* 0x00007300ff4977ac */ /* 0x000e260008000800 */
[----:B------:R-:W4:Y:S04]  /*1d450*/  LDL.LU.64 R196, [R1+0x948] ;  /* 0x0009480001c47983 */ /* 0x000f280000300a00 */
[----:B---3--:R3:W-:Y:S01]  /*1d460*/  @P4 STG.E.U8 desc[UR24][R182.64], R171 ;  /* 0x000000abb6004986 */ /* 0x0087e2000c101118 */
[----:B--2---:R-:W-:-:S03]  /*1d470*/  F2FP.SATFINITE.E4M3.F32.PACK_AB_MERGE_C R188, R189, R188, RZ ;  /* 0x000000bcbdbc723e */ /* 0x004fc600048070ff */
[----:B------:R-:W-:Y:S01]  /*1d480*/  @P3 STG.E.U8 desc[UR24][R180.64], R172 ;  /* 0x000000acb4003986 */ /* 0x000fe2000c101118 */
[----:B-1----:R-:W-:Y:S01]  /*1d490*/  ISETP.LT.AND P3, PT, R2, UR69, !P5 ;  /* 0x0000004502007c0c */ /* 0x002fe2000ef61270 */
[----:B------:R-:W-:Y:S01]  /*1d4a0*/  VIADD R170, R0, 0x7a ;  /* 0x0000007a00aa7836 */ /* 0x000fe20000000000 */
[----:B---3--:R-:W-:Y:S01]  /*1d4b0*/  PRMT R171, R172, 0x9910, RZ ;  /* 0x00009910acab7816 */ /* 0x008fe200000000ff */
[----:B------:R-:W-:Y:S01]  /*1d4c0*/  @P6 STG.E.U8 desc[UR24][R178.64], R188 ;  /* 0x000000bcb2006986 */ /* 0x000fe2000c101118 */
[----:B------:R-:W1:Y:S02]  /*1d4d0*/  LDCU UR69, c[0x0][0x398] ;  /* 0x00007300ff4577ac */ /* 0x000e640008000800 */
[----:B------:R-:W-:Y:S01]  /*1d4e0*/  SHF.R.S32.HI R171, RZ, 0x8, R171 ;  /* 0x00000008ffab7819 */ /* 0x000fe200000114ab */
[----:B------:R-:W2:Y:S01]  /*1d4f0*/  LDL.LU.64 R182, [R1+0x940] ;  /* 0x0009400001b67983 */ /* 0x000ea20000300a00 */
[----:B------:R-:W3:Y:S05]  /*1d500*/  LDCU UR66, c[0x0][0x39c] ;  /* 0x00007380ff4277ac */ /* 0x000eea0008000800 */
[----:B------:R0:W-:Y:S04]  /*1d510*/  @P3 STG.E.U8 desc[UR24][R190.64], R171 ;  /* 0x000000abbe003986 */ /* 0x0001e8000c101118 */
[----:B0-----:R-:W2:Y:S01]  /*1d520*/  LDL.LU.64 R190, [R1+0xc88] ;  /* 0x000c880001be7983 */ /* 0x001ea20000300a00 */
[----:B------:R-:W-:Y:S01]  /*1d530*/  ISETP.GE.AND P4, PT, R170, UR67, PT ;  /* 0x00000043aa007c0c */ /* 0x000fe2000bf86270 */
[----:B------:R-:W-:Y:S01]  /*1d540*/  VIADD R170, R0, 0x7b ;  /* 0x0000007b00aa7836 */ /* 0x000fe20000000000 */
[----:B------:R-:W-:Y:S01]  /*1d550*/  PRMT R188, R188, 0x9910, RZ ;  /* 0x00009910bcbc7816 */ /* 0x000fe200000000ff */
[----:B------:R-:W3:Y:S01]  /*1d560*/  LDL.LU R180, [R1+0x3f0] ;  /* 0x0003f00001b47983 */ /* 0x000ee20000300800 */
[C---:B------:R-:W-:Y:S01]  /*1d570*/  ISETP.LT.AND P5, PT, R3.reuse, UR75, !P5 ;  /* 0x0000004b03007c0c */ /* 0x040fe2000efa1270 */
[----:B------:R-:W0:Y:S01]  /*1d580*/  LDCU UR75, c[0x0][0x398] ;  /* 0x00007300ff4b77ac */ /* 0x000e220008000800 */
[----:B------:R-:W-:Y:S01]  /*1d590*/  ISETP.GE.AND P6, PT, R170, UR68, PT ;  /* 0x00000044aa007c0c */ /* 0x000fe2000bfc6270 */
[----:B------:R-:W-:Y:S01]  /*1d5a0*/  IMAD.MOV.U32 R170, RZ, RZ, R188 ;  /* 0x000000ffffaa7224 */ /* 0x000fe200078e00bc */
[----:B------:R-:W-:Y:S01]  /*1d5b0*/  ISETP.LT.AND P3, PT, R2, UR73, !P4 ;  /* 0x0000004902007c0c */ /* 0x000fe2000e761270 */
[----:B------:R-:W3:Y:S01]  /*1d5c0*/  LDL.LU R181, [R1+0x3f4] ;  /* 0x0003f40001b57983 */ /* 0x000ee20000300800 */
[----:B----4-:R-:W-:Y:S01]  /*1d5d0*/  F2FP.SATFINITE.E4M3.F32.PACK_AB_MERGE_C R171, R252, R175, RZ ;  /* 0x000000affcab723e */ /* 0x010fe200048070ff */
[----:B------:R-:W4:Y:S01]  /*1d5e0*/  LDCU UR73, c[0x0][0x398] ;  /* 0x00007300ff4977ac */ /* 0x000f220008000800 */
[----:B------:R-:W-:Y:S01]  /*1d5f0*/  SHF.R.S32.HI R170, RZ, 0x8, R170 ;  /* 0x00000008ffaa7819 */ /* 0x000fe200000114aa */
[----:B------:R-:W3:Y:S01]  /*1d600*/  LDL.LU.64 R178, [R1+0x930] ;  /* 0x0009300001b27983 */ /* 0x000ee20000300a00 */
[----:B-----5:R-:W-:Y:S01]  /*1d610*/  ISETP.LT.AND P4, PT, R3, UR71, !P4 ;  /* 0x0000004703007c0c */ /* 0x020fe2000e781270 */
[----:B------:R-:W5:Y:S02]  /*1d620*/  LDCU UR71, c[0x0][0x398] ;  /* 0x00007300ff4777ac */ /* 0x000f640008000800 */
[----:B------:R0:W-:Y:S01]  /*1d630*/  @P5 STG.E.U8 desc[UR24][R176.64], R170 ;  /* 0x000000aab0005986 */ /* 0x0001e2000c101118 */
[----:B-1----:R-:W-:Y:S01]  /*1d640*/  ISETP.LT.AND P5, PT, R2, UR69, !P6 ;  /* 0x0000004502007c0c */ /* 0x002fe2000f7a1270 */
[----:B------:R-:W1:Y:S01]  /*1d650*/  LDCU UR67, c[0x0][0x39c] ;  /* 0x00007380ff4377ac */ /* 0x000e620008000800 */
[----:B------:R-:W-:Y:S01]  /*1d660*/  PRMT R172, R171, 0x9910, RZ ;  /* 0x00009910abac7816 */ /* 0x000fe200000000ff */
[----:B------:R-:W-:Y:S01]  /*1d670*/  @P3 STG.E.U8 desc[UR24][R196.64], R171 ;  /* 0x000000abc4003986 */ /* 0x000fe2000c101118 */
[----:B------:R-:W1:Y:S01]  /*1d680*/  LDCU UR68, c[0x0][0x39c] ;  /* 0x00007380ff4477ac */ /* 0x000e620008000800 */
[----:B0-----:R-:W-:-:S02]  /*1d690*/  VIADD R170, R0, 0x7c ;  /* 0x0000007c00aa7836 */ /* 0x001fc40000000000 */
[----:B------:R-:W3:Y:S01]  /*1d6a0*/  LDL.LU.64 R176, [R1+0x928] ;  /* 0x0009280001b07983 */ /* 0x000ee20000300a00 */
[----:B------:R-:W0:Y:S02]  /*1d6b0*/  LDCU UR69, c[0x0][0x39c] ;  /* 0x00007380ff4577ac */ /* 0x000e240008000800 */
[----:B------:R-:W-:Y:S01]  /*1d6c0*/  ISETP.GE.AND P3, PT, R170, UR70, PT ;  /* 0x00000046aa007c0c */ /* 0x000fe2000bf66270 */
[----:B------:R-:W0:Y:S01]  /*1d6d0*/  LDCU UR70, c[0x0][0x39c] ;  /* 0x00007380ff4677ac */ /* 0x000e220008000800 */
[----:B------:R-:W-:Y:S02]  /*1d6e0*/  SHF.R.S32.HI R170, RZ, 0x8, R172 ;  /* 0x00000008ffaa7819 */ /* 0x000fe400000114ac */
[----:B--2---:R-:W-:-:S05]  /*1d6f0*/  F2FP.SATFINITE.E4M3.F32.PACK_AB_MERGE_C R190, R191, R190, RZ ;  /* 0x000000bebfbe723e */ /* 0x004fca00048070ff */
[----:B------:R2:W-:Y:S04]  /*1d700*/  @P4 STG.E.U8 desc[UR24][R182.64], R190 ;  /* 0x000000beb6004986 */ /* 0x0005e8000c101118 */
[----:B------:R0:W-:Y:S04]  /*1d710*/  @P5 STG.E.U8 desc[UR24][R192.64], R170 ;  /* 0x000000aac0005986 */ /* 0x0001e8000c101118 */
[----:B--2---:R-:W2:Y:S04]  /*1d720*/  LDL.LU.64 R182, [R1+0x920] ;  /* 0x0009200001b67983 */ /* 0x004ea80000300a00 */
[----:B0-----:R-:W2:Y:S01]  /*1d730*/  LDL.LU.64 R192, [R1+0xc80] ;  /* 0x000c800001c07983 */ /* 0x001ea20000300a00 */
[C---:B------:R-:W-:Y:S01]  /*1d740*/  ISETP.LT.AND P6, PT, R3.reuse, UR75, !P6 ;  /* 0x0000004b03007c0c */ /* 0x040fe2000f7c1270 */
[----:B------:R-:W0:Y:S01]  /*1d750*/  LDCU UR75, c[0x0][0x398] ;  /* 0x00007300ff4b77ac */ /* 0x000e220008000800 */
[----:B-----5:R-:W-:Y:S01]  /*1d760*/  ISETP.LT.AND P5, PT, R2, UR71, !P3 ;  /* 0x0000004702007c0c */ /* 0x020fe2000dfa1270 */
[----:B------:R-:W-:Y:S01]  /*1d770*/  VIADD R170, R0, 0x7d ;  /* 0x0000007d00aa7836 */ /* 0x000fe20000000000 */
[----:B------:R-:W-:Y:S01]  /*1d780*/  PRMT R172, R190, 0x9910, RZ ;  /* 0x00009910beac7816 */ /* 0x000fe200000000ff */
[----:B------:R-:W5:Y:S01]  /*1d790*/  LDL.LU R175, [R1+0x3f8] ;  /* 0x0003f80001af7983 */ /* 0x000f620000300800 */
[----:B----4-:R-:W-:Y:S01]  /*1d7a0*/  ISETP.LT.AND P3, PT, R3, UR73, !P3 ;  /* 0x0000004903007c0c */ /* 0x010fe2000df61270 */
[----:B------:R-:W4:Y:S01]  /*1d7b0*/  LDCU UR71, c[0x0][0x39c] ;  /* 0x00007380ff4777ac */ /* 0x000f220008000800 */
[----:B------:R-:W-:Y:S01]  /*1d7c0*/  SHF.R.S32.HI R172, RZ, 0x8, R172 ;  /* 0x00000008ffac7819 */ /* 0x000fe200000114ac */
[----:B------:R-:W5:Y:S01]  /*1d7d0*/  LDL.LU R252, [R1+0x3fc] ;  /* 0x0003fc0001fc7983 */ /* 0x000f620000300800 */
[----:B---3--:R-:W-:Y:S01]  /*1d7e0*/  F2FP.SATFINITE.E4M3.F32.PACK_AB_MERGE_C R171, R181, R180, RZ ;  /* 0x000000b4b5ab723e */ /* 0x008fe200048070ff */
[----:B------:R-:W3:Y:S01]  /*1d7f0*/  LDCU UR73, c[0x0][0x39c] ;  /* 0x00007380ff4977ac */ /* 0x000ee20008000800 */
[----:B------:R-:W-:Y:S01]  /*1d800*/  ISETP.GE.AND P4, PT, R170, UR72, PT ;  /* 0x00000048aa007c0c */ /* 0x000fe2000bf86270 */
[----:B------:R-:W-:Y:S01]  /*1d810*/  VIADD R170, R0, 0x7e ;  /* 0x0000007e00aa7836 */ /* 0x000fe20000000000 */
[----:B------:R1:W-:Y:S01]  /*1d820*/  @P6 STG.E.U8 desc[UR24][R178.64], R172 ;  /* 0x000000acb2006986 */ /* 0x0003e2000c101118 */
[----:B------:R-:W2:Y:S03]  /*1d830*/  LDCU UR72, c[0x0][0x398] ;  /* 0x00007300ff4877ac */ /* 0x000ea60008000800 */
[----:B------:R3:W-:Y:S01]  /*1d840*/  @P5 STG.E.U8 desc[UR24][R176.64], R171 ;  /* 0x000000abb0005986 */ /* 0x0007e2000c101118 */
[----:B0-----:R-:W-:Y:S01]  /*1d850*/  ISETP.LT.AND P5, PT, R2, UR75, !P4 ;  /* 0x0000004b02007c0c */ /* 0x001fe2000e7a1270 */
[----:B------:R-:W0:Y:S01]  /*1d860*/  LDCU UR75, c[0x0][0x398] ;  /* 0x00007300ff4b77ac */ /* 0x000e220008000800 */
[----:B------:R-:W-:Y:S01]  /*1d870*/  ISETP.GE.AND P6, PT, R170, UR74, PT ;  /* 0x0000004aaa007c0c */ /* 0x000fe2000bfc6270 */
[----:B------:R-:W-:Y:S01]  /*1d880*/  VIADD R170, R0, 0x7f ;  /* 0x0000007f00aa7836 */ /* 0x000fe20000000000 */
[----:B------:R-:W4:Y:S01]  /*1d890*/  LDL.LU.64 R180, [R1+0x910] ;  /* 0x0009100001b47983 */ /* 0x000f220000300a00 */
[----:B------:R-:W0:Y:S03]  /*1d8a0*/  LDCU UR74, c[0x0][0x398] ;  /* 0x00007300ff4a77ac */ /* 0x000e260008000800 */
[----:B-1----:R-:W4:Y:S01]  /*1d8b0*/  LDL.LU.64 R178, [R1+0x908] ;  /* 0x0009080001b27983 */ /* 0x002f220000300a00 */
[----:B---3--:R-:W-:-:S03]  /*1d8c0*/  PRMT R171, R171, 0x9910, RZ ;  /* 0x00009910abab7816 */ /* 0x008fc600000000ff */
[----:B------:R-:W3:Y:S01]  /*1d8d0*/  LDL.LU.64 R176, [R1+0x900] ;  /* 0x0009000001b07983 */ /* 0x000ee20000300a00 */
[----:B--2---:R-:W-:-:S05]  /*1d8e0*/  F2FP.SATFINITE.E4M3.F32.PACK_AB_MERGE_C R192, R193, R192, RZ ;  /* 0x000000c0c1c0723e */ /* 0x004fca00048070ff */
[----:B------:R-:W-:Y:S01]  /*1d8f0*/  @P3 STG.E.U8 desc[UR24][R182.64], R192 ;  /* 0x000000c0b6003986 */ /* 0x000fe2000c101118 */
[----:B------:R-:W-:Y:S01]  /*1d900*/  ISETP.GE.AND P3, PT, R170, UR76, PT ;  /* 0x0000004caa007c0c */ /* 0x000fe2000bf66270 */
[----:B------:R-:W1:Y:S01]  /*1d910*/  LDCU UR76, c[0x0][0x398] ;  /* 0x00007300ff4c77ac */ /* 0x000e620008000800 */
[----:B------:R-:W-:-:S05]  /*1d920*/  SHF.R.S32.HI R170, RZ, 0x8, R171 ;  /* 0x00000008ffaa7819 */ /* 0x000fca00000114ab */
[----:B------:R2:W-:Y:S04]  /*1d930*/  @P5 STG.E.U8 desc[UR24][R194.64], R170 ;  /* 0x000000aac2005986 */ /* 0x0005e8000c101118 */
[----:B--2---:R-:W2:Y:S01]  /*1d940*/  LDL.LU.64 R194, [R1+0xc78] ;  /* 0x000c780001c27983 */ /* 0x004ea20000300a00 */
[----:B------:R-:W-:Y:S02]  /*1d950*/  PRMT R192, R192, 0x9910, RZ ;  /* 0x00009910c0c07816 */ /* 0x000fe400000000ff */
[----:B------:R-:W-:Y:S01]  /*1d960*/  ISETP.LT.AND P4, PT, R3, UR72, !P4 ;  /* 0x0000004803007c0c */ /* 0x000fe2000e781270 */
[----:B------:R-:W3:Y:S01]  /*1d970*/  LDL.LU R196, [R1+0x200] ;  /* 0x0002000001c47983 */ /* 0x000ee20000300800 */
[----:B0-----:R-:W-:Y:S01]  /*1d980*/  ISETP.LT.AND P5, PT, R2, UR74, !P6 ;  /* 0x0000004a02007c0c */ /* 0x001fe2000f7a1270 */
[----:B------:R-:W-:Y:S01]  /*1d990*/  IMAD.MOV.U32 R170, RZ, RZ, R192 ;  /* 0x000000ffffaa7224 */ /* 0x000fe200078e00c0 */
[----:B-----5:R-:W-:Y:S01]  /*1d9a0*/  F2FP.SATFINITE.E4M3.F32.PACK_AB_MERGE_C R171, R252, R175, RZ ;  /* 0x000000affcab723e */ /* 0x020fe200048070ff */
[----:B------:R-:W5:Y:S01]  /*1d9b0*/  LDL.LU R197, [R1+0x204] ;  /* 0x0002040001c57983 */ /* 0x000f620000300800 */
[----:B------:R-:W0:Y:S02]  /*1d9c0*/  LDCU UR72, c[0x0][0x398] ;  /* 0x00007300ff4877ac */ /* 0x000e240008000800 */
[----:B------:R-:W-:Y:S01]  /*1d9d0*/  SHF.R.S32.HI R170, RZ, 0x8, R170 ;  /* 0x00000008ffaa7819 */ /* 0x000fe200000114aa */
[----:B------:R-:W5:Y:S01]  /*1d9e0*/  LDL.LU.64 R182, [R1+0x8f0] ;  /* 0x0008f00001b67983 */ /* 0x000f620000300a00 */
[----:B------:R-:W-:Y:S01]  /*1d9f0*/  PRMT R172, R171, 0x9910, RZ ;  /* 0x00009910abac7816 */ /* 0x000fe200000000ff */
[----:B------:R-:W0:Y:S02]  /*1da00*/  LDCU UR74, c[0x0][0x398] ;  /* 0x00007300ff4a77ac */ /* 0x000e240008000800 */
[----:B----4-:R4:W-:Y:S01]  /*1da10*/  @P4 STG.E.U8 desc[UR24][R180.64], R170 ;  /* 0x000000aab4004986 */ /* 0x0109e2000c101118 */
[----:B------:R-:W-:Y:S01]  /*1da20*/  ISETP.LT.AND P6, PT, R3, UR75, !P6 ;  /* 0x0000004b03007c0c */ /* 0x000fe2000f7c1270 */
[----:B------:R-:W0:Y:S01]  /*1da30*/  LDCU UR75, c[0x0][0x398] ;  /* 0x00007300ff4b77ac */ /* 0x000e220008000800 */
[----:B-1----:R-:W-:Y:S01]  /*1da40*/  ISETP.LT.AND P4, PT, R2, UR76, !P3 ;  /* 0x0000004c02007c0c */ /* 0x002fe2000df81270 */
[----:B------:R1:W-:Y:S01]  /*1da50*/  @P5 STG.E.U8 desc[UR24][R178.64], R171 ;  /* 0x000000abb2005986 */ /* 0x0003e2000c101118 */
[----:B------:R-:W0:Y:S01]  /*1da60*/  LDCU UR76, c[0x0][0x39c] ;  /* 0x00007380ff4c77ac */ /* 0x000e220008000800 */
[----:B----4-:R-:W-:-:S02]  /*1da70*/  VIADD R170, R0, 0x80 ;  /* 0x0000008000aa7836 */ /* 0x010fc40000000000 */
[----:B------:R-:W4:Y:S03]  /*1da80*/  LDL.LU.64 R180, [R1+0x8e8] ;  /* 0x0008e80001b47983 */ /* 0x000f260000300a00 */
[----:B------:R-:W-:Y:S01]  /*1da90*/  ISETP.GE.AND P5, PT, R170, UR4, PT ;  /* 0x00000004aa007c0c */ /* 0x000fe2000bfa6270 */
[----:B------:R-:W-:Y:S01]  /*1daa0*/  IMAD.MOV.U32 R170, RZ, RZ, R172 ;  /* 0x000000ffffaa7224 */ /* 0x000fe200078e00ac */
[----:B-1----:R-:W4:Y:S01]  /*1dab0*/  LDL.LU.64 R178, [R1+0x8e0] ;  /* 0x0008e00001b27983 */ /* 0x002f220000300a00 */
[----:B------:R-:W1:Y:S03]  /*1dac0*/  LDCU UR4, c[0x0][0x398] ;  /* 0x00007300ff0477ac */ /* 0x000e660008000800 */
[----:B------:R-:W-:Y:S02]  /*1dad0*/  SHF.R.S32.HI R170, RZ, 0x8, R170 ;  /* 0x00000008ffaa7819 */ /* 0x000fe400000114aa */
[----:B--2---:R-:W-:-:S05]  /*1dae0*/  F2FP.SATFINITE.E4M3.F32.PACK_AB_MERGE_C R194, R195, R194, RZ ;  /* 0x000000c2c3c2723e */ /* 0x004fca00048070ff */
[----:B---3--:R-:W-:Y:S04]  /*1daf0*/  @P6 STG.E.U8 desc[UR24][R176.64], R194 ;  /* 0x000000c2b0006986 */ /* 0x008fe8000c101118 */
[----:B------:R2:W-:Y:S04]  /*1db00*/  @P4 STG.E.U8 desc[UR24][R68.64], R170 ;  /* 0x000000aa44004986 */ /* 0x0005e8000c101118 */
[----:B--2---:R-:W2:Y:S01]  /*1db10*/  LDL.LU.64 R68, [R1+0xc70] ;  /* 0x000c700001447983 */ /* 0x004ea20000300a00 */
[----:B0-----:R-:W-:Y:S01]  /*1db20*/  ISETP.LT.AND P3, PT, R3, UR72, !P3 ;  /* 0x0000004803007c0c */ /* 0x001fe2000df61270 */
[----:B------:R-:W-:Y:S01]  /*1db30*/  VIADD R170, R0, 0x81 ;  /* 0x0000008100aa7836 */ /* 0x000fe20000000000 */
[----:B------:R-:W-:Y:S01]  /*1db40*/  PRMT R172, R194, 0x9910, RZ ;  /* 0x00009910c2ac7816 */ /* 0x000fe200000000ff */
[----:B------:R-:W3:Y:S01]  /*1db50*/  LDL.LU R175, [R1+0x208] ;  /* 0x0002080001af7983 */ /* 0x000ee20000300800 */
[----:B------:R-:W-:Y:S01]  /*1db60*/  ISETP.LT.AND P6, PT, R2, UR74, !P5 ;  /* 0x0000004a02007c0c */ /* 0x000fe2000efc1270 */
[----:B------:R-:W0:Y:S01]  /*1db70*/  LDCU UR72, c[0x0][0x398] ;  /* 0x00007300ff4877ac */ /* 0x000e220008000800 */
[----:B------:R-:W-:Y:S01]  /*1db80*/  ISETP.GE.AND P4, PT, R170, UR6, PT ;  /* 0x00000006aa007c0c */ /* 0x000fe2000bf86270 */
[----:B------:R-:W3:Y:S01]  /*1db90*/  LDL.LU R252, [R1+0x20c] ;  /* 0x00020c0001fc7983 */ /* 0x000ee20000300800 */
[----:B------:R-:W-:Y:S01]  /*1dba0*/  SHF.R.S32.HI R170, RZ, 0x8, R172 ;  /* 0x00000008ffaa7819 */ /* 0x000fe200000114ac */
[----:B------:R-:W0:Y:S01]  /*1dbb0*/  LDCU UR6, c[0x0][0x398] ;  /* 0x00007300ff0677ac */ /* 0x000e220008000800 */
[----:B-----5:R-:W-:Y:S01]  /*1dbc0*/  F2FP.SATFINITE.E4M3.F32.PACK_AB_MERGE_C R171, R197, R196, RZ ;  /* 0x000000c4c5ab723e */ /* 0x020fe200048070ff */
[----:B------:R-:W5:Y:S01]  /*1dbd0*/  LDL.LU.64 R176, [R1+0x8d0] ;  /* 0x0008d00001b07983 */ /* 0x000f620000300a00 */
[----:B------:R-:W-:Y:S01]  /*1dbe0*/  ISETP.LT.AND P5, PT, R3, UR75, !P5 ;  /* 0x0000004b03007c0c */ /* 0x000fe2000efa1270 */
[----:B------:R-:W0:Y:S02]  /*1dbf0*/  LDCU UR74, c[0x0][0x398] ;  /* 0x00007300ff4a77ac */ /* 0x000e240008000800 */
[----:B------:R0:W-:Y:S01]  /*1dc00*/  @P3 STG.E.U8 desc[UR24][R182.64], R170 ;  /* 0x000000aab6003986 */ /* 0x0001e2000c101118 */
[----:B-1----:R-:W-:Y:S01]  /*1dc10*/  ISETP.LT.AND P3, PT, R2, UR4, !P4 ;  /* 0x0000000402007c0c */ /* 0x002fe2000e761270 */
[----:B------:R-:W1:Y:S02]  /*1dc20*/  LDCU UR4, c[0x0][0x39c] ;  /* 0x00007380ff0477ac */ /* 0x000e640008000800 */
[----:B----4-:R4:W-:Y:S01]  /*1dc30*/  @P6 STG.E.U8 desc[UR24][R180.64], R171 ;  /* 0x000000abb4006986 */ /* 0x0109e2000c101118 */
[----:B0-----:R-:W-:-:S03]  /*1dc40*/  PRMT R170, R171, 0x9910, RZ ;  /* 0x00009910abaa7816 */ /* 0x001fc600000000ff */
[----:B------:R-:W3:Y:S04]  /*1dc50*/  LDL.LU.64 R182, [R1+0x8c8] ;  /* 0x0008c80001b67983 */ /* 0x000ee80000300a00 */
[----:B----4-:R-:W4:Y:S01]  /*1dc60*/  LDL.LU.64 R180, [R1+0x8c0] ;  /* 0x0008c00001b47983 */ /* 0x010f220000300a00 */
[----:B--2---:R-:W-:Y:S01]  /*1dc70*/  F2FP.SATFINITE.E4M3.F32.PACK_AB_MERGE_C R69, R69, R68, RZ ;  /* 0x000000444545723e */ /* 0x004fe200048070ff */
[----:B------:R-:W-:-:S05]  /*1dc80*/  VIADD R68, R0, 0x82 ;  /* 0x0000008200447836 */ /* 0x000fca0000000000 */
[----:B------:R-:W-:Y:S01]  /*1dc90*/  ISETP.GE.AND P6, PT, R68, UR8, PT ;  /* 0x0000000844007c0c */ /* 0x000fe2000bfc6270 */
[----:B------:R-:W-:Y:S01]  /*1dca0*/  IMAD.MOV.U32 R68, RZ, RZ, R170 ;  /* 0x000000ffff447224 */ /* 0x000fe200078e00aa */
[----:B------:R-:W-:Y:S01]  /*1dcb0*/  @P5 STG.E.U8 desc[UR24][R178.64], R69 ;  /* 0x00000045b2005986 */ /* 0x000fe2000c101118 */
[----:B------:R-:W0:Y:S03]  /*1dcc0*/  LDCU UR8, c[0x0][0x398] ;  /* 0x00007300ff0877ac */ /* 0x000e260008000800 */
[----:B------:R-:W-:-:S05]  /*1dcd0*/  SHF.R.S32.HI R68, RZ, 0x8, R68 ;  /* 0x00000008ff447819 */ /* 0x000fca0000011444 */
[----:B------:R2:W-:Y:S04]  /*1dce0*/  @P3 STG.E.U8 desc[UR24][R70.64], R68 ;  /* 0x0000004446003986 */ /* 0x0005e8000c101118 */
[----:B--2---:R-:W2:Y:S01]  /*1dcf0*/  LDL.LU.64 R70, [R1+0xc68] ;  /* 0x000c680001467983 */ /* 0x004ea20000300a00 */
[----:B------:R-:W-:Y:S01]  /*1dd00*/  ISETP.LT.AND P4, PT, R3, UR72, !P4 ;  /* 0x0000004803007c0c */ /* 0x000fe2000e781270 */
[----:B------:R-:W-:Y:S01]  /*1dd10*/  VIADD R68, R0, 0x83 ;  /* 0x0000008300447836 */ /* 0x000fe20000000000 */
[----:B------:R-:W-:Y:S01]  /*1dd20*/  PRMT R170, R69, 0x9910, RZ ;  /* 0x0000991045aa7816 */ /* 0x000fe200000000ff */
[----:B------:R-:W4:Y:S01]  /*1dd30*/  LDL.LU R196, [R1+0x210] ;  /* 0x0002100001c47983 */ /* 0x000f220000300800 */
[----:B------:R-:W-:Y:S01]  /*1dd40*/  ISETP.LT.AND P5, PT, R2, UR6, !P6 ;  /* 0x0000000602007c0c */ /* 0x000fe2000f7a1270 */
[----:B------:R-:W1:Y:S01]  /*1dd50*/  LDCU UR72, c[0x0][0x398] ;  /* 0x00007300ff4877ac */ /* 0x000e620008000800 */
[----:B------:R-:W-:Y:S01]  /*1dd60*/  ISETP.GE.AND P3, PT, R68, UR11, PT ;  /* 0x0000000b44007c0c */ /* 0x000fe2000bf66270 */
[----:B------:R-:W4:Y:S01]  /*1dd70*/  LDL.LU R197, [R1+0x214] ;  /* 0x0002140001c57983 */ /* 0x000f220000300800 */
[----:B------:R-:W-:Y:S01]  /*1dd80*/  SHF.R.S32.HI R68, RZ, 0x8, R170 ;  /* 0x00000008ff447819 */ /* 0x000fe200000114aa */
[----:B------:R-:W1:Y:S01]  /*1dd90*/  LDCU UR11, c[0x0][0x398] ;  /* 0x00007300ff0b77ac */ /* 0x000e620008000800 */
[----:B---3--:R-:W-:Y:S01]  /*1dda0*/  F2FP.SATFINITE.E4M3.F32.PACK_AB_MERGE_C R69, R252, R175, RZ ;  /* 0x000000affc45723e */ /* 0x008fe200048070ff */
[----:B------:R-:W3:Y:S01]  /*1ddb0*/  LDL.LU.64 R178, [R1+0x8b0] ;  /* 0x0008b00001b27983 */ /* 0x000ee20000300a00 */
[----:B------:R-:W-:Y:S01]  /*1ddc0*/  ISETP.LT.AND P6, PT, R3, UR74, !P6 ;  /* 0x0000004a03007c0c */ /* 0x000fe2000f7c1270 */
[----:B------:R-:W1:Y:S02]  /*1ddd0*/  LDCU UR74, c[0x0][0x398] ;  /* 0x00007300ff4a77ac */ /* 0x000e640008000800 */
[----:B-----5:R5:W-:Y:S01]  /*1dde0*/  @P4 STG.E.U8 desc[UR24][R176.64], R68 ;  /* 0x00000044b0004986 */ /* 0x020be2000c101118 */
[----:B0-----:R-:W-:Y:S01]  /*1ddf0*/  ISETP.LT.AND P4, PT, R2, UR8, !P3 ;  /* 0x0000000802007c0c */ /* 0x001fe2000df81270 */
[----:B------:R-:W0:Y:S02]  /*1de00*/  LDCU UR8, c[0x0][0x398] ;  /* 0x00007300ff0877ac */ /* 0x000e240008000800 */
[----:B------:R1:W-:Y:S01]  /*1de10*/  @P5 STG.E.U8 desc[UR24][R182.64], R69 ;  /* 0x00000045b6005986 */ /* 0x0003e2000c101118 */
[----:B------:R-:W0:Y:S01]  /*1de20*/  LDCU UR6, c[0x0][0x39c] ;  /* 0x00007380ff0677ac */ /* 0x000e220008000800 */
[----:B-----5:R-:W-:-:S02]  /*1de30*/  VIADD R68, R0, 0x84 ;  /* 0x0000008400447836 */ /* 0x020fc40000000000 */
[----:B------:R-:W5:Y:S03]  /*1de40*/  LDL.LU.64 R176, [R1+0x8a8] ;  /* 0x0008a80001b07983 */ /* 0x000f660000300a00 */
[----:B------:R-:W-:Y:S01]  /*1de50*/  ISETP.GE.AND P5, PT, R68, UR12, PT ;  /* 0x0000000c44007c0c */ /* 0x000fe2000bfa6270 */
[----:B-1----:R-:W3:Y:S01]  /*1de60*/  LDL.LU.64 R182, [R1+0x8a0] ;  /* 0x0008a00001b67983 */ /* 0x002ee20000300a00 */
[----:B--2---:R-:W-:Y:S01]  /*1de70*/  F2FP.SATFINITE.E4M3.F32.PACK_AB_MERGE_C R70, R71, R70, RZ ;  /* 0x000000464746723e */ /* 0x004fe200048070ff */
[----:B------:R-:W1:Y:S01]  /*1de80*/  LDCU UR12, c[0x0][0x398] ;  /* 0x00007300ff0c77ac */ /* 0x000e620008000800 */
[----:B------:R-:W-:-:S05]  /*1de90*/  PRMT R71, R69, 0x9910, RZ ;  /* 0x0000991045477816 */ /* 0x000fca00000000ff */
[----:B------:R-:W-:Y:S01]  /*1dea0*/  IMAD.MOV.U32 R68, RZ, RZ, R71 ;  /* 0x000000ffff447224 */ /* 0x000fe200078e0047 */
[----:B----4-:R-:W-:Y:S04]  /*1deb0*/  @P6 STG.E.U8 desc[UR24][R180.64], R70 ;  /* 0x00000046b4006986 */ /* 0x010fe8000c101118 */
        /* <DEDUP_REMOVED lines=13> */
[----:B------:R-:W-:Y:S01]  /*1df90*/  F2FP.SATFINITE.E4M3.F32.PACK_AB_MERGE_C R69, R197, R196, RZ ;  /* 0x000000c4c545723e */ /* 0x000fe200048070ff */
[----:B------:R-:W4:Y:S01]  /*1dfa0*/  LDL.LU.64 R180, [R1+0x890] ;  /* 0x0008900001b47983 */ /* 0x000f220000300a00 */
[----:B------:R-:W-:-:S03]  /*1dfb0*/  ISETP.LT.AND P5, PT, R3, UR74, !P5 ;  /* 0x0000004a03007c0c */ /* 0x000fc6000efa1270 */
[----:B---3--:R3:W-:Y:S01]  /*1dfc0*/  @P3 STG.E.U8 desc[UR24][R178.64], R68 ;  /* 0x00000044b2003986 */ /* 0x0087e2000c101118 */
[----:B------:R-:W-:Y:S02]  /*1dfd0*/  PRMT R70, R69, 0x9910, RZ ;  /* 0x0000991045467816 */ /* 0x000fe400000000ff */
[----:B0-----:R-:W-:Y:S01]  /*1dfe0*/  ISETP.LT.AND P3, PT, R2, UR8, !P4 ;  /* 0x0000000802007c0c */ /* 0x001fe2000e761270 */
[----:B-----5:R0:W-:Y:S01]  /*1dff0*/  @P6 STG.E.U8 desc[UR24][R176.64], R69 ;  /* 0x00000045b0006986 */ /* 0x0201e2000c101118 */
[----:B---3--:R-:W-:-:S03]  /*1e000*/  VIADD R68, R0, 0x86 ;  /* 0x0000008600447836 */ /* 0x008fc60000000000 */
[----:B------:R-:W3:Y:S01]  /*1e010*/  LDL.LU.64 R178, [R1+0x888] ;  /* 0x0008880001b27983 */ /* 0x000ee20000300a00 */
[----:B------:R-:W5:Y:S01]  /*1e020*/  LDCU UR8, c[0x0][0x39c] ;  /* 0x00007380ff0877ac */ /* 0x000f620008000800 */
[----:B------:R-:W-:Y:S01]  /*1e030*/  ISETP.GE.AND P6, PT, R68, UR16, PT ;  /* 0x0000001044007c0c */ /* 0x000fe2000bfc6270 */
[----:B------:R-:W-:Y:S01]  /*1e040*/  IMAD.MOV.U32 R68, RZ, RZ, R70 ;  /* 0x000000ffff447224 */ /* 0x000fe200078e0046 */
[----:B0-----:R-:W3:Y:S01]  /*1e050*/  LDL.LU.64 R176, [R1+0x880] ;  /* 0x0008800001b07983 */ /* 0x001ee20000300a00 */
[----:B------:R-:W0:Y:S03]  /*1e060*/  LDCU UR16, c[0x0][0x398] ;  /* 0x00007300ff1077ac */ /* 0x000e260008000800 */
[----:B------:R-:W-:Y:S02]  /*1e070*/  SHF.R.S32.HI R68, RZ, 0x8, R68 ;  /* 0x00000008ff447819 */ /* 0x000fe40000011444 */
[----:B--2---:R-:W-:-:S05]  /*1e080*/  F2FP.SATFINITE.E4M3.F32.PACK_AB_MERGE_C R72, R73, R72, RZ ;  /* 0x000000484948723e */ /* 0x004fca00048070ff */
[----:B------:R-:W-:Y:S04]  /*1e090*/  @P5 STG.E.U8 desc[UR24][R182.64], R72 ;  /* 0x00000048b6005986 */ /* 0x000fe8000c101118 */
[----:B------:R2:W-:Y:S04]  /*1e0a0*/  @P3 STG.E.U8 desc[UR24][R74.64], R68 ;  /* 0x000000444a003986 */ /* 0x0005e8000c101118 */
[----:B--2---:R-:W2:Y:S01]  /*1e0b0*/  LDL.LU.64 R74, [R1+0xc58] ;  /* 0x000c5800014a7983 */ /* 0x004ea20000300a00 */
[C---:B-1----:R-:W-:Y:S01]  /*1e0c0*/  ISETP.LT.AND P4, PT, R3.reuse, UR12, !P4 ;  /* 0x0000000c03007c0c */ /* 0x042fe2000e781270 */
[----:B------:R-:W-:Y:S01]  /*1e0d0*/  VIADD R68, R0, 0x87 ;  /* 0x0000008700447836 */ /* 0x000fe20000000000 */
[----:B------:R-:W-:Y:S01]  /*1e0e0*/  PRMT R70, R72, 0x9910, RZ ;  /* 0x0000991048467816 */ /* 0x000fe200000000ff */
[----:B------:R-:W5:Y:S01]  /*1e0f0*/  LDL.LU R196, [R1+0x220] ;  /* 0x0002200001c47983 */ /* 0x000f620000300800 */
[----:B------:R-:W-:Y:S01]  /*1e100*/  ISETP.LT.AND P5, PT, R2, UR11, !P6 ;  /* 0x0000000b02007c0c */ /* 0x000fe2000f7a1270 */
[----:B------:R-:W1:Y:S01]  /*1e110*/  LDCU UR12, c[0x0][0x398] ;  /* 0x00007300ff0c77ac */ /* 0x000e620008000800 */
[----:B------:R-:W-:Y:S01]  /*1e120*/  ISETP.GE.AND P3, PT, R68, UR18, PT ;  /* 0x0000001244007c0c */ /* 0x000fe2000bf66270 */
[----:B------:R-:W5:Y:S01]  /*1e130*/  LDL.LU R197, [R1+0x224] ;  /* 0x0002240001c57983 */ /* 0x000f620000300800 */
[----:B------:R-:W-:Y:S01]  /*1e140*/  SHF.R.S32.HI R68, RZ, 0x8, R70 ;  /* 0x00000008ff447819 */ /* 0x000fe20000011446 */
[----:B------:R-:W1:Y:S01]  /*1e150*/  LDCU UR18, c[0x0][0x398] ;  /* 0x00007300ff1277ac */ /* 0x000e620008000800 */
[----:B----4-:R-:W-:Y:S01]  /*1e160*/  F2FP.SATFINITE.E4M3.F32.PACK_AB_MERGE_C R69, R252, R175, RZ ;  /* 0x000000affc45723e */ /* 0x010fe200048070ff */
[----:B------:R-:W4:Y:S01]  /*1e170*/  LDL.LU.64 R182, [R1+0x870] ;  /* 0x0008700001b67983 */ /* 0x000f220000300a00 */
[----:B------:R-:W-:Y:S01]  /*1e180*/  ISETP.LT.AND P6, PT, R3, UR14, !P6 ;  /* 0x0000000e03007c0c */ /* 0x000fe2000f7c1270 */
[----:B------:R-:W1:Y:S02]  /*1e190*/  LDCU UR14, c[0x0][0x398] ;  /* 0x00007300ff0e77ac */ /* 0x000e640008000800 */
[----:B------:R1:W-:Y:S01]  /*1e1a0*/  @P4 STG.E.U8 desc[UR24][R180.64], R68 ;  /* 0x00000044b4004986 */ /* 0x0003e2000c101118 */
[----:B------:R-:W-:Y:S01]  /*1e1b0*/  PRMT R70, R69, 0x9910, RZ ;  /* 0x0000991045467816 */ /* 0x000fe200000000ff */
[----:B------:R-:W2:Y:S01]  /*1e1c0*/  LDCU UR11, c[0x0][0x39c] ;  /* 0x00007380ff0b77ac */ /* 0x000ea20008000800 */
[----:B0-----:R-:W-:Y:S01]  /*1e1d0*/  ISETP.LT.AND P4, PT, R2, UR16, !P3 ;  /* 0x0000001002007c0c */ /* 0x001fe2000df81270 */
[----:B---3--:R0:W-:Y:S01]  /*1e1e0*/  @P5 STG.E.U8 desc[UR24][R178.64], R69 ;  /* 0x00000045b2005986 */ /* 0x0081e2000c101118 */
[----:B------:R-:W3:Y:S01]  /*1e1f0*/  LDCU UR16, c[0x0][0x398] ;  /* 0x00007300ff1077ac */ /* 0x000ee20008000800 */
[----:B-1----:R-:W-:-:S02]  /*1e200*/  VIADD R68, R0, 0x88 ;  /* 0x0000008800447836 */ /* 0x002fc40000000000 */
[----:B------:R-:W3:Y:S03]  /*1e210*/  LDL.LU.64 R180, [R1+0x868] ;  /* 0x0008680001b47983 */ /* 0x000ee60000300a00 */
[----:B------:R-:W-:Y:S01]  /*1e220*/  ISETP.GE.AND P5, PT, R68, UR20, PT ;  /* 0x0000001444007c0c */ /* 0x000fe2000bfa6270 */
[----:B------:R-:W-:Y:S01]  /*1e230*/  IMAD.MOV.U32 R68, RZ, RZ, R70 ;  /* 0x000000ffff447224 */ /* 0x000fe200078e0046 */
[----:B0-----:R-:W3:Y:S01]  /*1e240*/  LDL.LU.64 R178, [R1+0x860] ;  /* 0x0008600001b27983 */ /* 0x001ee20000300a00 */
[----:B--2---:R-:W-:Y:S01]  /*1e250*/  F2FP.SATFINITE.E4M3.F32.PACK_AB_MERGE_C R74, R75, R74, RZ ;  /* 0x0000004a4b4a723e */ /* 0x004fe200048070ff */
[----:B------:R-:W0:Y:S02]  /*1e260*/  LDCU UR20, c[0x0][0x398] ;  /* 0x00007300ff1477ac */ /* 0x000e240008000800 */
[----:B------:R-:W-:Y:S02]  /*1e270*/  SHF.R.S32.HI R68, RZ, 0x8, R68 ;  /* 0x00000008ff447819 */ /* 0x000fe40000011444 */
[----:B------:R-:W-:Y:S04]  /*1e280*/  @P6 STG.E.U8 desc[UR24][R176.64], R74 ;  /* 0x0000004ab0006986 */ /* 0x000fe8000c101118 */
[----:B------:R1:W-:Y:S04]  /*1e290*/  @P4 STG.E.U8 desc[UR24][R76.64], R68 ;  /* 0x000000444c004986 */ /* 0x0003e8000c101118 */
[----:B-1----:R-:W2:Y:S01]  /*1e2a0*/  LDL.LU.64 R76, [R1+0xc50] ;  /* 0x000c5000014c7983 */ /* 0x002ea20000300a00 */
[----:B------:R-:W-:Y:S01]  /*1e2b0*/  ISETP.LT.AND P3, PT, R3, UR12, !P3 ;  /* 0x0000000c03007c0c */ /* 0x000fe2000df61270 */
[----:B------:R-:W-:Y:S01]  /*1e2c0*/  VIADD R68, R0, 0x89 ;  /* 0x0000008900447836 */ /* 0x000fe20000000000 */
[----:B------:R-:W-:Y:S01]  /*1e2d0*/  PRMT R70, R74, 0x9910, RZ ;  /* 0x000099104a467816 */ /* 0x000fe200000000ff */
[----:B------:R-:W2:Y:S01]  /*1e2e0*/  LDL.LU R175, [R1+0x228] ;  /* 0x0002280001af7983 */ /* 0x000ea20000300800 */
[----:B------:R-:W-:Y:S01]  /*1e2f0*/  ISETP.LT.AND P6, PT, R2, UR18, !P5 ;  /* 0x0000001202007c0c */ /* 0x000fe2000efc1270 */
[----:B------:R-:W1:Y:S01]  /*1e300*/  LDCU UR18, c[0x0][0x398] ;  /* 0x00007300ff1277ac */ /* 0x000e620008000800 */
[----:B------:R-:W-:Y:S01]  /*1e310*/  ISETP.GE.AND P4, PT, R68, UR22, PT ;  /* 0x0000001644007c0c */ /* 0x000fe2000bf86270 */
[----:B------:R-:W2:Y:S01]  /*1e320*/  LDL.LU R252, [R1+0x22c] ;  /* 0x00022c0001fc7983 */ /* 0x000ea20000300800 */
[----:B------:R-:W-:Y:S01]  /*1e330*/  SHF.R.S32.HI R68, RZ, 0x8, R70 ;  /* 0x00000008ff447819 */ /* 0x000fe20000011446 */
[----:B------:R-:W0:Y:S01]  /*1e340*/  LDCU UR22, c[0x0][0x398] ;  /* 0x00007300ff1677ac */ /* 0x000e220008000800 */
[----:B-----5:R-:W-:Y:S01]  /*1e350*/  F2FP.SATFINITE.E4M3.F32.PACK_AB_MERGE_C R69, R197, R196, RZ ;  /* 0x000000c4c545723e */ /* 0x020fe200048070ff */
[----:B------:R-:W5:Y:S01]  /*1e360*/  LDL.LU.64 R176, [R1+0x850] ;  /* 0x0008500001b07983 */ /* 0x000f620000300a00 */
[----:B------:R-:W-:Y:S01]  /*1e370*/  ISETP.LT.AND P5, PT, R3, UR14, !P5 ;  /* 0x0000000e03007c0c */ /* 0x000fe2000efa1270 */
[----:B------:R-:W0:Y:S02]  /*1e380*/  LDCU UR14, c[0x0][0x398] ;  /* 0x00007300ff0e77ac */ /* 0x000e240008000800 */
[----:B----4-:R4:W-:Y:S01]  /*1e390*/  @P3 STG.E.U8 desc[UR24][R182.64], R68 ;  /* 0x00000044b6003986 */ /* 0x0109e2000c101118 */
[----:B------:R-:W-:Y:S01]  /*1e3a0*/  PRMT R70, R69, 0x9910, RZ ;  /* 0x0000991045467816 */ /* 0x000fe200000000ff */
[----:B------:R-:W0:Y:S01]  /*1e3b0*/  LDCU UR12, c[0x0][0x39c] ;  /* 0x00007380ff0c77ac */ /* 0x000e220008000800 */
[----:B---3--:R-:W-:Y:S01]  /*1e3c0*/  ISETP.LT.AND P3, PT, R2, UR16, !P4 ;  /* 0x0000001002007c0c */ /* 0x008fe2000e761270 */
[----:B------:R3:W-:Y:S01]  /*1e3d0*/  @P6 STG.E.U8 desc[UR24][R180.64], R69 ;  /* 0x00000045b4006986 */ /* 0x0007e2000c101118 */
[----:B----4-:R-:W-:-:S03]  /*1e3e0*/  VIADD R68, R0, 0x8a ;  /* 0x0000008a00447836 */ /* 0x010fc60000000000 */
[----:B------:R-:W4:Y:S01]  /*1e3f0*/  LDL.LU.64 R182, [R1+0x848] ;  /* 0x0008480001b67983 */ /* 0x000f220000300a00 */
[----:B------:R-:W0:Y:S01]  /*1e400*/  LDCU UR16, c[0x0][0x398] ;  /* 0x00007300ff1077ac */ /* 0x000e220008000800 */
[----:B------:R-:W-:Y:S01]  /*1e410*/  ISETP.GE.AND P6, PT, R68, UR23, PT ;  /* 0x0000001744007c0c */ /* 0x000fe2000bfc6270 */
[----:B------:R-:W-:Y:S01]  /*1e420*/  IMAD.MOV.U32 R68, RZ, RZ, R70 ;  /* 0x000000ffff447224 */ /* 0x000fe200078e0046 */
[----:B---3--:R-:W3:Y:S01]  /*1e430*/  LDL.LU.64 R180, [R1+0x840] ;  /* 0x0008400001b47983 */ /* 0x008ee20000300a00 */
[----:B--2---:R-:W-:Y:S01]  /*1e440*/  F2FP.SATFINITE.E4M3.F32.PACK_AB_MERGE_C R76, R77, R76, RZ ;  /* 0x0000004c4d4c723e */ /* 0x004fe200048070ff */
[----:B------:R-:W2:Y:S02]  /*1e450*/  LDCU UR23, c[0x0][0x398] ;  /* 0x00007300ff1777ac */ /* 0x000ea40008000800 */
[----:B------:R-:W-:Y:S02]  /*1e460*/  SHF.R.S32.HI R68, RZ, 0x8, R68 ;  /* 0x00000008ff447819 */ /* 0x000fe40000011444 */
[----:B------:R-:W-:Y:S04]  /*1e470*/  @P5 STG.E.U8 desc[UR24][R178.64], R76 ;  /* 0x0000004cb2005986 */ /* 0x000fe8000c101118 */
[----:B------:R0:W-:Y:S04]  /*1e480*/  @P3 STG.E.U8 desc[UR24][R78.64], R68 ;  /* 0x000000444e003986 */ /* 0x0001e8000c101118 */
[----:B0-----:R-:W2:Y:S01]  /*1e490*/  LDL.LU.64 R78, [R1+0xc48] ;  /* 0x000c4800014e7983 */ /* 0x001ea20000300a00 */
[C---:B------:R-:W-:Y:S01]  /*1e4a0*/  ISETP.LT.AND P4, PT, R3.reuse, UR20, !P4 ;  /* 0x0000001403007c0c */ /* 0x040fe2000e781270 */
[----:B------:R-:W-:Y:S01]  /*1e4b0*/  VIADD R68, R0, 0x8b ;  /* 0x0000008b00447836 */ /* 0x000fe20000000000 */
[----:B------:R-:W-:Y:S01]  /*1e4c0*/  PRMT R70, R76, 0x9910, RZ ;  /* 0x000099104c467816 */ /* 0x000fe200000000ff */
[----:B------:R-:W3:Y:S01]  /*1e4d0*/  LDL.LU R196, [R1+0x230] ;  /* 0x0002300001c47983 */ /* 0x000ee20000300800 */
[----:B-1----:R-:W-:Y:S01]  /*1e4e0*/  ISETP.LT.AND P5, PT, R2, UR18, !P6 ;  /* 0x0000001202007c0c */ /* 0x002fe2000f7a1270 */
[----:B------:R-:W0:Y:S01]  /*1e4f0*/  LDCU UR20, c[0x0][0x398] ;  /* 0x00007300ff1477ac */ /* 0x000e220008000800 */
[----:B------:R-:W-:Y:S01]  /*1e500*/  ISETP.GE.AND P3, PT, R68, UR26, PT ;  /* 0x0000001a44007c0c */ /* 0x000fe2000bf66270 */
[----:B------:R-:W3:Y:S01]  /*1e510*/  LDL.LU R197, [R1+0x234] ;  /* 0x0002340001c57983 */ /* 0x000ee20000300800 */
[----:B------:R-:W-:Y:S01]  /*1e520*/  SHF.R.S32.HI R68, RZ, 0x8, R70 ;  /* 0x00000008ff447819 */ /* 0x000fe20000011446 */
[----:B------:R-:W1:Y:S01]  /*1e530*/  LDCU UR18, c[0x0][0x398] ;  /* 0x00007300ff1277ac */ /* 0x000e620008000800 */
[----:B------:R-:W-:Y:S01]  /*1e540*/  F2FP.SATFINITE.E4M3.F32.PACK_AB_MERGE_C R69, R252, R175, RZ ;  /* 0x000000affc45723e */ /* 0x000fe200048070ff */
[----:B------:R-:W3:Y:S01]  /*1e550*/  LDL.LU.64 R178, [R1+0x830] ;  /* 0x0008300001b27983 */ /* 0x000ee20000300a00 */
[----:B------:R-:W-:Y:S01]  /*1e560*/  ISETP.LT.AND P6, PT, R3, UR14, !P6 ;  /* 0x0000000e03007c0c */ /* 0x000fe2000f7c1270 */
[----:B------:R-:W0:Y:S02]  /*1e570*/  LDCU UR26, c[0x0][0x398] ;  /* 0x00007300ff1a77ac */ /* 0x000e240008000800 */
[----:B-----5:R5:W-:Y:S01]  /*1e580*/  @P4 STG.E.U8 desc[UR24][R176.64], R68 ;  /* 0x00000044b0004986 */ /* 0x020be2000c101118 */
[----:B------:R-:W-:Y:S01]  /*1e590*/  PRMT R70, R69, 0x9910, RZ ;  /* 0x0000991045467816 */ /* 0x000fe200000000ff */
[----:B------:R-:W0:Y:S01]  /*1e5a0*/  LDCU UR14, c[0x0][0x39c] ;  /* 0x00007380ff0e77ac */ /* 0x000e220008000800 */
[----:B------:R-:W-:Y:S01]  /*1e5b0*/  ISETP.LT.AND P4, PT, R2, UR16, !P3 ;  /* 0x0000001002007c0c */ /* 0x000fe2000df81270 */
[----:B----4-:R4:W-:Y:S01]  /*1e5c0*/  @P5 STG.E.U8 desc[UR24][R182.64], R69 ;  /* 0x00000045b6005986 */ /* 0x0109e2000c101118 */
[----:B------:R-:W0:Y:S01]  /*1e5d0*/  LDCU UR16, c[0x0][0x398] ;  /* 0x00007300ff1077ac */ /* 0x000e220008000800 */
[----:B-----5:R-:W-:-:S02]  /*1e5e0*/  VIADD R68, R0, 0x8c ;  /* 0x0000008c00447836 */ /* 0x020fc40000000000 */
[----:B------:R-:W5:Y:S03]  /*1e5f0*/  LDL.LU.64 R176, [R1+0x828] ;  /* 0x0008280001b07983 */ /* 0x000f660000300a00 */
[----:B------:R-:W-:Y:S01]  /*1e600*/  ISETP.GE.AND P5, PT, R68, UR27, PT ;  /* 0x0000001b44007c0c */ /* 0x000fe2000bfa6270 */
[----:B------:R-:W-:Y:S01]  /*1e610*/  IMAD.MOV.U32 R68, RZ, RZ, R70 ;  /* 0x000000ffff447224 */ /* 0x000fe200078e0046 */
[----:B----4-:R-:W4:Y:S01]  /*1e620*/  LDL.LU.64 R182, [R1+0x820] ;  /* 0x0008200001b67983 */ /* 0x010f220000300a00 */
[----:B--2---:R-:W-:Y:S01]  /*1e630*/  F2FP.SATFINITE.E4M3.F32.PACK_AB_MERGE_C R78, R79, R78, RZ ;  /* 0x0000004e4f4e723e */ /* 0x004fe200048070ff */
[----:B------:R-:W2:Y:S02]  /*1e640*/  LDCU UR27, c[0x0][0x398] ;  /* 0x00007300ff1b77ac */ /* 0x000ea40008000800 */
[----:B------:R-:W-:Y:S02]  /*1e650*/  SHF.R.S32.HI R68, RZ, 0x8, R68 ;  /* 0x00000008ff447819 */ /* 0x000fe40000011444 */
[----:B---3--:R-:W-:Y:S04]  /*1e660*/  @P6 STG.E.U8 desc[UR24][R180.64], R78 ;  /* 0x0000004eb4006986 */ /* 0x008fe8000c101118 */
[----:B------:R3:W-:Y:S04]  /*1e670*/  @P4 STG.E.U8 desc[UR24][R80.64], R68 ;  /* 0x0000004450004986 */ /* 0x0007e8000c101118 */
[----:B---3--:R-:W3:Y:S01]  /*1e680*/  LDL.LU.64 R80, [R1+0xc40] ;  /* 0x000c400001507983 */ /* 0x008ee20000300a00 */
[----:B0-----:R-:W-:Y:S01]  /*1e690*/  ISETP.LT.AND P3, PT, R3, UR20, !P3 ;  /* 0x0000001403007c0c */ /* 0x001fe2000df61270 */
[----:B------:R-:W-:Y:S01]  /*1e6a0*/  VIADD R68, R0, 0x8d ;  /* 0x0000008d00447836 */ /* 0x000fe20000000000 */
[----:B------:R-:W-:Y:S01]  /*1e6b0*/  PRMT R70, R78, 0x9910, RZ ;  /* 0x000099104e467816 */ /* 0x000fe200000000ff */
[----:B------:R-:W2:Y:S01]  /*1e6c0*/  LDL.LU R175, [R1+0x238] ;  /* 0x0002380001af7983 */ /* 0x000ea20000300800 */
[----:B-1----:R-:W-:Y:S01]  /*1e6d0*/  ISETP.LT.AND P6, PT, R2, UR18, !P5 ;  /* 0x0000001202007c0c */ /* 0x002fe2000efc1270 */
[----:B------:R-:W0:Y:S01]  /*1e6e0*/  LDCU UR20, c[0x0][0x398] ;  /* 0x00007300ff1477ac */ /* 0x000e220008000800 */
[----:B------:R-:W-:Y:S01]  /*1e6f0*/  ISETP.GE.AND P4, PT, R68, UR28, PT ;  /* 0x0000001c44007c0c */ /* 0x000fe2000bf86270 */
[----:B------:R-:W2:Y:S01]  /*1e700*/  LDL.LU R252, [R1+0x23c] ;  /* 0x00023c0001fc7983 */ /* 0x000ea20000300800 */
[----:B------:R-:W-:Y:S01]  /*1e710*/  SHF.R.S32.HI R68, RZ, 0x8, R70 ;  /* 0x00000008ff447819 */ /* 0x000fe20000011446 */
[----:B------:R-:W1:Y:S01]  /*1e720*/  LDCU UR18, c[0x0][0x398] ;  /* 0x00007300ff1277ac */ /* 0x000e620008000800 */
[----:B------:R-:W-:Y:S01]  /*1e730*/  F2FP.SATFINITE.E4M3.F32.PACK_AB_MERGE_C R69, R197, R196, RZ ;  /* 0x000000c4c545723e */ /* 0x000fe200048070ff */
[----:B------:R-:W2:Y:S01]  /*1e740*/  LDL.LU.64 R180, [R1+0x810] ;  /* 0x0008100001b47983 */ /* 0x000ea20000300a00 */
[----:B------:R-:W-:Y:S01]  /*1e750*/  ISETP.LT.AND P5, PT, R3, UR22, !P5 ;  /* 0x0000001603007c0c */ /* 0x000fe2000efa1270 */
[----:B------:R-:W0:Y:S02]  /*1e760*/  LDCU UR22, c[0x0][0x398] ;  /* 0x00007300ff1677ac */ /* 0x000e240008000800 */
[----:B------:R1:W-:Y:S01]  /*1e770*/  @P3 STG.E.U8 desc[UR24][R178.64], R68 ;  /* 0x00000044b2003986 */ /* 0x0003e2000c101118 */
[----:B------:R-:W-:Y:S01]  /*1e780*/  PRMT R70, R69, 0x9910, RZ ;  /* 0x0000991045467816 */ /* 0x000fe200000000ff */
[----:B------:R-:W0:Y:S01]  /*1e790*/  LDCU UR28, c[0x0][0x398] ;  /* 0x00007300ff1c77ac */ /* 0x000e220008000800 */
[----:B------:R-:W-:Y:S01]  /*1e7a0*/  ISETP.LT.AND P3, PT, R2, UR16, !P4 ;  /* 0x0000001002007c0c */ /* 0x000fe2000e761270 */
[----:B-----5:R5:W-:Y:S01]  /*1e7b0*/  @P6 STG.E.U8 desc[UR24][R176.64], R69 ;  /* 0x00000045b0006986 */ /* 0x020be2000c101118 */
[----:B------:R-:W0:Y:S01]  /*1e7c0*/  LDCU UR16, c[0x0][0x39c] ;  /* 0x00007380ff1077ac */ /* 0x000e220008000800 */
[----:B-1----:R-:W-:-:S02]  /*1e7d0*/  VIADD R68, R0, 0x8e ;  /* 0x0000008e00447836 */ /* 0x002fc40000000000 */
[----:B------:R-:W2:Y:S03]  /*1e7e0*/  LDL.LU.64 R178, [R1+0x808] ;  /* 0x0008080001b27983 */ /* 0x000ea60000300a00 */
[----:B------:R-:W-:Y:S01]  /*1e7f0*/  ISETP.GE.AND P6, PT, R68, UR29, PT ;  /* 0x0000001d44007c0c */ /* 0x000fe2000bfc6270 */
[----:B------:R-:W-:Y:S01]  /*1e800*/  IMAD.MOV.U32 R68, RZ, RZ, R70 ;  /* 0x000000ffff447224 */ /* 0x000fe200078e0046 */
[----:B-----5:R-:W5:Y:S01]  /*1e810*/  LDL.LU.64 R176, [R1+0x800] ;  /* 0x0008000001b07983 */ /* 0x020f620000300a00 */
[----:B---3--:R-:W-:Y:S01]  /*1e820*/  F2FP.SATFINITE.E4M3.F32.PACK_AB_MERGE_C R80, R81, R80, RZ ;  /* 0x000000505150723e */ /* 0x008fe200048070ff */
[----:B------:R-:W1:Y:S02]  /*1e830*/  LDCU UR29, c[0x0][0x398] ;  /* 0x00007300ff1d77ac */ /* 0x000e640008000800 */
[----:B------:R-:W-:Y:S02]  /*1e840*/  SHF.R.S32.HI R68, RZ, 0x8, R68 ;  /* 0x00000008ff447819 */ /* 0x000fe40000011444 */
[----:B----4-:R-:W-:Y:S04]  /*1e850*/  @P5 STG.E.U8 desc[UR24][R182.64], R80 ;  /* 0x00000050b6005986 */ /* 0x010fe8000c101118 */
[----:B------:R3:W-:Y:S04]  /*1e860*/  @P3 STG.E.U8 desc[UR24][R82.64], R68 ;  /* 0x0000004452003986 */ /* 0x0007e8000c101118 */
[----:B---3--:R-:W3:Y:S01]  /*1e870*/  LDL.LU.64 R82, [R1+0xc38] ;  /* 0x000c380001527983 */ /* 0x008ee20000300a00 */
[C---:B0-----:R-:W-:Y:S01]  /*1e880*/  ISETP.LT.AND P4, PT, R3.reuse, UR20, !P4 ;  /* 0x0000001403007c0c */ /* 0x041fe2000e781270 */
[----:B------:R-:W-:Y:S01]  /*1e890*/  VIADD R68, R0, 0x8f ;  /* 0x0000008f00447836 */ /* 0x000fe20000000000 */
[----:B------:R-:W-:Y:S01]  /*1e8a0*/  PRMT R70, R80, 0x9910, RZ ;  /* 0x0000991050467816 */ /* 0x000fe200000000ff */
[----:B------:R-:W4:Y:S01]  /*1e8b0*/  LDL.LU R196, [R1+0x240] ;  /* 0x0002400001c47983 */ /* 0x000f220000300800 */
[----:B------:R-:W-:Y:S01]  /*1e8c0*/  ISETP.LT.AND P5, PT, R2, UR18, !P6 ;  /* 0x0000001202007c0c */ /* 0x000fe2000f7a1270 */
[----:B------:R-:W0:Y:S01]  /*1e8d0*/  LDCU UR20, c[0x0][0x398] ;  /* 0x00007300ff1477ac */ /* 0x000e220008000800 */
[----:B------:R-:W-:Y:S01]  /*1e8e0*/  ISETP.GE.AND P3, PT, R68, UR30, PT ;  /* 0x0000001e44007c0c */ /* 0x000fe2000bf66270 */
[----:B------:R-:W4:Y:S01]  /*1e8f0*/  LDL.LU R197, [R1+0x244] ;  /* 0x0002440001c57983 */ /* 0x000f220000300800 */
[----:B------:R-:W-:Y:S01]  /*1e900*/  SHF.R.S32.HI R68, RZ, 0x8, R70 ;  /* 0x00000008ff447819 */ /* 0x000fe20000011446 */
[----:B------:R-:W0:Y:S01]  /*1e910*/  LDCU UR30, c[0x0][0x398] ;  /* 0x00007300ff1e77ac */ /* 0x000e220008000800 */
[----:B--2---:R-:W-:Y:S01]  /*1e920*/  F2FP.SATFINITE.E4M3.F32.PACK_AB_MERGE_C R69, R252, R175, RZ ;  /* 0x000000affc45723e */ /* 0x004fe200048070ff */
[----:B------:R-:W2:Y:S01]  /*1e930*/  LDL.LU.64 R182, [R1+0x7f0] ;  /* 0x0007f00001b67983 */ /* 0x000ea20000300a00 */
[----:B------:R-:W-:Y:S01]  /*1e940*/  ISETP.LT.AND P6, PT, R3, UR22, !P6 ;  /* 0x0000001603007c0c */ /* 0x000fe2000f7c1270 */
[----:B------:R-:W0:Y:S02]  /*1e950*/  LDCU UR22, c[0x0][0x398] ;  /* 0x00007300ff1677ac */ /* 0x000e240008000800 */
[----:B------:R1:W-:Y:S01]  /*1e960*/  @P4 STG.E.U8 desc[UR24][R180.64], R68 ;  /* 0x00000044b4004986 */ /* 0x0003e2000c101118 */
[----:B------:R-:W-:Y:S01]  /*1e970*/  PRMT R70, R69, 0x9910, RZ ;  /* 0x0000991045467816 */ /* 0x000fe200000000ff */
[----:B------:R-:W0:Y:S01]  /*1e980*/  LDCU UR18, c[0x0][0x39c] ;  /* 0x00007380ff1277ac */ /* 0x000e220008000800 */
[----:B------:R-:W-:Y:S01]  /*1e990*/  ISETP.LT.AND P4, PT, R2, UR23, !P3 ;  /* 0x0000001702007c0c */ /* 0x000fe2000df81270 */
[----:B------:R5:W-:Y:S01]  /*1e9a0*/  @P5 STG.E.U8 desc[UR24][R178.64], R69 ;  /* 0x00000045b2005986 */ /* 0x000be2000c101118 */
        /* <DEDUP_REMOVED lines=9> */
[----:B------:R-:W-:Y:S04]  /*1ea40*/  @P6 STG.E.U8 desc[UR24][R176.64], R82 ;  /* 0x00000052b0006986 */ /* 0x000fe8000c101118 */
[----:B------:R3:W-:Y:S04]  /*1ea50*/  @P4 STG.E.U8 desc[UR24][R84.64], R68 ;  /* 0x0000004454004986 */ /* 0x0007e8000c101118 */
[----:B---3--:R-:W3:Y:S01]  /*1ea60*/  LDL.LU.64 R84, [R1+0xc30] ;  /* 0x000c300001547983 */ /* 0x008ee20000300a00 */
[----:B0-----:R-:W-:Y:S01]  /*1ea70*/  ISETP.LT.AND P3, PT, R3, UR20, !P3 ;  /* 0x0000001403007c0c */ /* 0x001fe2000df61270 */
[----:B------:R-:W-:Y:S01]  /*1ea80*/  VIADD R68, R0, 0x91 ;  /* 0x0000009100447836 */ /* 0x000fe20000000000 */
[----:B------:R-:W-:Y:S01]  /*1ea90*/  PRMT R70, R82, 0x9910, RZ ;  /* 0x0000991052467816 */ /* 0x000fe200000000ff */
[----:B------:R-:W5:Y:S01]  /*1eaa0*/  LDL.LU R175, [R1+0x248] ;  /* 0x0002480001af7983 */ /* 0x000f620000300800 */
[----:B------:R-:W-:Y:S01]  /*1eab0*/  ISETP.LT.AND P6, PT, R2, UR26, !P5 ;  /* 0x0000001a02007c0c */ /* 0x000fe2000efc1270 */
[----:B------:R-:W0:Y:S01]  /*1eac0*/  LDCU UR26, c[0x0][0x398] ;  /* 0x00007300ff1a77ac */ /* 0x000e220008000800 */
[----:B------:R-:W-:Y:S01]  /*1ead0*/  ISETP.GE.AND P4, PT, R68, UR32, PT ;  /* 0x0000002044007c0c */ /* 0x000fe2000bf86270 */
[----:B------:R-:W5:Y:S01]  /*1eae0*/  LDL.LU R252, [R1+0x24c] ;  /* 0x00024c0001fc7983 */ /* 0x000f620000300800 */
[----:B------:R-:W-:Y:S01]  /*1eaf0*/  SHF.R.S32.HI R68, RZ, 0x8, R70 ;  /* 0x00000008ff447819 */ /* 0x000fe20000011446 */
[----:B------:R-:W0:Y:S01]  /*1eb00*/  LDCU UR32, c[0x0][0x398] ;  /* 0x00007300ff2077ac */ /* 0x000e220008000800 */
[----:B----4-:R-:W-:Y:S01]  /*1eb10*/  F2FP.SATFINITE.E4M3.F32.PACK_AB_MERGE_C R69, R197, R196, RZ ;  /* 0x000000c4c545723e */ /* 0x010fe200048070ff */
[----:B------:R-:W4:Y:S01]  /*1eb20*/  LDL.LU.64 R176, [R1+0x7d0] ;  /* 0x0007d00001b07983 */ /* 0x000f220000300a00 */
[----:B------:R-:W-:Y:S01]  /*1eb30*/  ISETP.LT.AND P5, PT, R3, UR22, !P5 ;  /* 0x0000001603007c0c */ /* 0x000fe2000efa1270 */
[----:B------:R-:W0:Y:S02]  /*1eb40*/  LDCU UR22, c[0x0][0x398] ;  /* 0x00007300ff1677ac */ /* 0x000e240008000800 */
[----:B--2---:R2:W-:Y:S01]  /*1eb50*/  @P3 STG.E.U8 desc[UR24][R182.64], R68 ;  /* 0x00000044b6003986 */ /* 0x0045e2000c101118 */
[----:B------:R-:W-:Y:S01]  /*1eb60*/  PRMT R70, R69, 0x9910, RZ ;  /* 0x0000991045467816 */ /* 0x000fe200000000ff */
[----:B------:R-:W0:Y:S01]  /*1eb70*/  LDCU UR20, c[0x0][0x39c] ;  /* 0x00007380ff1477ac */ /* 0x000e220008000800 */
[----:B------:R-:W-:Y:S01]  /*1eb80*/  ISETP.LT.AND P3, PT, R2, UR23, !P4 ;  /* 0x0000001702007c0c */ /* 0x000fe2000e761270 */
[----:B------:R1:W-:Y:S01]  /*1eb90*/  @P6 STG.E.U8 desc[UR24][R180.64], R69 ;  /* 0x00000045b4006986 */ /* 0x0003e2000c101118 */
[----:B--2---:R-:W-:-:S03]  /*1eba0*/  VIADD R68, R0, 0x92 ;  /* 0x0000009200447836 */ /* 0x004fc60000000000 */
[----:B------:R-:W2:Y:S01]  /*1ebb0*/  LDL.LU.64 R182, [R1+0x7c8] ;  /* 0x0007c80001b67983 */ /* 0x000ea20000300a00 */
[----:B------:R-:W0:Y:S01]  /*1ebc0*/  LDCU UR23, c[0x0][0x398] ;  /* 0x00007300ff1777ac */ /* 0x000e220008000800 */
[----:B------:R-:W-:Y:S01]  /*1ebd0*/  ISETP.GE.AND P6, PT, R68, UR33, PT ;  /* 0x0000002144007c0c */ /* 0x000fe2000bfc6270 */
[----:B------:R-:W-:Y:S01]  /*1ebe0*/  IMAD.MOV.U32 R68, RZ, RZ, R70 ;  /* 0x000000ffff447224 */ /* 0x000fe200078e0046 */
[----:B-1----:R-:W2:Y:S01]  /*1ebf0*/  LDL.LU.64 R180, [R1+0x7c0] ;  /* 0x0007c00001b47983 */ /* 0x002ea20000300a00 */
[----:B---3--:R-:W-:Y:S01]  /*1ec00*/  F2FP.SATFINITE.E4M3.F32.PACK_AB_MERGE_C R84, R85, R84, RZ ;  /* 0x000000545554723e */ /* 0x008fe200048070ff */
[----:B------:R-:W1:Y:S02]  /*1ec10*/  LDCU UR33, c[0x0][0x398] ;  /* 0x00007300ff2177ac */ /* 0x000e640008000800 */
[----:B------:R-:W-:Y:S02]  /*1ec20*/  SHF.R.S32.HI R68, RZ, 0x8, R68 ;  /* 0x00000008ff447819 */ /* 0x000fe40000011444 */
[----:B-----5:R-:W-:Y:S04]  /*1ec30*/  @P5 STG.E.U8 desc[UR24][R178.64], R84 ;  /* 0x00000054b2005986 */ /* 0x020fe8000c101118 */
[----:B------:R3:W-:Y:S04]  /*1ec40*/  @P3 STG.E.U8 desc[UR24][R86.64], R68 ;  /* 0x0000004456003986 */ /* 0x0007e8000c101118 */
[----:B---3--:R-:W3:Y:S01]  /*1ec50*/  LDL.LU.64 R86, [R1+0xc28] ;  /* 0x000c280001567983 */ /* 0x008ee20000300a00 */
[C---:B------:R-:W-:Y:S01]  /*1ec60*/  ISETP.LT.AND P4, PT, R3.reuse, UR27, !P4 ;  /* 0x0000001b03007c0c */ /* 0x040fe2000e781270 */
[----:B------:R-:W-:Y:S01]  /*1ec70*/  VIADD R68, R0, 0x93 ;  /* 0x0000009300447836 */ /* 0x000fe20000000000 */
[----:B------:R-:W-:Y:S01]  /*1ec80*/  PRMT R70, R84, 0x9910, RZ ;  /* 0x0000991054467816 */ /* 0x000fe200000000ff */
[----:B------:R-:W5:Y:S01]  /*1ec90*/  LDL.LU R196, [R1+0x250] ;  /* 0x0002500001c47983 */ /* 0x000f620000300800 */
[----:B0-----:R-:W-:Y:S01]  /*1eca0*/  ISETP.LT.AND P5, PT, R2, UR26, !P6 ;  /* 0x0000001a02007c0c */ /* 0x001fe2000f7a1270 */
[----:B------:R-:W0:Y:S01]  /*1ecb0*/  LDCU UR27, c[0x0][0x398] ;  /* 0x00007300ff1b77ac */ /* 0x000e220008000800 */
[----:B------:R-:W-:Y:S01]  /*1ecc0*/  ISETP.GE.AND P3, PT, R68, UR34, PT ;  /* 0x0000002244007c0c */ /* 0x000fe2000bf66270 */
[----:B------:R-:W5:Y:S01]  /*1ecd0*/  LDL.LU R197, [R1+0x254] ;  /* 0x0002540001c57983 */ /* 0x000f620000300800 */
[----:B------:R-:W-:Y:S01]  /*1ece0*/  SHF.R.S32.HI R68, RZ, 0x8, R70 ;  /* 0x00000008ff447819 */ /* 0x000fe20000011446 */
[----:B------:R-:W0:Y:S01]  /*1ecf0*/  LDCU UR26, c[0x0][0x398] ;  /* 0x00007300ff1a77ac */ /* 0x000e220008000800 */
[----:B------:R-:W-:Y:S01]  /*1ed00*/  F2FP.SATFINITE.E4M3.F32.PACK_AB_MERGE_C R69, R252, R175, RZ ;  /* 0x000000affc45723e */ /* 0x000fe200048070ff */
[----:B------:R-:W5:Y:S01]  /*1ed10*/  LDL.LU.64 R178, [R1+0x7b0] ;  /* 0x0007b00001b27983 */ /* 0x000f620000300a00 */
[----:B------:R-:W-:Y:S01]  /*1ed20*/  ISETP.LT.AND P6, PT, R3, UR22, !P6 ;  /* 0x0000001603007c0c */ /* 0x000fe2000f7c1270 */
[----:B------:R-:W0:Y:S02]  /*1ed30*/  LDCU UR34, c[0x0][0x398] ;  /* 0x00007300ff2277ac */ /* 0x000e240008000800 */
[----:B----4-:R4:W-:Y:S01]  /*1ed40*/  @P4 STG.E.U8 desc[UR24][R176.64], R68 ;  /* 0x00000044b0004986 */ /* 0x0109e2000c101118 */
[----:B------:R-:W-:Y:S01]  /*1ed50*/  PRMT R70, R69, 0x9910, RZ ;  /* 0x0000991045467816 */ /* 0x000fe200000000ff */
[----:B------:R-:W0:Y:S01]  /*1ed60*/  LDCU UR22, c[0x0][0x39c] ;  /* 0x00007380ff1677ac */ /* 0x000e220008000800 */
[----:B------:R-:W-:Y:S01]  /*1ed70*/  ISETP.LT.AND P4, PT, R2, UR23, !P3 ;  /* 0x0000001702007c0c */ /* 0x000fe2000df81270 */
[----:B--2---:R2:W-:Y:S01]  /*1ed80*/  @P5 STG.E.U8 desc[UR24][R182.64], R69 ;  /* 0x00000045b6005986 */ /* 0x0045e2000c101118 */
[----:B------:R-:W0:Y:S01]  /*1ed90*/  LDCU UR23, c[0x0][0x398] ;  /* 0x00007300ff1777ac */ /* 0x000e220008000800 */
[----:B----4-:R-:W-:-:S02]  /*1eda0*/  VIADD R68, R0, 0x94 ;  /* 0x0000009400447836 */ /* 0x010fc40000000000 */
[----:B------:R-:W4:Y:S03]  /*1edb0*/  LDL.LU.64 R176, [R1+0x7a8] ;  /* 0x0007a80001b07983 */ /* 0x000f260000300a00 */
[----:B------:R-:W-:Y:S01]  /*1edc0*/  ISETP.GE.AND P5, PT, R68, UR35, PT ;  /* 0x0000002344007c0c */ /* 0x000fe2000bfa6270 */
[----:B------:R-:W-:Y:S01]  /*1edd0*/  IMAD.MOV.U32 R68, RZ, RZ, R70 ;  /* 0x000000ffff447224 */ /* 0x000fe200078e0046 */
[----:B--2---:R-:W2:Y:S01]  /*1ede0*/  LDL.LU.64 R182, [R1+0x7a0] ;  /* 0x0007a00001b67983 */ /* 0x004ea20000300a00 */
[----:B---3--:R-:W-:Y:S01]  /*1edf0*/  F2FP.SATFINITE.E4M3.F32.PACK_AB_MERGE_C R86, R87, R86, RZ ;  /* 0x000000565756723e */ /* 0x008fe200048070ff */
[----:B------:R-:W3:Y:S02]  /*1ee00*/  LDCU UR35, c[0x0][0x398] ;  /* 0x00007300ff2377ac */ /* 0x000ee40008000800 */
[----:B------:R-:W-:Y:S02]  /*1ee10*/  SHF.R.S32.HI R68, RZ, 0x8, R68 ;  /* 0x00000008ff447819 */ /* 0x000fe40000011444 */
[----:B------:R-:W-:Y:S04]  /*1ee20*/  @P6 STG.E.U8 desc[UR24][R180.64], R86 ;  /* 0x00000056b4006986 */ /* 0x000fe8000c101118 */
[----:B------:R0:W-:Y:S04]  /*1ee30*/  @P4 STG.E.U8 desc[UR24][R88.64], R68 ;  /* 0x0000004458004986 */ /* 0x0001e8000c101118 */
[----:B0-----:R-:W2:Y:S01]  /*1ee40*/  LDL.LU.64 R88, [R1+0xc20] ;  /* 0x000c200001587983 */ /* 0x001ea20000300a00 */
[----:B------:R-:W-:Y:S01]  /*1ee50*/  ISETP.LT.AND P3, PT, R3, UR27, !P3 ;  /* 0x0000001b03007c0c */ /* 0x000fe2000df61270 */
        /* <DEDUP_REMOVED lines=14> */
[----:B------:R-:W-:Y:S01]  /*1ef40*/  PRMT R70, R69, 0x9910, RZ ;  /* 0x0000991045467816 */ /* 0x000fe200000000ff */
[----:B------:R-:W0:Y:S01]  /*1ef50*/  LDCU UR36, c[0x0][0x398] ;  /* 0x00007300ff2477ac */ /* 0x000e220008000800 */
[----:B------:R-:W-:Y:S01]  /*1ef60*/  ISETP.LT.AND P3, PT, R2, UR23, !P4 ;  /* 0x0000001702007c0c */ /* 0x000fe2000e761270 */
[----:B----4-:R4:W-:Y:S01]  /*1ef70*/  @P6 STG.E.U8 desc[UR24][R176.64], R69 ;  /* 0x00000045b0006986 */ /* 0x0109e2000c101118 */
[----:B------:R-:W0:Y:S01]  /*1ef80*/  LDCU UR23, c[0x0][0x39c] ;  /* 0x00007380ff1777ac */ /* 0x000e220008000800 */
[----:B-1----:R-:W-:-:S02]  /*1ef90*/  VIADD R68, R0, 0x96 ;  /* 0x0000009600447836 */ /* 0x002fc40000000000 */
[----:B------:R-:W3:Y:S03]  /*1efa0*/  LDL.LU.64 R178, [R1+0x788] ;  /* 0x0007880001b27983 */ /* 0x000ee60000300a00 */
[----:B------:R-:W-:Y:S01]  /*1efb0*/  ISETP.GE.AND P6, PT, R68, UR37, PT ;  /* 0x0000002544007c0c */ /* 0x000fe2000bfc6270 */
[----:B------:R-:W-:Y:S01]  /*1efc0*/  IMAD.MOV.U32 R68, RZ, RZ, R70 ;  /* 0x000000ffff447224 */ /* 0x000fe200078e0046 */
[----:B----4-:R-:W4:Y:S01]  /*1efd0*/  LDL.LU.64 R176, [R1+0x780] ;  /* 0x0007800001b07983 */ /* 0x010f220000300a00 */
[----:B--2---:R-:W-:Y:S01]  /*1efe0*/  F2FP.SATFINITE.E4M3.F32.PACK_AB_MERGE_C R88, R89, R88, RZ ;  /* 0x000000585958723e */ /* 0x004fe200048070ff */
[----:B------:R-:W1:Y:S02]  /*1eff0*/  LDCU UR37, c[0x0][0x398] ;  /* 0x00007300ff2577ac */ /* 0x000e640008000800 */
[----:B------:R-:W-:Y:S02]  /*1f000*/  SHF.R.S32.HI R68, RZ, 0x8, R68 ;  /* 0x00000008ff447819 */ /* 0x000fe40000011444 */
[----:B------:R-:W-:Y:S04]  /*1f010*/  @P5 STG.E.U8 desc[UR24][R182.64], R88 ;  /* 0x00000058b6005986 */ /* 0x000fe8000c101118 */
[----:B------:R2:W-:Y:S04]  /*1f020*/  @P3 STG.E.U8 desc[UR24][R90.64], R68 ;  /* 0x000000445a003986 */ /* 0x0005e8000c101118 */
[----:B--2---:R-:W2:Y:S01]  /*1f030*/  LDL.LU.64 R90, [R1+0xc18] ;  /* 0x000c1800015a7983 */ /* 0x004ea20000300a00 */
        /* <DEDUP_REMOVED lines=10> */
[----:B---3--:R-:W-:Y:S01]  /*1f0e0*/  F2FP.SATFINITE.E4M3.F32.PACK_AB_MERGE_C R69, R252, R175, RZ ;  /* 0x000000affc45723e */ /* 0x008fe200048070ff */
[----:B------:R-:W3:Y:S01]  /*1f0f0*/  LDL.LU.64 R182, [R1+0x770] ;  /* 0x0007700001b67983 */ /* 0x000ee20000300a00 */
[----:B------:R-:W-:Y:S01]  /*1f100*/  ISETP.LT.AND P6, PT, R3, UR28, !P6 ;  /* 0x0000001c03007c0c */ /* 0x000fe2000f7c1270 */
[----:B------:R-:W0:Y:S02]  /*1f110*/  LDCU UR28, c[0x0][0x398] ;  /* 0x00007300ff1c77ac */ /* 0x000e240008000800 */
[----:B-----5:R5:W-:Y:S01]  /*1f120*/  @P4 STG.E.U8 desc[UR24][R180.64], R68 ;  /* 0x00000044b4004986 */ /* 0x020be2000c101118 */
[----:B------:R-:W-:Y:S01]  /*1f130*/  PRMT R70, R69, 0x9910, RZ ;  /* 0x0000991045467816 */ /* 0x000fe200000000ff */
[----:B------:R-:W0:Y:S01]  /*1f140*/  LDCU UR26, c[0x0][0x39c] ;  /* 0x00007380ff1a77ac */ /* 0x000e220008000800 */
[----:B------:R-:W-:Y:S01]  /*1f150*/  ISETP.LT.AND P4, PT, R2, UR29, !P3 ;  /* 0x0000001d02007c0c */ /* 0x000fe2000df81270 */
[----:B------:R1:W-:Y:S01]  /*1f160*/  @P5 STG.E.U8 desc[UR24][R178.64], R69 ;  /* 0x00000045b2005986 */ /* 0x0003e2000c101118 */
[----:B------:R-:W0:Y:S01]  /*1f170*/  LDCU UR29, c[0x0][0x398] ;  /* 0x00007300ff1d77ac */ /* 0x000e220008000800 */
[----:B-----5:R-:W-:-:S02]  /*1f180*/  VIADD R68, R0, 0x98 ;  /* 0x0000009800447836 */ /* 0x020fc40000000000 */
[----:B------:R-:W5:Y:S03]  /*1f190*/  LDL.LU.64 R180, [R1+0x768] ;  /* 0x0007680001b47983 */ /* 0x000f660000300a00 */
[----:B------:R-:W-:Y:S01]  /*1f1a0*/  ISETP.GE.AND P5, PT, R68, UR39, PT ;  /* 0x0000002744007c0c */ /* 0x000fe2000bfa6270 */
[----:B------:R-:W-:Y:S01]  /*1f1b0*/  IMAD.MOV.U32 R68, RZ, RZ, R70 ;  /* 0x000000ffff447224 */ /* 0x000fe200078e0046 */
[----:B-1----:R-:W3:Y:S01]  /*1f1c0*/  LDL.LU.64 R178, [R1+0x760] ;  /* 0x0007600001b27983 */ /* 0x002ee20000300a00 */
[----:B--2---:R-:W-:Y:S01]  /*1f1d0*/  F2FP.SATFINITE.E4M3.F32.PACK_AB_MERGE_C R90, R91, R90, RZ ;  /* 0x0000005a5b5a723e */ /* 0x004fe200048070ff */
[----:B------:R-:W1:Y:S02]  /*1f1e0*/  LDCU UR39, c[0x0][0x398] ;  /* 0x00007300ff2777ac */ /* 0x000e640008000800 */
[----:B------:R-:W-:Y:S02]  /*1f1f0*/  SHF.R.S32.HI R68, RZ, 0x8, R68 ;  /* 0x00000008ff447819 */ /* 0x000fe40000011444 */
[----:B----4-:R-:W-:Y:S04]  /*1f200*/  @P6 STG.E.U8 desc[UR24][R176.64], R90 ;  /* 0x0000005ab0006986 */ /* 0x010fe8000c101118 */
[----:B------:R2:W-:Y:S04]  /*1f210*/  @P4 STG.E.U8 desc[UR24][R92.64], R68 ;  /* 0x000000445c004986 */ /* 0x0005e8000c101118 */
[----:B--2---:R-:W2:Y:S01]  /*1f220*/  LDL.LU.64 R92, [R1+0xc10] ;  /* 0x000c1000015c7983 */ /* 0x004ea20000300a00 */
[----:B0-----:R-:W-:Y:S01]  /*1f230*/  ISETP.LT.AND P3, PT, R3, UR27, !P3 ;  /* 0x0000001b03007c0c */ /* 0x001fe2000df61270 */
        /* <DEDUP_REMOVED lines=9> */
[----:B------:R-:W-:Y:S01]  /*1f2d0*/  F2FP.SATFINITE.E4M3.F32.PACK_AB_MERGE_C R69, R197, R196, RZ ;  /* 0x000000c4c545723e */ /* 0x000fe200048070ff */
[----:B------:R-:W4:Y:S01]  /*1f2e0*/  LDL.LU.64 R176, [R1+0x750] ;  /* 0x0007500001b07983 */ /* 0x000f220000300a00 */
[----:B------:R-:W-:Y:S01]  /*1f2f0*/  ISETP.LT.AND P5, PT, R3, UR28, !P5 ;  /* 0x0000001c03007c0c */ /* 0x000fe2000efa1270 */
[----:B------:R-:W0:Y:S02]  /*1f300*/  LDCU UR28, c[0x0][0x398] ;  /* 0x00007300ff1c77ac */ /* 0x000e240008000800 */
[----:B---3--:R3:W-:Y:S01]  /*1f310*/  @P3 STG.E.U8 desc[UR24][R182.64], R68 ;  /* 0x00000044b6003986 */ /* 0x0087e2000c101118 */
[----:B------:R-:W-:Y:S01]  /*1f320*/  PRMT R70, R69, 0x9910, RZ ;  /* 0x0000991045467816 */ /* 0x000fe200000000ff */
[----:B------:R-:W0:Y:S01]  /*1f330*/  LDCU UR27, c[0x0][0x39c] ;  /* 0x00007380ff1b77ac */ /* 0x000e220008000800 */
[----:B------:R-:W-:Y:S01]  /*1f340*/  ISETP.LT.AND P3, PT, R2, UR29, !P4 ;  /* 0x0000001d02007c0c */ /* 0x000fe2000e761270 */
[----:B-----5:R5:W-:Y:S01]  /*1f350*/  @P6 STG.E.U8 desc[UR24][R180.64], R69 ;  /* 0x00000045b4006986 */ /* 0x020be2000c101118 */
[----:B---3--:R-:W-:-:S03]  /*1f360*/  VIADD R68, R0, 0x9a ;  /* 0x0000009a00447836 */ /* 0x008fc60000000000 */
[----:B------:R-:W3:Y:S01]  /*1f370*/  LDL.LU.64 R182, [R1+0x748] ;  /* 0x0007480001b67983 */ /* 0x000ee20000300a00 */
[----:B------:R-:W0:Y:S01]  /*1f380*/  LDCU UR29, c[0x0][0x398] ;  /* 0x00007300ff1d77ac */ /* 0x000e220008000800 */
[----:B------:R-:W-:Y:S01]  /*1f390*/  ISETP.GE.AND P6, PT, R68, UR41, PT ;  /* 0x0000002944007c0c */ /* 0x000fe2000bfc6270 */
[----:B------:R-:W-:Y:S01]  /*1f3a0*/  IMAD.MOV.U32 R68, RZ, RZ, R70 ;  /* 0x000000ffff447224 */ /* 0x000fe200078e0046 */
[----:B-----5:R-:W5:Y:S01]  /*1f3b0*/  LDL.LU.64 R180, [R1+0x740] ;  /* 0x0007400001b47983 */ /* 0x020f620000300a00 */
        /* <DEDUP_REMOVED lines=20> */
[----:B------:R1:W-:Y:S01]  /*1f500*/  @P4 STG.E.U8 desc[UR24][R176.64], R68 ;  /* 0x00000044b0004986 */ /* 0x0003e2000c101118 */
[----:B------:R-:W-:Y:S01]  /*1f510*/  PRMT R70, R69, 0x9910, RZ ;  /* 0x0000991045467816 */ /* 0x000fe200000000ff */
[----:B------:R-:W0:Y:S01]  /*1f520*/  LDCU UR28, c[0x0][0x39c] ;  /* 0x00007380ff1c77ac */ /* 0x000e220008000800 */
[----:B------:R-:W-:Y:S01]  /*1f530*/  ISETP.LT.AND P4, PT, R2, UR29, !P3 ;  /* 0x0000001d02007c0c */ /* 0x000fe2000df81270 */
[----:B---3--:R3:W-:Y:S01]  /*1f540*/  @P5 STG.E.U8 desc[UR24][R182.64], R69 ;  /* 0x00000045b6005986 */ /* 0x0087e2000c101118 */
[----:B------:R-:W0:Y:S01]  /*1f550*/  LDCU UR29, c[0x0][0x398] ;  /* 0x00007300ff1d77ac */ /* 0x000e220008000800 */
[----:B-1----:R-:W-:-:S02]  /*1f560*/  VIADD R68, R0, 0x9c ;  /* 0x0000009c00447836 */ /* 0x002fc40000000000 */
[----:B------:R-:W4:Y:S03]  /*1f570*/  LDL.LU.64 R176, [R1+0x728] ;  /* 0x0007280001b07983 */ /* 0x000f260000300a00 */
[----:B------:R-:W-:Y:S01]  /*1f580*/  ISETP.GE.AND P5, PT, R68, UR43, PT ;  /* 0x0000002b44007c0c */ /* 0x000fe2000bfa6270 */
[----:B------:R-:W-:Y:S01]  /*1f590*/  IMAD.MOV.U32 R68, RZ, RZ, R70 ;  /* 0x000000ffff447224 */ /* 0x000fe200078e0046 */
[----:B---3--:R-:W3:Y:S01]  /*1f5a0*/  LDL.LU.64 R182, [R1+0x720] ;  /* 0x0007200001b67983 */ /* 0x008ee20000300a00 */
[----:B--2---:R-:W-:Y:S01]  /*1f5b0*/  F2FP.SATFINITE.E4M3.F32.PACK_AB_MERGE_C R94, R95, R94, RZ ;  /* 0x0000005e5f5e723e */ /* 0x004fe200048070ff */
[----:B------:R-:W1:Y:S02]  /*1f5c0*/  LDCU UR43, c[0x0][0x398] ;  /* 0x00007300ff2b77ac */ /* 0x000e640008000800 */
[----:B------:R-:W-:Y:S02]  /*1f5d0*/  SHF.R.S32.HI R68, RZ, 0x8, R68 ;  /* 0x00000008ff447819 */ /* 0x000fe40000011444 */
[----:B-----5:R-:W-:Y:S04]  /*1f5e0*/  @P6 STG.E.U8 desc[UR24][R180.64], R94 ;  /* 0x0000005eb4006986 */ /* 0x020fe8000c101118 */
[----:B------:R2:W-:Y:S04]  /*1f5f0*/  @P4 STG.E.U8 desc[UR24][R96.64], R68 ;  /* 0x0000004460004986 */ /* 0x0005e8000c101118 */
[----:B--2---:R-:W2:Y:S01]  /*1f600*/  LDL.LU.64 R96, [R1+0xc00] ;  /* 0x000c000001607983 */ /* 0x004ea20000300a00 */
        /* <DEDUP_REMOVED lines=18> */
[----:B------:R1:W-:Y:S01]  /*1f730*/  @P6 STG.E.U8 desc[UR24][R176.64], R69 ;  /* 0x00000045b0006986 */ /* 0x0003e2000c101118 */
[----:B------:R-:W0:Y:S01]  /*1f740*/  LDCU UR29, c[0x0][0x39c] ;  /* 0x00007380ff1d77ac */ /* 0x000e220008000800 */
[----:B----4-:R-:W-:-:S02]  /*1f750*/  VIADD R68, R0, 0x9e ;  /* 0x0000009e00447836 */ /* 0x010fc40000000000 */
[----:B------:R-:W4:Y:S03]  /*1f760*/  LDL.LU.64 R178, [R1+0x708] ;  /* 0x0007080001b27983 */ /* 0x000f260000300a00 */
[----:B------:R-:W-:Y:S01]  /*1f770*/  ISETP.GE.AND P6, PT, R68, UR45, PT ;  /* 0x0000002d44007c0c */ /* 0x000fe2000bfc6270 */
[----:B------:R-:W-:Y:S01]  /*1f780*/  IMAD.MOV.U32 R68, RZ, RZ, R70 ;  /* 0x000000ffff447224 */ /* 0x000fe200078e0046 */
[----:B-1----:R-:W4:Y:S01]  /*1f790*/  LDL.LU.64 R176, [R1+0x700] ;  /* 0x0007000001b07983 */ /* 0x002f220000300a00 */
[----:B--2---:R-:W-:Y:S01]  /*1f7a0*/  F2FP.SATFINITE.E4M3.F32.PACK_AB_MERGE_C R96, R97, R96, RZ ;  /* 0x000000606160723e */ /* 0x004fe200048070ff */
[----:B------:R-:W1:Y:S02]  /*1f7b0*/  LDCU UR45, c[0x0][0x398] ;  /* 0x00007300ff2d77ac */ /* 0x000e640008000800 */
[----:B------:R-:W-:Y:S02]  /*1f7c0*/  SHF.R.S32.HI R68, RZ, 0x8, R68 ;  /* 0x00000008ff447819 */ /* 0x000fe40000011444 */
[----:B---3--:R-:W-:Y:S04]  /*1f7d0*/  @P5 STG.E.U8 desc[UR24][R182.64], R96 ;  /* 0x00000060b6005986 */ /* 0x008fe8000c101118 */
[----:B------:R2:W-:Y:S04]  /*1f7e0*/  @P3 STG.E.U8 desc[UR24][R98.64], R68 ;  /* 0x0000004462003986 */ /* 0x0005e8000c101118 */
[----:B--2---:R-:W2:Y:S01]  /*1f7f0*/  LDL.LU.64 R98, [R1+0xbf8] ;  /* 0x000bf80001627983 */ /* 0x004ea20000300a00 */
[C---:B0-----:R-:W-:Y:S01]  /*1f800*/  ISETP.LT.AND P4, PT, R3.reuse, UR31, !P4 ;  /* 0x0000001f03007c0c */ /* 0x041fe2000e781270 */
        /* <DEDUP_REMOVED lines=45> */
[----:B------:R-:W-:-:S02]  /*1fae0*/  PRMT R70, R69, 0x9910, RZ ;  /* 0x0000991045467816 */ /* 0x000fc400000000ff */
[----:B------:R-:W-:Y:S01]  /*1faf0*/  ISETP.LT.AND P3, PT, R2, UR33, !P4 ;  /* 0x0000002102007c0c */ /* 0x000fe2000e761270 */
[----:B------:R0:W-:Y:S01]  /*1fb00*/  @P6 STG.E.U8 desc[UR24][R180.64], R69 ;  /* 0x00000045b4006986 */ /* 0x0001e2000c101118 */
[----:B------:R-:W1:Y:S01]  /*1fb10*/  LDCU UR33, c[0x0][0x398] ;  /* 0x00007300ff2177ac */ /* 0x000e620008000800 */
[----:B-----5:R-:W-:Y:S02]  /*1fb20*/  VIADD R68, R0, 0xa2 ;  /* 0x000000a200447836 */ /* 0x020fe40000000000 */
[----:B------:R-:W5:Y:S03]  /*1fb30*/  LDL.LU.64 R182, [R1+0x6c8] ;  /* 0x0006c80001b67983 */ /* 0x000f660000300a00 */
[----:B------:R-:W-:Y:S01]  /*1fb40*/  ISETP.GE.AND P6, PT, R68, UR49, PT ;  /* 0x0000003144007c0c */ /* 0x000fe2000bfc6270 */
[----:B------:R-:W-:Y:S01]  /*1fb50*/  IMAD.MOV.U32 R68, RZ, RZ, R70 ;  /* 0x000000ffff447224 */ /* 0x000fe200078e0046 */
[----:B0-----:R-:W3:Y:S04]  /*1fb60*/  LDL.LU.64 R180, [R1+0x6c0] ;  /* 0x0006c00001b47983 */ /* 0x001ee80000300a00 */
[----:B------:R-:W-:-:S02]  /*1fb70*/  SHF.R.S32.HI R68, RZ, 0x8, R68 ;  /* 0x00000008ff447819 */ /* 0x000fc40000011444 */
[----:B--2---:R-:W-:-:S05]  /*1fb80*/  F2FP.SATFINITE.E4M3.F32.PACK_AB_MERGE_C R100, R101, R100, RZ ;  /* 0x000000646564723e */ /* 0x004fca00048070ff */
[----:B----4-:R-:W-:Y:S04]  /*1fb90*/  @P5 STG.E.U8 desc[UR24][R178.64], R100 ;  /* 0x00000064b2005986 */ /* 0x010fe8000c101118 */
[----:B------:R0:W-:Y:S04]  /*1fba0*/  @P3 STG.E.U8 desc[UR24][R102.64], R68 ;  /* 0x0000004466003986 */ /* 0x0001e8000c101118 */
[----:B0-----:R-:W2:Y:S01]  /*1fbb0*/  LDL.LU.64 R102, [R1+0xbe8] ;  /* 0x000be80001667983 */ /* 0x001ea20000300a00 */
[C---:B------:R-:W-:Y:S01]  /*1fbc0*/  ISETP.LT.AND P4, PT, R3.reuse, UR35, !P4 ;  /* 0x0000002303007c0c */ /* 0x040fe2000e781270 */
        /* <DEDUP_REMOVED lines=14> */
[----:B------:R-:W-:-:S02]  /*1fcb0*/  PRMT R70, R69, 0x9910, RZ ;  /* 0x0000991045467816 */ /* 0x000fc400000000ff */
[----:B-1----:R-:W-:Y:S01]  /*1fcc0*/  ISETP.LT.AND P4, PT, R2, UR33, !P3 ;  /* 0x0000002102007c0c */ /* 0x002fe2000df81270 */
[----:B-----5:R1:W-:Y:S01]  /*1fcd0*/  @P5 STG.E.U8 desc[UR24][R182.64], R69 ;  /* 0x00000045b6005986 */ /* 0x0203e2000c101118 */
[----:B------:R-:W5:Y:S01]  /*1fce0*/  LDCU UR33, c[0x0][0x398] ;  /* 0x00007300ff2177ac */ /* 0x000f620008000800 */
[----:B---3--:R-:W-:Y:S02]  /*1fcf0*/  VIADD R68, R0, 0xa4 ;  /* 0x000000a400447836 */ /* 0x008fe40000000000 */
[----:B------:R-:W3:Y:S03]  /*1fd00*/  LDL.LU.64 R176, [R1+0x6a8] ;  /* 0x0006a80001b07983 */ /* 0x000ee60000300a00 */
[----:B------:R-:W-:Y:S01]  /*1fd10*/  ISETP.GE.AND P5, PT, R68, UR51, PT ;  /* 0x0000003344007c0c */ /* 0x000fe2000bfa6270 */
[----:B------:R-:W-:Y:S01]  /*1fd20*/  IMAD.MOV.U32 R68, RZ, RZ, R70 ;  /* 0x000000ffff447224 */ /* 0x000fe200078e0046 */
[----:B-1----:R-:W3:Y:S04]  /*1fd30*/  LDL.LU.64 R182, [R1+0x6a0] ;  /* 0x0006a00001b67983 */ /* 0x002ee80000300a00 */
[----:B------:R-:W-:-:S02]  /*1fd40*/  SHF.R.S32.HI R68, RZ, 0x8, R68 ;  /* 0x00000008ff447819 */ /* 0x000fc40000011444 */
[----:B--2---:R-:W-:-:S05]  /*1fd50*/  F2FP.SATFINITE.E4M3.F32.PACK_AB_MERGE_C R102, R103, R102, RZ ;  /* 0x000000666766723e */ /* 0x004fca00048070ff */
[----:B------:R-:W-:Y:S04]  /*1fd60*/  @P6 STG.E.U8 desc[UR24][R180.64], R102 ;  /* 0x00000066b4006986 */ /* 0x000fe8000c101118 */
[----:B------:R1:W-:Y:S04]  /*1fd70*/  @P4 STG.E.U8 desc[UR24][R104.64], R68 ;  /* 0x0000004468004986 */ /* 0x0003e8000c101118 */
[----:B-1----:R-:W2:Y:S01]  /*1fd80*/  LDL.LU.64 R104, [R1+0xbe0] ;  /* 0x000be00001687983 */ /* 0x002ea20000300a00 */
[----:B0-----:R-:W-:Y:S01]  /*1fd90*/  ISETP.LT.AND P3, PT, R3, UR35, !P3 ;  /* 0x0000002303007c0c */ /* 0x001fe2000df61270 */
[----:B------:R-:W-:Y:S01]  /*1fda0*/  VIADD R68, R0, 0xa5 ;  /* 0x000000a500447836 */ /* 0x000fe20000000000 */
[----:B------:R-:W-:Y:S01]  /*1fdb0*/  PRMT R70, R102, 0x9910, RZ ;  /* 0x0000991066467816 */ /* 0x000fe200000000ff */
[----:B------:R-:W2:Y:S01]  /*1fdc0*/  LDL.LU R175, [R1+0x298] ;  /* 0x0002980001af7983 */ /* 0x000ea20000300800 */
[----:B------:R-:W-:Y:S01]  /*1fdd0*/  ISETP.LT.AND P6, PT, R2, UR34, !P5 ;  /* 0x0000002202007c0c */ /* 0x000fe2000efc1270 */
[----:B------:R-:W0:Y:S01]  /*1fde0*/  LDCU UR35, c[0x0][0x398] ;  /* 0x00007300ff2377ac */ /* 0x000e220008000800 */
[----:B------:R-:W-:Y:S01]  /*1fdf0*/  ISETP.GE.AND P4, PT, R68, UR52, PT ;  /* 0x0000003444007c0c */ /* 0x000fe2000bf86270 */
[----:B------:R-:W2:Y:S01]  /*1fe00*/  LDL.LU R252, [R1+0x29c] ;  /* 0x00029c0001fc7983 */ /* 0x000ea20000300800 */
[----:B------:R-:W-:Y:S01]  /*1fe10*/  SHF.R.S32.HI R68, RZ, 0x8, R70 ;  /* 0x00000008ff447819 */ /* 0x000fe20000011446 */
[----:B------:R-:W1:Y:S01]  /*1fe20*/  LDCU UR34, c[0x0][0x398] ;  /* 0x00007300ff2277ac */ /* 0x000e620008000800 */
[----:B----4-:R-:W-:Y:S01]  /*1fe30*/  F2FP.SATFINITE.E4M3.F32.PACK_AB_MERGE_C R69, R197, R196, RZ ;  /* 0x000000c4c545723e */ /* 0x010fe200048070ff */
[----:B------:R-:W4:Y:S01]  /*1fe40*/  LDL.LU.64 R180, [R1+0x690] ;  /* 0x0006900001b47983 */ /* 0x000f220000300a00 */
[----:B------:R-:W-:Y:S01]  /*1fe50*/  ISETP.LT.AND P5, PT, R3, UR36, !P5 ;  /* 0x0000002403007c0c */ /* 0x000fe2000efa1270 */
[----:B------:R-:W0:Y:S02]  /*1fe60*/  LDCU UR36, c[0x0][0x398] ;  /* 0x00007300ff2477ac */ /* 0x000e240008000800 */
[----:B------:R1:W-:Y:S01]  /*1fe70*/  @P3 STG.E.U8 desc[UR24][R178.64], R68 ;  /* 0x00000044b2003986 */ /* 0x0003e2000c101118 */
[----:B------:R-:W-:-:S02]  /*1fe80*/  PRMT R70, R69, 0x9910, RZ ;  /* 0x0000991045467816 */ /* 0x000fc400000000ff */
[----:B-----5:R-:W-:Y:S01]  /*1fe90*/  ISETP.LT.AND P3, PT, R2, UR33, !P4 ;  /* 0x0000002102007c0c */ /* 0x020fe2000e761270 */
[----:B---3--:R3:W-:Y:S01]  /*1fea0*/  @P6 STG.E.U8 desc[UR24][R176.64], R69 ;  /* 0x00000045b0006986 */ /* 0x0087e2000c101118 */
[----:B------:R-:W5:Y:S01]  /*1feb0*/  LDCU UR33, c[0x0][0x39c] ;  /* 0x00007380ff2177ac */ /* 0x000f620008000800 */
[----:B-1----:R-:W-:Y:S02]  /*1fec0*/  VIADD R68, R0, 0xa6 ;  /* 0x000000a600447836 */ /* 0x002fe40000000000 */
[----:B------:R-:W4:Y:S03]  /*1fed0*/  LDL.LU.64 R178, [R1+0x688] ;  /* 0x0006880001b27983 */ /* 0x000f260000300a00 */
[----:B------:R-:W-:Y:S01]  /*1fee0*/  ISETP.GE.AND P6, PT, R68, UR53, PT ;  /* 0x0000003544007c0c */ /* 0x000fe2000bfc6270 */
[----:B------:R-:W-:Y:S01]  /*1fef0*/  IMAD.MOV.U32 R68, RZ, RZ, R70 ;  /* 0x000000ffff447224 */ /* 0x000fe200078e0046 */
[----:B---3--:R-:W3:Y:S04]  /*1ff00*/  LDL.LU.64 R176, [R1+0x680] ;  /* 0x0006800001b07983 */ /* 0x008ee80000300a00 */
[----:B------:R-:W-:-:S02]  /*1ff10*/  SHF.R.S32.HI R68, RZ, 0x8, R68 ;  /* 0x00000008ff447819 */ /* 0x000fc40000011444 */
[----:B--2---:R-:W-:-:S05]  /*1ff20*/  F2FP.SATFINITE.E4M3.F32.PACK_AB_MERGE_C R104, R105, R104, RZ ;  /* 0x000000686968723e */ /* 0x004fca00048070ff */
[----:B------:R-:W-:Y:S04]  /*1ff30*/  @P5 STG.E.U8 desc[UR24][R182.64], R104 ;  /* 0x00000068b6005986 */ /* 0x000fe8000c101118 */
[----:B------:R1:W-:Y:S04]  /*1ff40*/  @P3 STG.E.U8 desc[UR24][R106.64], R68 ;  /* 0x000000446a003986 */ /* 0x0003e8000c101118 */
[----:B-1----:R-:W2:Y:S01]  /*1ff50*/  LDL.LU.64 R106, [R1+0xbd8] ;  /* 0x000bd800016a7983 */ /* 0x002ea20000300a00 */
[C---:B0-----:R-:W-:Y:S01]  /*1ff60*/  ISETP.LT.AND P4, PT, R3.reuse, UR35, !P4 ;  /* 0x0000002303007c0c */ /* 0x041fe2000e781270 */
[----:B------:R-:W-:Y:S01]  /*1ff70*/  VIADD R68, R0, 0xa7 ;  /* 0x000000a700447836 */ /* 0x000fe20000000000 */
[----:B------:R-:W-:Y:S01]  /*1ff80*/  PRMT R70, R104, 0x9910, RZ ;  /* 0x0000991068467816 */ /* 0x000fe200000000ff */
[----:B------:R-:W3:Y:S01]  /*1ff90*/  LDL.LU R196, [R1+0x2a0] ;  /* 0x0002a00001c47983 */ /* 0x000ee20000300800 */
[----:B------:R-:W-:Y:S01]  /*1ffa0*/  ISETP.LT.AND P5, PT, R2, UR34, !P6 ;  /* 0x0000002202007c0c */ /* 0x000fe2000f7a1270 */
[----:B------:R-:W0:Y:S01]  /*1ffb0*/  LDCU UR35, c[0x0][0x398] ;  /* 0x00007300ff2377ac */ /* 0x000e220008000800 */
[----:B------:R-:W-:Y:S01]  /*1ffc0*/  ISETP.GE.AND P3, PT, R68, UR54, PT ;  /* 0x0000003644007c0c */ /* 0x000fe2000bf66270 */
[----:B------:R-:W5:Y:S01]  /*1ffd0*/  LDL.LU R197, [R1+0x2a4] ;  /* 0x0002a40001c57983 */ /* 0x000f620000300800 */
[----:B------:R-:W-:Y:S01]  /*1ffe0*/  SHF.R.S32.HI R68, RZ, 0x8, R70 ;  /* 0x00000008ff447819 */ /* 0x000fe20000011446 */
[----:B------:R-:W1:Y:S01]  /*1fff0*/  LDCU UR34, c[0x0][0x39c] ;  /* 0x00007380ff2277ac */ /* 0x000e620008000800 */
[----:B------:R-:W-:Y:S01]  /*20000*/  F2FP.SATFINITE.E4M3.F32.PACK_AB_MERGE_C R69, R252, R175, RZ ;  /* 0x000000affc45723e */ /* 0x000fe200048070ff */
[----:B------:R-:W5:Y:S01]  /*20010*/  LDL.LU.64 R182, [R1+0x670] ;  /* 0x0006700001b67983 */ /* 0x000f620000300a00 */
[----:B------:R-:W-:Y:S01]  /*20020*/  ISETP.LT.AND P6, PT, R3, UR36, !P6 ;  /* 0x0000002403007c0c */ /* 0x000fe2000f7c1270 */
[----:B------:R-:W0:Y:S02]  /*20030*/  LDCU UR36, c[0x0][0x398] ;  /* 0x00007300ff2477ac */ /* 0x000e240008000800 */
[----:B----4-:R4:W-:Y:S01]  /*20040*/  @P4 STG.E.U8 desc[UR24][R180.64], R68 ;  /* 0x00000044b4004986 */ /* 0x0109e2000c101118 */
[----:B------:R-:W-:-:S02]  /*20050*/  PRMT R70, R69, 0x9910, RZ ;  /* 0x0000991045467816 */ /* 0x000fc400000000ff */
[----:B------:R-:W-:Y:S01]  /*20060*/  ISETP.LT.AND P4, PT, R2, UR37, !P3 ;  /* 0x0000002502007c0c */ /* 0x000fe2000df81270 */
[----:B------:R0:W-:Y:S01]  /*20070*/  @P5 STG.E.U8 desc[UR24][R178.64], R69 ;  /* 0x00000045b2005986 */ /* 0x0001e2000c101118 */
[----:B------:R-:W1:Y:S01]  /*20080*/  LDCU UR37, c[0x0][0x398] ;  /* 0x00007300ff2577ac */ /* 0x000e620008000800 */
[----:B----4-:R-:W-:Y:S02]  /*20090*/  VIADD R68, R0, 0xa8 ;  /* 0x000000a800447836 */ /* 0x010fe40000000000 */
[----:B------:R-:W4:Y:S03]  /*200a0*/  LDL.LU.64 R180, [R1+0x668] ;  /* 0x0006680001b47983 */ /* 0x000f260000300a00 */
[----:B------:R-:W-:Y:S01]  /*200b0*/  ISETP.GE.AND P5, PT, R68, UR55, PT ;  /* 0x0000003744007c0c */ /* 0x000fe2000bfa6270 */
[----:B------:R-:W-:Y:S01]  /*200c0*/  IMAD.MOV.U32 R68, RZ, RZ, R70 ;  /* 0x000000ffff447224 */ /* 0x000fe200078e0046 */
[----:B0-----:R-:W4:Y:S04]  /*200d0*/  LDL.LU.64 R178, [R1+0x660] ;  /* 0x0006600001b27983 */ /* 0x001f280000300a00 */
[----:B------:R-:W-:-:S02]  /*200e0*/  SHF.R.S32.HI R68, RZ, 0x8, R68 ;  /* 0x00000008ff447819 */ /* 0x000fc40000011444 */
[----:B--2---:R-:W-:-:S05]  /*200f0*/  F2FP.SATFINITE.E4M3.F32.PACK_AB_MERGE_C R106, R107, R106, RZ ;  /* 0x0000006a6b6a723e */ /* 0x004fca00048070ff */
[----:B---3--:R-:W-:Y:S04]  /*20100*/  @P6 STG.E.U8 desc[UR24][R176.64], R106 ;  /* 0x0000006ab0006986 */ /* 0x008fe8000c101118 */
        /* <DEDUP_REMOVED lines=17> */
[----:B------:R-:W-:-:S02]  /*20220*/  PRMT R70, R69, 0x9910, RZ ;  /* 0x0000991045467816 */ /* 0x000fc400000000ff */
[----:B-1----:R-:W-:Y:S01]  /*20230*/  ISETP.LT.AND P3, PT, R2, UR37, !P4 ;  /* 0x0000002502007c0c */ /* 0x002fe2000e761270 */
[----:B----4-:R1:W-:Y:S01]  /*20240*/  @P6 STG.E.U8 desc[UR24][R180.64], R69 ;  /* 0x00000045b4006986 */ /* 0x0103e2000c101118 */
[----:B------:R-:W4:Y:S01]  /*20250*/  LDCU UR37, c[0x0][0x398] ;  /* 0x00007300ff2577ac */ /* 0x000f220008000800 */
[----:B0-----:R-:W-:Y:S02]  /*20260*/  VIADD R68, R0, 0xaa ;  /* 0x000000aa00447836 */ /* 0x001fe40000000000 */
[----:B------:R-:W3:Y:S03]  /*20270*/  LDL.LU.64 R182, [R1+0x648] ;  /* 0x0006480001b67983 */ /* 0x000ee60000300a00 */
[----:B------:R-:W-:Y:S01]  /*20280*/  ISETP.GE.AND P6, PT, R68, UR57, PT ;  /* 0x0000003944007c0c */ /* 0x000fe2000bfc6270 */
[----:B------:R-:W-:Y:S01]  /*20290*/  IMAD.MOV.U32 R68, RZ, RZ, R70 ;  /* 0x000000ffff447224 */ /* 0x000fe200078e0046 */
[----:B-1----:R-:W4:Y:S04]  /*202a0*/  LDL.LU.64 R180, [R1+0x640] ;  /* 0x0006400001b47983 */ /* 0x002f280000300a00 */
[----:B------:R-:W-:-:S02]  /*202b0*/  SHF.R.S32.HI R68, RZ, 0x8, R68 ;  /* 0x00000008ff447819 */ /* 0x000fc40000011444 */
[----:B--2---:R-:W-:-:S05]  /*202c0*/  F2FP.SATFINITE.E4M3.F32.PACK_AB_MERGE_C R108, R109, R108, RZ ;  /* 0x0000006c6d6c723e */ /* 0x004fca00048070ff */
[----:B------:R-:W-:Y:S04]  /*202d0*/  @P5 STG.E.U8 desc[UR24][R178.64], R108 ;  /* 0x0000006cb2005986 */ /* 0x000fe8000c101118 */
[----:B------:R0:W-:Y:S04]  /*202e0*/  @P3 STG.E.U8 desc[UR24][R110.64], R68 ;  /* 0x000000446e003986 */ /* 0x0001e8000c101118 */
[----:B0-----:R-:W2:Y:S01]  /*202f0*/  LDL.LU.64 R110, [R1+0xbc8] ;  /* 0x000bc800016e7983 */ /* 0x001ea20000300a00 */
[C---:B------:R-:W-:Y:S01]  /*20300*/  ISETP.LT.AND P4, PT, R3.reuse, UR39, !P4 ;  /* 0x0000002703007c0c */ /* 0x040fe2000e781270 */
        /* <DEDUP_REMOVED lines=9> */
[----:B---3--:R-:W-:Y:S01]  /*203a0*/  F2FP.SATFINITE.E4M3.F32.PACK_AB_MERGE_C R69, R252, R175, RZ ;  /* 0x000000affc45723e */ /* 0x008fe200048070ff */
[----:B------:R-:W3:Y:S01]  /*203b0*/  LDL.LU.64 R178, [R1+0x630] ;  /* 0x0006300001b27983 */ /* 0x000ee20000300a00 */
[----:B------:R-:W-:Y:S01]  /*203c0*/  ISETP.LT.AND P6, PT, R3, UR36, !P6 ;  /* 0x0000002403007c0c */ /* 0x000fe2000f7c1270 */
[----:B------:R-:W0:Y:S02]  /*203d0*/  LDCU UR36, c[0x0][0x39c] ;  /* 0x00007380ff2477ac */ /* 0x000e240008000800 */
[----:B-----5:R5:W-:Y:S01]  /*203e0*/  @P4 STG.E.U8 desc[UR24][R176.64], R68 ;  /* 0x00000044b0004986 */ /* 0x020be2000c101118 */
[----:B------:R-:W-:-:S02]  /*203f0*/  PRMT R70, R69, 0x9910, RZ ;  /* 0x0000991045467816 */ /* 0x000fc400000000ff */
[----:B----4-:R-:W-:Y:S01]  /*20400*/  ISETP.LT.AND P4, PT, R2, UR37, !P3 ;  /* 0x0000002502007c0c */ /* 0x010fe2000df81270 */
[----:B------:R4:W-:Y:S01]  /*20410*/  @P5 STG.E.U8 desc[UR24][R182.64], R69 ;  /* 0x00000045b6005986 */ /* 0x0009e2000c101118 */
[----:B------:R-:W0:Y:S01]  /*20420*/  LDCU UR37, c[0x0][0x398] ;  /* 0x00007300ff2577ac */ /* 0x000e220008000800 */
[----:B-----5:R-:W-:Y:S02]  /*20430*/  VIADD R68, R0, 0xac ;  /* 0x000000ac00447836 */ /* 0x020fe40000000000 */
[----:B------:R-:W5:Y:S03]  /*20440*/  LDL.LU.64 R176, [R1+0x628] ;  /* 0x0006280001b07983 */ /* 0x000f660000300a00 */
[----:B------:R-:W-:Y:S01]  /*20450*/  ISETP.GE.AND P5, PT, R68, UR59, PT ;  /* 0x0000003b44007c0c */ /* 0x000fe2000bfa6270 */
[----:B------:R-:W-:Y:S01]  /*20460*/  IMAD.MOV.U32 R68, RZ, RZ, R70 ;  /* 0x000000ffff447224 */ /* 0x000fe200078e0046 */
[----:B----4-:R-:W4:Y:S04]  /*20470*/  LDL.LU.64 R182, [R1+0x620] ;  /* 0x0006200001b67983 */ /* 0x010f280000300a00 */
[----:B------:R-:W-:-:S02]  /*20480*/  SHF.R.S32.HI R68, RZ, 0x8, R68 ;  /* 0x00000008ff447819 */ /* 0x000fc40000011444 */
[----:B--2---:R-:W-:-:S05]  /*20490*/  F2FP.SATFINITE.E4M3.F32.PACK_AB_MERGE_C R110, R111, R110, RZ ;  /* 0x0000006e6f6e723e */ /* 0x004fca00048070ff */
[----:B------:R-:W-:Y:S04]  /*204a0*/  @P6 STG.E.U8 desc[UR24][R180.64], R110 ;  /* 0x0000006eb4006986 */ /* 0x000fe8000c101118 */
[----:B------:R2:W-:Y:S04]  /*204b0*/  @P4 STG.E.U8 desc[UR24][R112.64], R68 ;  /* 0x0000004470004986 */ /* 0x0005e8000c101118 */
[----:B--2---:R-:W2:Y:S01]  /*204c0*/  LDL.LU.64 R112, [R1+0xbc0] ;  /* 0x000bc00001707983 */ /* 0x004ea20000300a00 */
[----:B0-----:R-:W-:Y:S01]  /*204d0*/  ISETP.LT.AND P3, PT, R3, UR39, !P3 ;  /* 0x0000002703007c0c */ /* 0x001fe2000df61270 */
[----:B------:R-:W-:Y:S01]  /*204e0*/  VIADD R68, R0, 0xad ;  /* 0x000000ad00447836 */ /* 0x000fe20000000000 */
[----:B------:R-:W-:Y:S01]  /*204f0*/  PRMT R70, R110, 0x9910, RZ ;  /* 0x000099106e467816 */ /* 0x000fe200000000ff */
[----:B------:R-:W4:Y:S01]  /*20500*/  LDL.LU R175, [R1+0x2b8] ;  /* 0x0002b80001af7983 */ /* 0x000f220000300800 */
[----:B-1----:R-:W-:Y:S01]  /*20510*/  ISETP.LT.AND P4, PT, R2, UR38, !P5 ;  /* 0x0000002602007c0c */ /* 0x002fe2000ef81270 */
[----:B------:R-:W0:Y:S01]  /*20520*/  LDCU UR39, c[0x0][0x398] ;  /* 0x00007300ff2777ac */ /* 0x000e220008000800 */
[----:B------:R-:W-:Y:S01]  /*20530*/  ISETP.GE.AND P6, PT, R68, UR60, PT ;  /* 0x0000003c44007c0c */ /* 0x000fe2000bfc6270 */
[----:B------:R-:W4:Y:S01]  /*20540*/  LDL.LU R252, [R1+0x2bc] ;  /* 0x0002bc0001fc7983 */ /* 0x000f220000300800 */
[----:B------:R-:W-:Y:S01]  /*20550*/  SHF.R.S32.HI R68, RZ, 0x8, R70 ;  /* 0x00000008ff447819 */ /* 0x000fe20000011446 */
[----:B------:R-:W1:Y:S01]  /*20560*/  LDCU UR38, c[0x0][0x398] ;  /* 0x00007300ff2677ac */ /* 0x000e620008000800 */
[----:B------:R-:W-:Y:S01]  /*20570*/  F2FP.SATFINITE.E4M3.F32.PACK_AB_MERGE_C R69, R197, R196, RZ ;  /* 0x000000c4c545723e */ /* 0x000fe200048070ff */
[----:B------:R-:W4:Y:S01]  /*20580*/  LDL.LU.64 R180, [R1+0x610] ;  /* 0x0006100001b47983 */ /* 0x000f220000300a00 */
[----:B------:R-:W-:Y:S01]  /*20590*/  ISETP.LT.AND P5, PT, R3, UR40, !P5 ;  /* 0x0000002803007c0c */ /* 0x000fe2000efa1270 */
[----:B------:R-:W0:Y:S02]  /*205a0*/  LDCU UR40, c[0x0][0x398] ;  /* 0x00007300ff2877ac */ /* 0x000e240008000800 */
[----:B---3--:R3:W-:Y:S01]  /*205b0*/  @P3 STG.E.U8 desc[UR24][R178.64], R68 ;  /* 0x00000044b2003986 */ /* 0x0087e2000c101118 */
[----:B------:R-:W-:-:S02]  /*205c0*/  PRMT R70, R69, 0x9910, RZ ;  /* 0x0000991045467816 */ /* 0x000fc400000000ff */
[----:B------:R-:W-:Y:S01]  /*205d0*/  ISETP.LT.AND P3, PT, R2, UR37, !P6 ;  /* 0x0000002502007c0c */ /* 0x000fe2000f761270 */
[----:B-----5:R5:W-:Y:S01]  /*205e0*/  @P4 STG.E.U8 desc[UR24][R176.64], R69 ;  /* 0x00000045b0004986 */ /* 0x020be2000c101118 */
[----:B------:R-:W0:Y:S01]  /*205f0*/  LDCU UR37, c[0x0][0x39c] ;  /* 0x00007380ff2577ac */ /* 0x000e220008000800 */
[----:B---3--:R-:W-:Y:S02]  /*20600*/  VIADD R68, R0, 0xae ;  /* 0x000000ae00447836 */ /* 0x008fe40000000000 */
[----:B------:R-:W3:Y:S03]  /*20610*/  LDL.LU.64 R178, [R1+0x608] ;  /* 0x0006080001b27983 */ /* 0x000ee60000300a00 */
[----:B------:R-:W-:Y:S01]  /*20620*/  ISETP.GE.AND P4, PT, R68, UR61, PT ;  /* 0x0000003d44007c0c */ /* 0x000fe2000bf86270 */
[----:B------:R-:W-:Y:S01]  /*20630*/  IMAD.MOV.U32 R68, RZ, RZ, R70 ;  /* 0x000000ffff447224 */ /* 0x000fe200078e0046 */
[----:B-----5:R-:W5:Y:S04]  /*20640*/  LDL.LU.64 R176, [R1+0x600] ;  /* 0x0006000001b07983 */ /* 0x020f680000300a00 */
[----:B------:R-:W-:-:S02]  /*20650*/  SHF.R.S32.HI R68, RZ, 0x8, R68 ;  /* 0x00000008ff447819 */ /* 0x000fc40000011444 */
[----:B--2---:R-:W-:-:S05]  /*20660*/  F2FP.SATFINITE.E4M3.F32.PACK_AB_MERGE_C R112, R113, R112, RZ ;  /* 0x000000707170723e */ /* 0x004fca00048070ff */
[----:B----4-:R-:W-:Y:S04]  /*20670*/  @P5 STG.E.U8 desc[UR24][R182.64], R112 ;  /* 0x00000070b6005986 */ /* 0x010fe8000c101118 */
[----:B------:R2:W-:Y:S04]  /*20680*/  @P3 STG.E.U8 desc[UR24][R114.64], R68 ;  /* 0x0000004472003986 */ /* 0x0005e8000c101118 */
[----:B--2---:R-:W2:Y:S01]  /*20690*/  LDL.LU.64 R114, [R1+0xbb8] ;  /* 0x000bb80001727983 */ /* 0x004ea20000300a00 */
[C---:B0-----:R-:W-:Y:S01]  /*206a0*/  ISETP.LT.AND P6, PT, R3.reuse, UR39, !P6 ;  /* 0x0000002703007c0c */ /* 0x041fe2000f7c1270 */
        /* <DEDUP_REMOVED lines=13> */
[----:B------:R1:W-:Y:S01]  /*20780*/  @P6 STG.E.U8 desc[UR24][R180.64], R68 ;  /* 0x00000044b4006986 */ /* 0x0003e2000c101118 */
[----:B------:R-:W-:-:S02]  /*20790*/  PRMT R70, R69, 0x9910, RZ ;  /* 0x0000991045467816 */ /* 0x000fc400000000ff */
[----:B------:R-:W-:Y:S01]  /*207a0*/  ISETP.LT.AND P6, PT, R2, UR41, !P3 ;  /* 0x0000002902007c0c */ /* 0x000fe2000dfc1270 */
[----:B---3--:R3:W-:Y:S01]  /*207b0*/  @P5 STG.E.U8 desc[UR24][R178.64], R69 ;  /* 0x00000045b2005986 */ /* 0x0087e2000c101118 */
[----:B------:R-:W0:Y:S01]  /*207c0*/  LDCU UR41, c[0x0][0x398] ;  /* 0x00007300ff2977ac */ /* 0x000e220008000800 */
[----:B-1----:R-:W-:Y:S02]  /*207d0*/  VIADD R68, R0, 0xb0 ;  /* 0x000000b000447836 */ /* 0x002fe40000000000 */
[----:B------:R-:W4:Y:S03]  /*207e0*/  LDL.LU.64 R180, [R1+0x5e8] ;  /* 0x0005e80001b47983 */ /* 0x000f260000300a00 */
[----:B------:R-:W-:Y:S01]  /*207f0*/  ISETP.GE.AND P5, PT, R68, UR63, PT ;  /* 0x0000003f44007c0c */ /* 0x000fe2000bfa6270 */
[----:B------:R-:W-:Y:S01]  /*20800*/  IMAD.MOV.U32 R68, RZ, RZ, R70 ;  /* 0x000000ffff447224 */ /* 0x000fe200078e0046 */
[----:B---3--:R-:W3:Y:S04]  /*20810*/  LDL.LU.64 R178, [R1+0x5e0] ;  /* 0x0005e00001b27983 */ /* 0x008ee80000300a00 */
[----:B------:R-:W-:-:S02]  /*20820*/  SHF.R.S32.HI R68, RZ, 0x8, R68 ;  /* 0x00000008ff447819 */ /* 0x000fc40000011444 */
[----:B--2---:R-:W-:-:S05]  /*20830*/  F2FP.SATFINITE.E4M3.F32.PACK_AB_MERGE_C R114, R115, R114, RZ ;  /* 0x000000727372723e */ /* 0x004fca00048070ff */
[----:B-----5:R-:W-:Y:S04]  /*20840*/  @P4 STG.E.U8 desc[UR24][R176.64], R114 ;  /* 0x00000072b0004986 */ /* 0x020fe8000c101118 */
[----:B------:R1:W-:Y:S04]  /*20850*/  @P6 STG.E.U8 desc[UR24][R116.64], R68 ;  /* 0x0000004474006986 */ /* 0x0003e8000c101118 */
[----:B-1----:R-:W2:Y:S01]  /*20860*/  LDL.LU.64 R116, [R1+0xbb0] ;  /* 0x000bb00001747983 */ /* 0x002ea20000300a00 */
        /* <DEDUP_REMOVED lines=16> */
[----:B------:R-:W-:Y:S01]  /*20970*/  ISETP.LT.AND P3, PT, R2, UR41, !P4 ;  /* 0x0000002902007c0c */ /* 0x000fe2000e761270 */
[----:B------:R0:W-:Y:S01]  /*20980*/  @P6 STG.E.U8 desc[UR24][R180.64], R69 ;  /* 0x00000045b4006986 */ /* 0x0001e2000c101118 */
[----:B------:R-:W2:Y:S01]  /*20990*/  LDCU UR41, c[0x0][0x398] ;  /* 0x00007300ff2977ac */ /* 0x000ea20008000800 */
[----:B-1----:R-:W-:Y:S02]  /*209a0*/  VIADD R68, R0, 0xb2 ;  /* 0x000000b200447836 */ /* 0x002fe40000000000 */
        /* <DEDUP_REMOVED lines=9> */
[C---:B------:R-:W-:Y:S01]  /*20a40*/  ISETP.LT.AND P4, PT, R3.reuse, UR43, !P4 ;  /* 0x0000002b03007c0c */ /* 0x040fe2000e781270 */
        /* <DEDUP_REMOVED lines=8> */
[----:B------:R-:W1:Y:S01]  /*20ad0*/  LDCU UR42, c[0x0][0x398] ;  /* 0x00007300ff2a77ac */ /* 0x000e620008000800 */
[----:B-----5:R-:W-:Y:S01]  /*20ae0*/  F2FP.SATFINITE.E4M3.F32.PACK_AB_MERGE_C R69, R252, R175, RZ ;  /* 0x000000affc45723e */ /* 0x020fe200048070ff */
        /* <DEDUP_REMOVED lines=15> */
[----:B------:R-:W-:Y:S04]  /*20be0*/  @P6 STG.E.U8 desc[UR24][R180.64], R118 ;  /* 0x00000076b4006986 */ /* 0x000fe8000c101118 */
[----:B------:R0:W-:Y:S04]  /*20bf0*/  @P4 STG.E.U8 desc[UR24][R120.64], R68 ;  /* 0x0000004478004986 */ /* 0x0001e8000c101118 */
[----:B0-----:R-:W2:Y:S01]  /*20c00*/  LDL.LU.64 R120, [R1+0xba0] ;  /* 0x000ba00001787983 */ /* 0x001ea20000300a00 */
[----:B------:R-:W-:Y:S01]  /*20c10*/  ISETP.LT.AND P3, PT, R3, UR43, !P3 ;  /* 0x0000002b03007c0c */ /* 0x000fe2000df61270 */
        /* <DEDUP_REMOVED lines=15> */
[----:B------:R-:W-:Y:S01]  /*20d10*/  ISETP.LT.AND P3, PT, R2, UR41, !P4 ;  /* 0x0000002902007c0c */ /* 0x000fe2000e761270 */
[----:B----4-:R4:W-:Y:S01]  /*20d20*/  @P6 STG.E.U8 desc[UR24][R176.64], R69 ;  /* 0x00000045b0006986 */ /* 0x0109e2000c101118 */
        /* <DEDUP_REMOVED lines=92> */
[----:B0-----:R-:W4:Y:S01]  /*212f0*/  LDL.LU.64 R182, [R1+0x520] ;  /* 0x0005200001b67983 */ /* 0x001f220000300a00 */
[----:B--2---:R-:W-:Y:S01]  /*21300*/  F2FP.SATFINITE.E4M3.F32.PACK_AB_MERGE_C R126, R127, R126, RZ ;  /* 0x0000007e7f7e723e */ /* 0x004fe200048070ff */
[----:B------:R-:W0:Y:S02]  /*21310*/  LDCU UR4, c[0x0][0x39c] ;  /* 0x00007380ff0477ac */ /* 0x000e240008000800 */
[----:B------:R-:W-:-:S02]  /*21320*/  SHF.R.S32.HI R68, RZ, 0x8, R68 ;  /* 0x00000008ff447819 */ /* 0x000fc40000011444 */
[----:B---3--:R-:W-:Y:S04]  /*21330*/  @P6 STG.E.U8 desc[UR24][R180.64], R126 ;  /* 0x0000007eb4006986 */ /* 0x008fe8000c101118 */
[----:B------:R1:W-:Y:S04]  /*21340*/  @P4 STG.E.U8 desc[UR24][R128.64], R68 ;  /* 0x0000004480004986 */ /* 0x0003e8000c101118 */
[----:B-1----:R-:W2:Y:S01]  /*21350*/  LDL.LU.64 R128, [R1+0xb80] ;  /* 0x000b800001807983 */ /* 0x002ea20000300a00 */
[----:B------:R-:W-:Y:S01]  /*21360*/  ISETP.LT.AND P3, PT, R3, UR47, !P3 ;  /* 0x0000002f03007c0c */ /* 0x000fe2000df61270 */
[----:B------:R-:W-:Y:S01]  /*21370*/  VIADD R68, R0, 0xbd ;  /* 0x000000bd00447836 */ /* 0x000fe20000000000 */
[----:B------:R-:W-:Y:S01]  /*21380*/  PRMT R70, R126, 0x9910, RZ ;  /* 0x000099107e467816 */ /* 0x000fe200000000ff */
[----:B------:R-:W3:Y:S01]  /*21390*/  LDL.LU R175, [R1+0x2f8] ;  /* 0x0002f80001af7983 */ /* 0x000ee20000300800 */
[----:B------:R-:W-:Y:S01]  /*213a0*/  ISETP.LT.AND P6, PT, R2, UR46, !P5 ;  /* 0x0000002e02007c0c */ /* 0x000fe2000efc1270 */
[----:B------:R-:W1:Y:S01]  /*213b0*/  LDCU UR47, c[0x0][0x398] ;  /* 0x00007300ff2f77ac */ /* 0x000e620008000800 */
        /* <DEDUP_REMOVED lines=22> */
[----:B------:R-:W-:Y:S04]  /*21520*/  @P5 STG.E.U8 desc[UR24][R182.64], R128 ;  /* 0x00000080b6005986 */ /* 0x000fe8000c101118 */
[----:B------:R2:W-:Y:S04]  /*21530*/  @P3 STG.E.U8 desc[UR24][R130.64], R68 ;  /* 0x0000004482003986 */ /* 0x0005e8000c101118 */
[----:B--2---:R-:W2:Y:S01]  /*21540*/  LDL.LU.64 R130, [R1+0xb78] ;  /* 0x000b780001827983 */ /* 0x004ea20000300a00 */
[----:B------:R-:W-:Y:S01]  /*21550*/  ISETP.LT.AND P4, PT, R3, UR47, !P4 ;  /* 0x0000002f03007c0c */ /* 0x000fe2000e781270 */
[----:B------:R-:W-:Y:S01]  /*21560*/  VIADD R68, R0, 0xbf ;  /* 0x000000bf00447836 */ /* 0x000fe20000000000 */
[----:B------:R-:W-:-:S02]  /*21570*/  PRMT R70, R128, 0x9910, RZ ;  /* 0x0000991080467816 */ /* 0x000fc400000000ff */
[----:B0-----:R-:W-:Y:S02]  /*21580*/  ISETP.LT.AND P5, PT, R2, UR46, !P6 ;  /* 0x0000002e02007c0c */ /* 0x001fe4000f7a1270 */
[----:B------:R-:W-:Y:S01]  /*21590*/  ISETP.GE.AND P3, PT, R68, UR11, PT ;  /* 0x0000000b44007c0c */ /* 0x000fe2000bf66270 */
[----:B------:R-:W0:Y:S01]  /*215a0*/  LDCU UR11, c[0x0][0x398] ;  /* 0x00007300ff0b77ac */ /* 0x000e220008000800 */
[----:B------:R-:W-:Y:S02]  /*215b0*/  SHF.R.S32.HI R68, RZ, 0x8, R70 ;  /* 0x00000008ff447819 */ /* 0x000fe40000011446 */
[----:B---3--:R-:W-:Y:S02]  /*215c0*/  F2FP.SATFINITE.E4M3.F32.PACK_AB_MERGE_C R69, R252, R175, RZ ;  /* 0x000000affc45723e */ /* 0x008fe400048070ff */
[----:B------:R-:W-:Y:S01]  /*215d0*/  ISETP.LT.AND P6, PT, R3, UR44, !P6 ;  /* 0x0000002c03007c0c */ /* 0x000fe2000f7c1270 */
[----:B-----5:R3:W-:Y:S01]  /*215e0*/  @P4 STG.E.U8 desc[UR24][R180.64], R68 ;  /* 0x00000044b4004986 */ /* 0x0207e2000c101118 */
[----:B------:R-:W-:Y:S01]  /*215f0*/  PRMT R70, R69, 0x9910, RZ ;  /* 0x0000991045467816 */ /* 0x000fe200000000ff */
[----:B------:R-:W5:Y:S01]  /*21600*/  LDCU UR44, c[0x0][0x398] ;  /* 0x00007300ff2c77ac */ /* 0x000f620008000800 */
[----:B-1----:R-:W-:Y:S01]  /*21610*/  ISETP.LT.AND P4, PT, R2, UR8, !P3 ;  /* 0x0000000802007c0c */ /* 0x002fe2000df81270 */
[----:B----4-:R1:W-:Y:S04]  /*21620*/  @P5 STG.E.U8 desc[UR24][R178.64], R69 ;  /* 0x00000045b2005986 */ /* 0x0103e8000c101118 */
[----:B------:R-:W4:Y:S01]  /*21630*/  LDL.LU R175, [R1+0x100] ;  /* 0x0001000001af7983 */ /* 0x000f220000300800 */
[----:B------:R-:W0:Y:S01]  /*21640*/  LDCU UR8, c[0x0][0x39c] ;  /* 0x00007380ff0877ac */ /* 0x000e220008000800 */
[----:B---3--:R-:W-:-:S02]  /*21650*/  VIADD R68, R0, 0xc0 ;  /* 0x000000c000447836 */ /* 0x008fc40000000000 */
[----:B------:R-:W4:Y:S03]  /*21660*/  LDL.LU R252, [R1+0x104] ;  /* 0x0001040001fc7983 */ /* 0x000f260000300800 */
[----:B------:R-:W-:Y:S01]  /*21670*/  ISETP.GE.AND P5, PT, R68, UR12, PT ;  /* 0x0000000c44007c0c */ /* 0x000fe2000bfa6270 */
[----:B------:R-:W-:Y:S01]  /*21680*/  IMAD.MOV.U32 R68, RZ, RZ, R70 ;  /* 0x000000ffff447224 */ /* 0x000fe200078e0046 */
[----:B------:R-:W3:Y:S01]  /*21690*/  LDL.LU.64 R182, [R1+0x4f0] ;  /* 0x0004f00001b67983 */ /* 0x000ee20000300a00 */
[----:B------:R-:W0:Y:S03]  /*216a0*/  LDCU UR12, c[0x0][0x398] ;  /* 0x00007300ff0c77ac */ /* 0x000e260008000800 */
[----:B------:R-:W-:Y:S01]  /*216b0*/  SHF.R.S32.HI R68, RZ, 0x8, R68 ;  /* 0x00000008ff447819 */ /* 0x000fe20000011444 */
[----:B------:R-:W3:Y:S04]  /*216c0*/  LDL.LU.64 R180, [R1+0x4e8] ;  /* 0x0004e80001b47983 */ /* 0x000ee80000300a00 */
[----:B-1----:R-:W3:Y:S01]  /*216d0*/  LDL.LU.64 R178, [R1+0x4e0] ;  /* 0x0004e00001b27983 */ /* 0x002ee20000300a00 */
[----:B--2---:R-:W-:-:S05]  /*216e0*/  F2FP.SATFINITE.E4M3.F32.PACK_AB_MERGE_C R130, R131, R130, RZ ;  /* 0x000000828382723e */ /* 0x004fca00048070ff */
[----:B------:R-:W-:Y:S04]  /*216f0*/  @P6 STG.E.U8 desc[UR24][R176.64], R130 ;  /* 0x00000082b0006986 */ /* 0x000fe8000c101118 */
[----:B------:R1:W-:Y:S04]  /*21700*/  @P4 STG.E.U8 desc[UR24][R4.64], R68 ;  /* 0x0000004404004986 */ /* 0x0003e8000c101118 */
[----:B-1----:R-:W2:Y:S01]  /*21710*/  LDL.LU.64 R4, [R1+0xb70] ;  /* 0x000b700001047983 */ /* 0x002ea20000300a00 */
[C---:B------:R-:W-:Y:S01]  /*21720*/  ISETP.LT.AND P3, PT, R3.reuse, UR45, !P3 ;  /* 0x0000002d03007c0c */ /* 0x040fe2000df61270 */
[----:B------:R-:W-:Y:S01]  /*21730*/  VIADD R68, R0, 0xc1 ;  /* 0x000000c100447836 */ /* 0x000fe20000000000 */
[----:B------:R-:W-:Y:S01]  /*21740*/  PRMT R70, R130, 0x9910, RZ ;  /* 0x0000991082467816 */ /* 0x000fe200000000ff */
[----:B------:R-:W2:Y:S01]  /*21750*/  LDL.LU R196, [R1+0x108] ;  /* 0x0001080001c47983 */ /* 0x000ea20000300800 */
[----:B0-----:R-:W-:Y:S01]  /*21760*/  ISETP.LT.AND P6, PT, R2, UR11, !P5 ;  /* 0x0000000b02007c0c */ /* 0x001fe2000efc1270 */
[----:B------:R-:W0:Y:S01]  /*21770*/  LDCU UR45, c[0x0][0x398] ;  /* 0x00007300ff2d77ac */ /* 0x000e220008000800 */
[----:B------:R-:W-:Y:S01]  /*21780*/  ISETP.GE.AND P4, PT, R68, UR14, PT ;  /* 0x0000000e44007c0c */ /* 0x000fe2000bf86270 */
[----:B------:R-:W2:Y:S01]  /*21790*/  LDL.LU R197, [R1+0x10c] ;  /* 0x00010c0001c57983 */ /* 0x000ea20000300800 */
[----:B------:R-:W-:Y:S01]  /*217a0*/  SHF.R.S32.HI R68, RZ, 0x8, R70 ;  /* 0x00000008ff447819 */ /* 0x000fe20000011446 */
[----:B------:R-:W1:Y:S01]  /*217b0*/  LDCU UR14, c[0x0][0x398] ;  /* 0x00007300ff0e77ac */ /* 0x000e620008000800 */
[----:B----4-:R-:W-:Y:S01]  /*217c0*/  F2FP.SATFINITE.E4M3.F32.PACK_AB_MERGE_C R69, R252, R175, RZ ;  /* 0x000000affc45723e */ /* 0x010fe200048070ff */
[----:B------:R-:W4:Y:S01]  /*217d0*/  LDL.LU.64 R176, [R1+0x4d0] ;  /* 0x0004d00001b07983 */ /* 0x000f220000300a00 */
[----:B-----5:R-:W-:Y:S01]  /*217e0*/  ISETP.LT.AND P5, PT, R3, UR44, !P5 ;  /* 0x0000002c03007c0c */ /* 0x020fe2000efa1270 */
[----:B------:R-:W5:Y:S02]  /*217f0*/  LDCU UR44, c[0x0][0x398] ;  /* 0x00007300ff2c77ac */ /* 0x000f640008000800 */
[----:B---3--:R3:W-:Y:S01]  /*21800*/  @P3 STG.E.U8 desc[UR24][R182.64], R68 ;  /* 0x00000044b6003986 */ /* 0x0087e2000c101118 */
[----:B------:R-:W-:Y:S01]  /*21810*/  ISETP.LT.AND P3, PT, R2, UR12, !P4 ;  /* 0x0000000c02007c0c */ /* 0x000fe2000e761270 */
[----:B------:R-:W0:Y:S02]  /*21820*/  LDCU UR12, c[0x0][0x398] ;  /* 0x00007300ff0c77ac */ /* 0x000e240008000800 */
[----:B------:R1:W-:Y:S01]  /*21830*/  @P6 STG.E.U8 desc[UR24][R180.64], R69 ;  /* 0x00000045b4006986 */ /* 0x0003e2000c101118 */
[----:B------:R-:W0:Y:S01]  /*21840*/  LDCU UR11, c[0x0][0x39c] ;  /* 0x00007380ff0b77ac */ /* 0x000e220008000800 */
[----:B---3--:R-:W-:-:S02]  /*21850*/  PRMT R68, R69, 0x9910, RZ ;  /* 0x0000991045447816 */ /* 0x008fc400000000ff */
[----:B------:R-:W3:Y:S04]  /*21860*/  LDL.LU.64 R182, [R1+0x4c8] ;  /* 0x0004c80001b67983 */ /* 0x000ee80000300a00 */
[----:B-1----:R-:W3:Y:S01]  /*21870*/  LDL.LU.64 R180, [R1+0x4c0] ;  /* 0x0004c00001b47983 */ /* 0x002ee20000300a00 */
[----:B--2---:R-:W-:Y:S01]  /*21880*/  F2FP.SATFINITE.E4M3.F32.PACK_AB_MERGE_C R5, R5, R4, RZ ;  /* 0x000000040505723e */ /* 0x004fe200048070ff */
[----:B------:R-:W-:-:S05]  /*21890*/  VIADD R4, R0, 0xc2 ;  /* 0x000000c200047836 */ /* 0x000fca0000000000 */
[----:B------:R-:W-:Y:S01]  /*218a0*/  ISETP.GE.AND P6, PT, R4, UR16, PT ;  /* 0x0000001004007c0c */ /* 0x000fe2000bfc6270 */
[----:B------:R-:W-:Y:S01]  /*218b0*/  IMAD.MOV.U32 R4, RZ, RZ, R68 ;  /* 0x000000ffff047224 */ /* 0x000fe200078e0044 */
[----:B------:R-:W-:Y:S01]  /*218c0*/  @P5 STG.E.U8 desc[UR24][R178.64], R5 ;  /* 0x00000005b2005986 */ /* 0x000fe2000c101118 */
[----:B0-----:R-:W-:Y:S01]  /*218d0*/  ISETP.LT.AND P4, PT, R3, UR45, !P4 ;  /* 0x0000002d03007c0c */ /* 0x001fe2000e781270 */
[----:B------:R-:W0:Y:S02]  /*218e0*/  LDCU UR16, c[0x0][0x398] ;  /* 0x00007300ff1077ac */ /* 0x000e240008000800 */
[----:B------:R-:W-:-:S05]  /*218f0*/  SHF.R.S32.HI R4, RZ, 0x8, R4 ;  /* 0x00000008ff047819 */ /* 0x000fca0000011404 */
[----:B------:R1:W-:Y:S04]  /*21900*/  @P3 STG.E.U8 desc[UR24][R6.64], R4 ;  /* 0x0000000406003986 */ /* 0x0003e8000c101118 */
[----:B-1----:R-:W2:Y:S01]  /*21910*/  LDL.LU.64 R6, [R1+0xb68] ;  /* 0x000b680001067983 */ /* 0x002ea20000300a00 */
[----:B------:R-:W-:Y:S01]  /*21920*/  VIADD R4, R0, 0xc3 ;  /* 0x000000c300047836 */ /* 0x000fe20000000000 */
[----:B------:R-:W-:Y:S02]  /*21930*/  PRMT R68, R5, 0x9910, RZ ;  /* 0x0000991005447816 */ /* 0x000fe400000000ff */
[----:B------:R-:W-:Y:S01]  /*21940*/  ISETP.LT.AND P5, PT, R2, UR14, !P6 ;  /* 0x0000000e02007c0c */ /* 0x000fe2000f7a1270 */
[----:B------:R-:W2:Y:S01]  /*21950*/  LDL.LU R175, [R1+0x110] ;  /* 0x0001100001af7983 */ /* 0x000ea20000300800 */
[----:B------:R-:W-:Y:S01]  /*21960*/  ISETP.GE.AND P3, PT, R4, UR18, PT ;  /* 0x0000001204007c0c */ /* 0x000fe2000bf66270 */
[----:B------:R-:W1:Y:S01]  /*21970*/  LDCU UR14, c[0x0][0x398] ;  /* 0x00007300ff0e77ac */ /* 0x000e620008000800 */
[----:B------:R-:W-:Y:S01]  /*21980*/  SHF.R.S32.HI R4, RZ, 0x8, R68 ;  /* 0x00000008ff047819 */ /* 0x000fe20000011444 */
[----:B------:R-:W2:Y:S01]  /*21990*/  LDL.LU R252, [R1+0x114] ;  /* 0x0001140001fc7983 */ /* 0x000ea20000300800 */
[----:B------:R-:W-:Y:S01]  /*219a0*/  F2FP.SATFINITE.E4M3.F32.PACK_AB_MERGE_C R5, R197, R196, RZ ;  /* 0x000000c4c505723e */ /* 0x000fe200048070ff */
[----:B------:R-:W0:Y:S02]  /*219b0*/  LDCU UR18, c[0x0][0x398] ;  /* 0x00007300ff1277ac */ /* 0x000e240008000800 */
[----:B----4-:R4:W-:Y:S01]  /*219c0*/  @P4 STG.E.U8 desc[UR24][R176.64], R4 ;  /* 0x00000004b0004986 */ /* 0x0109e2000c101118 */
[----:B-----5:R-:W-:-:S02]  /*219d0*/  ISETP.LT.AND P6, PT, R3, UR44, !P6 ;  /* 0x0000002c03007c0c */ /* 0x020fc4000f7c1270 */
[----:B------:R-:W-:Y:S01]  /*219e0*/  ISETP.LT.AND P4, PT, R2, UR12, !P3 ;  /* 0x0000000c02007c0c */ /* 0x000fe2000df81270 */
[----:B---3--:R3:W-:Y:S04]  /*219f0*/  @P5 STG.E.U8 desc[UR24][R182.64], R5 ;  /* 0x00000005b6005986 */ /* 0x0087e8000c101118 */
[----:B------:R-:W5:Y:S01]  /*21a00*/  LDL.LU.64 R178, [R1+0x4b0] ;  /* 0x0004b00001b27983 */ /* 0x000f620000300a00 */
[----:B------:R-:W0:Y:S01]  /*21a10*/  LDCU UR12, c[0x0][0x39c] ;  /* 0x00007380ff0c77ac */ /* 0x000e220008000800 */
[----:B----4-:R-:W-:Y:S02]  /*21a20*/  VIADD R4, R0, 0xc4 ;  /* 0x000000c400047836 */ /* 0x010fe40000000000 */
[----:B------:R-:W4:Y:S03]  /*21a30*/  LDL.LU.64 R176, [R1+0x4a8] ;  /* 0x0004a80001b07983 */ /* 0x000f260000300a00 */
[----:B------:R-:W-:Y:S01]  /*21a40*/  ISETP.GE.AND P5, PT, R4, UR20, PT ;  /* 0x0000001404007c0c */ /* 0x000fe2000bfa6270 */
[----:B---3--:R-:W3:Y:S01]  /*21a50*/  LDL.LU.64 R182, [R1+0x4a0] ;  /* 0x0004a00001b67983 */ /* 0x008ee20000300a00 */
[----:B------:R-:W0:Y:S01]  /*21a60*/  LDCU UR20, c[0x0][0x398] ;  /* 0x00007300ff1477ac */ /* 0x000e220008000800 */
[----:B--2---:R-:W-:-:S02]  /*21a70*/  F2FP.SATFINITE.E4M3.F32.PACK_AB_MERGE_C R6, R7, R6, RZ ;  /* 0x000000060706723e */ /* 0x004fc400048070ff */
[----:B------:R-:W-:-:S05]  /*21a80*/  PRMT R7, R5, 0x9910, RZ ;  /* 0x0000991005077816 */ /* 0x000fca00000000ff */
[----:B------:R-:W-:Y:S01]  /*21a90*/  IMAD.MOV.U32 R4, RZ, RZ, R7 ;  /* 0x000000ffff047224 */ /* 0x000fe200078e0007 */
[----:B------:R-:W-:Y:S04]  /*21aa0*/  @P6 STG.E.U8 desc[UR24][R180.64], R6 ;  /* 0x00000006b4006986 */ /* 0x000fe8000c101118 */
[----:B------:R-:W-:-:S05]  /*21ab0*/  SHF.R.S32.HI R4, RZ, 0x8, R4 ;  /* 0x00000008ff047819 */ /* 0x000fca0000011404 */
[----:B------:R2:W-:Y:S04]  /*21ac0*/  @P4 STG.E.U8 desc[UR24][R8.64], R4 ;  /* 0x0000000408004986 */ /* 0x0005e8000c101118 */
[----:B--2---:R-:W2:Y:S01]  /*21ad0*/  LDL.LU.64 R8, [R1+0xb60] ;  /* 0x000b600001087983 */ /* 0x004ea20000300a00 */
[C---:B0-----:R-:W-:Y:S01]  /*21ae0*/  ISETP.LT.AND P3, PT, R3.reuse, UR16, !P3 ;  /* 0x0000001003007c0c */ /* 0x041fe2000df61270 */
        /* <DEDUP_REMOVED lines=15> */
[----:B------:R-:W-:Y:S01]  /*21be0*/  VIADD R7, R0, 0xd9 ;  /* 0x000000d900077836 */ /* 0x000fe20000000000 */
[----:B------:R-:W-:Y:S01]  /*21bf0*/  ISETP.LT.AND P3, PT, R2, UR20, !P4 ;  /* 0x0000001402007c0c */ /* 0x000fe2000e761270 */
[----:B----4-:R4:W-:Y:S01]  /*21c00*/  @P6 STG.E.U8 desc[UR24][R176.64], R5 ;  /* 0x00000005b0006986 */ /* 0x0109e2000c101118 */
[----:B------:R-:W0:Y:S01]  /*21c10*/  LDCU UR20, c[0x0][0x398] ;  /* 0x00007300ff1477ac */ /* 0x000e220008000800 */
[----:B------:R-:W0:Y:S01]  /*21c20*/  LDCU UR14, c[0x0][0x39c] ;  /* 0x00007380ff0e77ac */ /* 0x000e220008000800 */
[----:B-----5:R-:W-:Y:S01]  /*21c30*/  VIADD R4, R0, 0xc6 ;  /* 0x000000c600047836 */ /* 0x020fe20000000000 */
[----:B------:R-:W5:Y:S04]  /*21c40*/  LDL.LU.64 R178, [R1+0x488] ;  /* 0x0004880001b27983 */ /* 0x000f680000300a00 */
[----:B------:R-:W-:Y:S01]  /*21c50*/  ISETP.GE.AND P6, PT, R4, UR23, PT ;  /* 0x0000001704007c0c */ /* 0x000fe2000bfc6270 */
[----:B------:R-:W-:Y:S01]  /*21c60*/  IMAD.MOV.U32 R4, RZ, RZ, R6 ;  /* 0x000000ffff047224 */ /* 0x000fe200078e0006 */
[----:B----4-:R-:W4:Y:S01]  /*21c70*/  LDL.LU.64 R176, [R1+0x480] ;  /* 0x0004800001b07983 */ /* 0x010f220000300a00 */
[----:B--2---:R-:W-:Y:S01]  /*21c80*/  F2FP.SATFINITE.E4M3.F32.PACK_AB_MERGE_C R8, R9, R8, RZ ;  /* 0x000000080908723e */ /* 0x004fe200048070ff */
[----:B------:R-:W2:Y:S02]  /*21c90*/  LDCU UR23, c[0x0][0x398] ;  /* 0x00007300ff1777ac */ /* 0x000ea40008000800 */
[----:B------:R-:W-:-:S02]  /*21ca0*/  SHF.R.S32.HI R4, RZ, 0x8, R4 ;  /* 0x00000008ff047819 */ /* 0x000fc40000011404 */
        /* <DEDUP_REMOVED lines=22> */
[----:B-1----:R-:W-:-:S03]  /*21e10*/  VIADD R4, R0, 0xc8 ;  /* 0x000000c800047836 */ /* 0x002fc60000000000 */
[----:B------:R-:W2:Y:S01]  /*21e20*/  LDL.LU.64 R180, [R1+0x468] ;  /* 0x0004680001b47983 */ /* 0x000ea20000300a00 */
[----:B------:R-:W1:Y:S01]  /*21e30*/  LDCU UR20, c[0x0][0x398] ;  /* 0x00007300ff1477ac */ /* 0x000e620008000800 */
[----:B------:R-:W-:Y:S01]  /*21e40*/  ISETP.GE.AND P5, PT, R4, UR27, PT ;  /* 0x0000001b04007c0c */ /* 0x000fe2000bfa6270 */
[----:B------:R-:W-:Y:S01]  /*21e50*/  IMAD.MOV.U32 R4, RZ, RZ, R6 ;  /* 0x000000ffff047224 */ /* 0x000fe200078e0006 */
[----:B-----5:R-:W5:Y:S01]  /*21e60*/  LDL.LU.64 R178, [R1+0x460] ;  /* 0x0004600001b27983 */ /* 0x020f620000300a00 */
[----:B---3--:R-:W-:Y:S01]  /*21e70*/  F2FP.SATFINITE.E4M3.F32.PACK_AB_MERGE_C R10, R11, R10, RZ ;  /* 0x0000000a0b0a723e */ /* 0x008fe200048070ff */
[----:B------:R-:W3:Y:S02]  /*21e80*/  LDCU UR27, c[0x0][0x398] ;  /* 0x00007300ff1b77ac */ /* 0x000ee40008000800 */
[----:B------:R-:W-:Y:S02]  /*21e90*/  SHF.R.S32.HI R4, RZ, 0x8, R4 ;  /* 0x00000008ff047819 */ /* 0x000fe40000011404 */
[----:B----4-:R-:W-:Y:S04]  /*21ea0*/  @P6 STG.E.U8 desc[UR24][R176.64], R10 ;  /* 0x0000000ab0006986 */ /* 0x010fe8000c101118 */
[----:B------:R4:W-:Y:S04]  /*21eb0*/  @P4 STG.E.U8 desc[UR24][R12.64], R4 ;  /* 0x000000040c004986 */ /* 0x0009e8000c101118 */
[----:B----4-:R-:W4:Y:S01]  /*21ec0*/  LDL.LU.64 R12, [R1+0xb50] ;  /* 0x000b5000010c7983 */ /* 0x010f220000300a00 */
[C---:B--2---:R-:W-:Y:S01]  /*21ed0*/  ISETP.LT.AND P3, PT, R3.reuse, UR23, !P3 ;  /* 0x0000001703007c0c */ /* 0x044fe2000df61270 */
        /* <DEDUP_REMOVED lines=8> */
[----:B------:R-:W0:Y:S01]  /*21f60*/  LDCU UR22, c[0x0][0x398] ;  /* 0x00007300ff1677ac */ /* 0x000e220008000800 */
[----:B------:R-:W-:Y:S01]  /*21f70*/  F2FP.SATFINITE.E4M3.F32.PACK_AB_MERGE_C R5, R252, R175, RZ ;  /* 0x000000affc05723e */ /* 0x000fe200048070ff */
[----:B------:R-:W2:Y:S01]  /*21f80*/  LDL.LU.64 R176, [R1+0x450] ;  /* 0x0004500001b07983 */ /* 0x000ea20000300a00 */
[----:B------:R-:W-:Y:S01]  /*21f90*/  ISETP.LT.AND P5, PT, R3, UR18, !P5 ;  /* 0x0000001203007c0c */ /* 0x000fe2000efa1270 */
[----:B------:R-:W0:Y:S02]  /*21fa0*/  LDCU UR28, c[0x0][0x398] ;  /* 0x00007300ff1c77ac */ /* 0x000e240008000800 */
[----:B------:R3:W-:Y:S01]  /*21fb0*/  @P3 STG.E.U8 desc[UR24][R182.64], R4 ;  /* 0x00000004b6003986 */ /* 0x0007e2000c101118 */
[----:B------:R-:W-:Y:S01]  /*21fc0*/  PRMT R6, R5, 0x9910, RZ ;  /* 0x0000991005067816 */ /* 0x000fe200000000ff */
[----:B------:R-:W0:Y:S01]  /*21fd0*/  LDCU UR18, c[0x0][0x39c] ;  /* 0x00007380ff1277ac */ /* 0x000e220008000800 */
[----:B-1----:R-:W-:Y:S01]  /*21fe0*/  ISETP.LT.AND P3, PT, R2, UR20, !P4 ;  /* 0x0000001402007c0c */ /* 0x002fe2000e761270 */
[----:B------:R1:W-:Y:S01]  /*21ff0*/  @P6 STG.E.U8 desc[UR24][R180.64], R5 ;  /* 0x00000005b4006986 */ /* 0x0003e2000c101118 */
[----:B------:R-:W0:Y:S01]  /*22000*/  LDCU UR20, c[0x0][0x398] ;  /* 0x00007300ff1477ac */ /* 0x000e220008000800 */
[----:B---3--:R-:W-:-:S02]  /*22010*/  VIADD R4, R0, 0xca ;  /* 0x000000ca00047836 */ /* 0x008fc40000000000 */
[----:B------:R-:W3:Y:S03]  /*22020*/  LDL.LU.64 R182, [R1+0x448] ;  /* 0x0004480001b67983 */ /* 0x000ee60000300a00 */
[----:B------:R-:W-:Y:S01]  /*22030*/  ISETP.GE.AND P6, PT, R4, UR29, PT ;  /* 0x0000001d04007c0c */ /* 0x000fe2000bfc6270 */
[----:B------:R-:W-:Y:S01]  /*22040*/  IMAD.MOV.U32 R4, RZ, RZ, R6 ;  /* 0x000000ffff047224 */ /* 0x000fe200078e0006 */
[----:B-1----:R-:W3:Y:S01]  /*22050*/  LDL.LU.64 R180, [R1+0x440] ;  /* 0x0004400001b47983 */ /* 0x002ee20000300a00 */
[----:B----4-:R-:W-:Y:S01]  /*22060*/  F2FP.SATFINITE.E4M3.F32.PACK_AB_MERGE_C R12, R13, R12, RZ ;  /* 0x0000000c0d0c723e */ /* 0x010fe200048070ff */
[----:B------:R-:W1:Y:S02]  /*22070*/  LDCU UR29, c[0x0][0x398] ;  /* 0x00007300ff1d77ac */ /* 0x000e640008000800 */
[----:B------:R-:W-:Y:S02]  /*22080*/  SHF.R.S32.HI R4, RZ, 0x8, R4 ;  /* 0x00000008ff047819 */ /* 0x000fe40000011404 */
[----:B-----5:R-:W-:Y:S04]  /*22090*/  @P5 STG.E.U8 desc[UR24][R178.64], R12 ;  /* 0x0000000cb2005986 */ /* 0x020fe8000c101118 */
[----:B------:R4:W-:Y:S04]  /*220a0*/  @P3 STG.E.U8 desc[UR24][R14.64], R4 ;  /* 0x000000040e003986 */ /* 0x0009e8000c101118 */
[----:B----4-:R-:W4:Y:S01]  /*220b0*/  LDL.LU.64 R14, [R1+0xb48] ;  /* 0x000b4800010e7983 */ /* 0x010f220000300a00 */
        /* <DEDUP_REMOVED lines=21> */
[----:B------:R-:W2:Y:S03]  /*22210*/  LDL.LU.64 R176, [R1+0x428] ;  /* 0x0004280001b07983 */ /* 0x000ea60000300a00 */
[----:B------:R-:W-:Y:S01]  /*22220*/  ISETP.GE.AND P5, PT, R4, UR31, PT ;  /* 0x0000001f04007c0c */ /* 0x000fe2000bfa6270 */
[----:B------:R-:W-:Y:S01]  /*22230*/  IMAD.MOV.U32 R4, RZ, RZ, R6 ;  /* 0x000000ffff047224 */ /* 0x000fe200078e0006 */
[----:B---3--:R-:W3:Y:S01]  /*22240*/  LDL.LU.64 R182, [R1+0x420] ;  /* 0x0004200001b67983 */ /* 0x008ee20000300a00 */
[----:B----4-:R-:W-:Y:S01]  /*22250*/  F2FP.SATFINITE.E4M3.F32.PACK_AB_MERGE_C R14, R15, R14, RZ ;  /* 0x0000000e0f0e723e */ /* 0x010fe200048070ff */
[----:B------:R-:W1:Y:S02]  /*22260*/  LDCU UR31, c[0x0][0x398] ;  /* 0x00007300ff1f77ac */ /* 0x000e640008000800 */
[----:B------:R-:W-:Y:S02]  /*22270*/  SHF.R.S32.HI R4, RZ, 0x8, R4 ;  /* 0x00000008ff047819 */ /* 0x000fe40000011404 */
[----:B------:R-:W-:Y:S04]  /*22280*/  @P6 STG.E.U8 desc[UR24][R180.64], R14 ;  /* 0x0000000eb4006986 */ /* 0x000fe8000c101118 */
[----:B------:R4:W-:Y:S04]  /*22290*/  @P4 STG.E.U8 desc[UR24][R16.64], R4 ;  /* 0x0000000410004986 */ /* 0x0009e8000c101118 */
[----:B----4-:R-:W4:Y:S01]  /*222a0*/  LDL.LU.64 R16, [R1+0xb40] ;  /* 0x000b400001107983 */ /* 0x010f220000300a00 */
        /* <DEDUP_REMOVED lines=14> */
[----:B--2---:R2:W-:Y:S01]  /*22390*/  @P3 STG.E.U8 desc[UR24][R178.64], R4 ;  /* 0x00000004b2003986 */ /* 0x0045e2000c101118 */
[----:B------:R-:W-:Y:S01]  /*223a0*/  PRMT R6, R5, 0x9910, RZ ;  /* 0x0000991005067816 */ /* 0x000fe200000000ff */
[----:B------:R-:W0:Y:S01]  /*223b0*/  LDCU UR22, c[0x0][0x39c] ;  /* 0x00007380ff1677ac */ /* 0x000e220008000800 */
[----:B------:R-:W-:Y:S01]  /*223c0*/  ISETP.LT.AND P3, PT, R2, UR27, !P4 ;  /* 0x0000001b02007c0c */ /* 0x000fe2000e761270 */
[----:B------:R1:W-:Y:S01]  /*223d0*/  @P6 STG.E.U8 desc[UR24][R176.64], R5 ;  /* 0x00000005b0006986 */ /* 0x0003e2000c101118 */
[----:B------:R-:W0:Y:S01]  /*223e0*/  LDCU UR27, c[0x0][0x398] ;  /* 0x00007300ff1b77ac */ /* 0x000e220008000800 */
[----:B--2---:R-:W-:-:S02]  /*223f0*/  VIADD R4, R0, 0xce ;  /* 0x000000ce00047836 */ /* 0x004fc40000000000 */
[----:B------:R-:W2:Y:S03]  /*22400*/  LDL.LU.64 R178, [R1+0x408] ;  /* 0x0004080001b27983 */ /* 0x000ea60000300a00 */
[----:B------:R-:W-:Y:S01]  /*22410*/  ISETP.GE.AND P6, PT, R4, UR33, PT ;  /* 0x0000002104007c0c */ /* 0x000fe2000bfc6270 */
[----:B------:R-:W-:Y:S01]  /*22420*/  IMAD.MOV.U32 R4, RZ, RZ, R6 ;  /* 0x000000ffff047224 */ /* 0x000fe200078e0006 */
[----:B-1----:R-:W2:Y:S01]  /*22430*/  LDL.LU.64 R176, [R1+0x400] ;  /* 0x0004000001b07983 */ /* 0x002ea20000300a00 */
[----:B----4-:R-:W-:Y:S01]  /*22440*/  F2FP.SATFINITE.E4M3.F32.PACK_AB_MERGE_C R16, R17, R16, RZ ;  /* 0x000000101110723e */ /* 0x010fe200048070ff */
[----:B------:R-:W1:Y:S02]  /*22450*/  LDCU UR33, c[0x0][0x398] ;  /* 0x00007300ff2177ac */ /* 0x000e640008000800 */
[----:B------:R-:W-:Y:S02]  /*22460*/  SHF.R.S32.HI R4, RZ, 0x8, R4 ;  /* 0x00000008ff047819 */ /* 0x000fe40000011404 */
[----:B---3--:R-:W-:Y:S04]  /*22470*/  @P5 STG.E.U8 desc[UR24][R182.64], R16 ;  /* 0x00000010b6005986 */ /* 0x008fe8000c101118 */
[----:B------:R3:W-:Y:S04]  /*22480*/  @P3 STG.E.U8 desc[UR24][R18.64], R4 ;  /* 0x0000000412003986 */ /* 0x0007e8000c101118 */
[----:B---3--:R-:W3:Y:S01]  /*22490*/  LDL.LU.64 R18, [R1+0xb38] ;  /* 0x000b380001127983 */ /* 0x008ee20000300a00 */
        /* <DEDUP_REMOVED lines=14> */
[----:B-----5:R5:W-:Y:S01]  /*22580*/  @P4 STG.E.U8 desc[UR24][R180.64], R4 ;  /* 0x00000004b4004986 */ /* 0x020be2000c101118 */
[----:B------:R-:W-:-:S02]  /*22590*/  PRMT R6, R5, 0x9910, RZ ;  /* 0x0000991005067816 */ /* 0x000fc400000000ff */
[----:B------:R-:W-:Y:S01]  /*225a0*/  ISETP.LT.AND P4, PT, R2, UR27, !P3 ;  /* 0x0000001b02007c0c */ /* 0x000fe2000df81270 */
[----:B--2---:R2:W-:Y:S01]  /*225b0*/  @P5 STG.E.U8 desc[UR24][R178.64], R5 ;  /* 0x00000005b2005986 */ /* 0x0045e2000c101118 */
[----:B------:R-:W0:Y:S01]  /*225c0*/  LDCU UR27, c[0x0][0x398] ;  /* 0x00007300ff1b77ac */ /* 0x000e220008000800 */
[----:B-----5:R-:W-:Y:S02]  /*225d0*/  VIADD R4, R0, 0xd0 ;  /* 0x000000d000047836 */ /* 0x020fe40000000000 */
[----:B------:R-:W5:Y:S03]  /*225e0*/  LDL.LU.64 R180, [R1+0x388] ;  /* 0x0003880001b47983 */ /* 0x000f660000300a00 */
[----:B------:R-:W-:Y:S01]  /*225f0*/  ISETP.GE.AND P5, PT, R4, UR35, PT ;  /* 0x0000002304007c0c */ /* 0x000fe2000bfa6270 */
[----:B------:R-:W-:Y:S01]  /*22600*/  IMAD.MOV.U32 R4, RZ, RZ, R6 ;  /* 0x000000ffff047224 */ /* 0x000fe200078e0006 */
[----:B--2---:R-:W2:Y:S04]  /*22610*/  LDL.LU.64 R178, [R1+0x380] ;  /* 0x0003800001b27983 */ /* 0x004ea80000300a00 */
[----:B------:R-:W-:-:S02]  /*22620*/  SHF.R.S32.HI R4, RZ, 0x8, R4 ;  /* 0x00000008ff047819 */ /* 0x000fc40000011404 */
[----:B---3--:R-:W-:-:S05]  /*22630*/  F2FP.SATFINITE.E4M3.F32.PACK_AB_MERGE_C R18, R19, R18, RZ ;  /* 0x000000121312723e */ /* 0x008fca00048070ff */
[----:B------:R-:W-:Y:S04]  /*22640*/  @P6 STG.E.U8 desc[UR24][R176.64], R18 ;  /* 0x00000012b0006986 */ /* 0x000fe8000c101118 */
[----:B------:R3:W-:Y:S04]  /*22650*/  @P4 STG.E.U8 desc[UR24][R20.64], R4 ;  /* 0x0000000414004986 */ /* 0x0007e8000c101118 */
[----:B---3--:R-:W3:Y:S01]  /*22660*/  LDL.LU.64 R20, [R1+0xb30] ;  /* 0x000b300001147983 */ /* 0x008ee20000300a00 */
        /* <DEDUP_REMOVED lines=10> */
[----:B----4-:R-:W-:Y:S01]  /*22710*/  F2FP.SATFINITE.E4M3.F32.PACK_AB_MERGE_C R5, R252, R175, RZ ;  /* 0x000000affc05723e */ /* 0x010fe200048070ff */
[----:B------:R-:W4:Y:S01]  /*22720*/  LDL.LU.64 R176, [R1+0x370] ;  /* 0x0003700001b07983 */ /* 0x000f220000300a00 */
[----:B------:R-:W-:Y:S01]  /*22730*/  ISETP.LT.AND P5, PT, R3, UR26, !P5 ;  /* 0x0000001a03007c0c */ /* 0x000fe2000efa1270 */
[----:B------:R-:W0:Y:S02]  /*22740*/  LDCU UR26, c[0x0][0x39c] ;  /* 0x00007380ff1a77ac */ /* 0x000e240008000800 */
[----:B------:R1:W-:Y:S01]  /*22750*/  @P3 STG.E.U8 desc[UR24][R182.64], R4 ;  /* 0x00000004b6003986 */ /* 0x0003e2000c101118 */
[----:B------:R-:W-:-:S02]  /*22760*/  PRMT R6, R5, 0x9910, RZ ;  /* 0x0000991005067816 */ /* 0x000fc400000000ff */
[----:B------:R-:W-:Y:S01]  /*22770*/  ISETP.LT.AND P3, PT, R2, UR27, !P4 ;  /* 0x0000001b02007c0c */ /* 0x000fe2000e761270 */
[----:B-----5:R5:W-:Y:S01]  /*22780*/  @P6 STG.E.U8 desc[UR24][R180.64], R5 ;  /* 0x00000005b4006986 */ /* 0x020be2000c101118 */
[----:B------:R-:W0:Y:S01]  /*22790*/  LDCU UR27, c[0x0][0x398] ;  /* 0x00007300ff1b77ac */ /* 0x000e220008000800 */
[----:B-1----:R-:W-:Y:S02]  /*227a0*/  VIADD R4, R0, 0xd2 ;  /* 0x000000d200047836 */ /* 0x002fe40000000000 */
[----:B------:R-:W4:Y:S03]  /*227b0*/  LDL.LU.64 R182, [R1+0x368] ;  /* 0x0003680001b67983 */ /* 0x000f260000300a00 */
[----:B------:R-:W-:Y:S01]  /*227c0*/  ISETP.GE.AND P6, PT, R4, UR37, PT ;  /* 0x0000002504007c0c */ /* 0x000fe2000bfc6270 */
[----:B------:R-:W-:Y:S01]  /*227d0*/  IMAD.MOV.U32 R4, RZ, RZ, R6 ;  /* 0x000000ffff047224 */ /* 0x000fe200078e0006 */
[----:B-----5:R-:W5:Y:S04]  /*227e0*/  LDL.LU.64 R180, [R1+0x360] ;  /* 0x0003600001b47983 */ /* 0x020f680000300a00 */
[----:B------:R-:W-:-:S02]  /*227f0*/  SHF.R.S32.HI R4, RZ, 0x8, R4 ;  /* 0x00000008ff047819 */ /* 0x000fc40000011404 */
[----:B---3--:R-:W-:-:S05]  /*22800*/  F2FP.SATFINITE.E4M3.F32.PACK_AB_MERGE_C R20, R21, R20, RZ ;  /* 0x000000141514723e */ /* 0x008fca00048070ff */
[----:B--2---:R-:W-:Y:S04]  /*22810*/  @P5 STG.E.U8 desc[UR24][R178.64], R20 ;  /* 0x00000014b2005986 */ /* 0x004fe8000c101118 */
[----:B------:R1:W-:Y:S04]  /*22820*/  @P3 STG.E.U8 desc[UR24][R22.64], R4 ;  /* 0x0000000416003986 */ /* 0x0003e8000c101118 */
[----:B-1----:R-:W2:Y:S01]  /*22830*/  LDL.LU.64 R22, [R1+0xb28] ;  /* 0x000b280001167983 */ /* 0x002ea20000300a00 */
        /* <DEDUP_REMOVED lines=26> */
[----:B-----5:R-:W-:Y:S04]  /*229e0*/  @P6 STG.E.U8 desc[UR24][R180.64], R22 ;  /* 0x00000016b4006986 */ /* 0x020fe8000c101118 */
[----:B------:R0:W-:Y:S04]  /*229f0*/  @P4 STG.E.U8 desc[UR24][R24.64], R4 ;  /* 0x0000000418004986 */ /* 0x0001e8000c101118 */
[----:B0-----:R-:W2:Y:S01]  /*22a00*/  LDL.LU.64 R24, [R1+0xb20] ;  /* 0x000b200001187983 */ /* 0x001ea20000300a00 */
[C---:B------:R-:W-:Y:S01]  /*22a10*/  ISETP.LT.AND P3, PT, R3.reuse, UR29, !P3 ;  /* 0x0000001d03007c0c */ /* 0x040fe2000df61270 */
[----:B------:R-:W-:Y:S01]  /*22a20*/  VIADD R4, R0, 0xd5 ;  /* 0x000000d500047836 */ /* 0x000fe20000000000 */
[----:B------:R-:W-:Y:S01]  /*22a30*/  PRMT R6, R22, 0x9910, RZ ;  /* 0x0000991016067816 */ /* 0x000fe200000000ff */
[----:B------:R-:W5:Y:S01]  /*22a40*/  LDL.LU R196, [R1+0x158] ;  /* 0x0001580001c47983 */ /* 0x000f620000300800 */
[----:B-1----:R-:W-:Y:S01]  /*22a50*/  ISETP.LT.AND P6, PT, R2, UR28, !P5 ;  /* 0x0000001c02007c0c */ /* 0x002fe2000efc1270 */
[----:B------:R-:W0:Y:S01]  /*22a60*/  LDCU UR29, c[0x0][0x398] ;  /* 0x00007300ff1d77ac */ /* 0x000e220008000800 */
[----:B------:R-:W-:Y:S01]  /*22a70*/  ISETP.GE.AND P4, PT, R4, UR40, PT ;  /* 0x0000002804007c0c */ /* 0x000fe2000bf86270 */
[----:B------:R-:W5:Y:S01]  /*22a80*/  LDL.LU R197, [R1+0x15c] ;  /* 0x00015c0001c57983 */ /* 0x000f620000300800 */
[----:B------:R-:W-:Y:S01]  /*22a90*/  SHF.R.S32.HI R4, RZ, 0x8, R6 ;  /* 0x00000008ff047819 */ /* 0x000fe20000011406 */
[----:B------:R-:W1:Y:S01]  /*22aa0*/  LDCU UR28, c[0x0][0x39c] ;  /* 0x00007380ff1c77ac */ /* 0x000e620008000800 */
[----:B---3--:R-:W-:Y:S01]  /*22ab0*/  F2FP.SATFINITE.E4M3.F32.PACK_AB_MERGE_C R5, R252, R175, RZ ;  /* 0x000000affc05723e */ /* 0x008fe200048070ff */
[----:B------:R-:W3:Y:S01]  /*22ac0*/  LDL.LU.64 R180, [R1+0x330] ;  /* 0x0003300001b47983 */ /* 0x000ee20000300a00 */
[----:B------:R-:W-:Y:S01]  /*22ad0*/  ISETP.LT.AND P5, PT, R3, UR30, !P5 ;  /* 0x0000001e03007c0c */ /* 0x000fe2000efa1270 */
[----:B------:R-:W0:Y:S02]  /*22ae0*/  LDCU UR30, c[0x0][0x398] ;  /* 0x00007300ff1e77ac */ /* 0x000e240008000800 */
[----:B------:R1:W-:Y:S01]  /*22af0*/  @P3 STG.E.U8 desc[UR24][R178.64], R4 ;  /* 0x00000004b2003986 */ /* 0x0003e2000c101118 */
[----:B------:R-:W-:-:S02]  /*22b00*/  PRMT R6, R5, 0x9910, RZ ;  /* 0x0000991005067816 */ /* 0x000fc400000000ff */
[----:B------:R-:W-:Y:S01]  /*22b10*/  ISETP.LT.AND P3, PT, R2, UR31, !P4 ;  /* 0x0000001f02007c0c */ /* 0x000fe2000e761270 */
[----:B----4-:R4:W-:Y:S01]  /*22b20*/  @P6 STG.E.U8 desc[UR24][R176.64], R5 ;  /* 0x00000005b0006986 */ /* 0x0109e2000c101118 */
[----:B------:R-:W0:Y:S01]  /*22b30*/  LDCU UR31, c[0x0][0x398] ;  /* 0x00007300ff1f77ac */ /* 0x000e220008000800 */
[----:B-1----:R-:W-:Y:S02]  /*22b40*/  VIADD R4, R0, 0xd6 ;  /* 0x000000d600047836 */ /* 0x002fe40000000000 */
[----:B------:R-:W3:Y:S03]  /*22b50*/  LDL.LU.64 R178, [R1+0x328] ;  /* 0x0003280001b27983 */ /* 0x000ee60000300a00 */
[----:B------:R-:W-:Y:S01]  /*22b60*/  ISETP.GE.AND P6, PT, R4, UR41, PT ;  /* 0x0000002904007c0c */ /* 0x000fe2000bfc6270 */
[----:B------:R-:W-:Y:S01]  /*22b70*/  IMAD.MOV.U32 R4, RZ, RZ, R6 ;  /* 0x000000ffff047224 */ /* 0x000fe200078e0006 */
[----:B----4-:R-:W4:Y:S04]  /*22b80*/  LDL.LU.64 R176, [R1+0x320] ;  /* 0x0003200001b07983 */ /* 0x010f280000300a00 */
        /* <DEDUP_REMOVED lines=14> */
[----:B------:R-:W1:Y:S01]  /*22c70*/  LDCU UR29, c[0x0][0x39c] ;  /* 0x00007380ff1d77ac */ /* 0x000e620008000800 */
[----:B------:R-:W-:Y:S01]  /*22c80*/  ISETP.LT.AND P6, PT, R3, UR30, !P6 ;  /* 0x0000001e03007c0c */ /* 0x000fe2000f7c1270 */
[----:B------:R-:W4:Y:S01]  /*22c90*/  LDL.LU.64 R182, [R1+0x310] ;  /* 0x0003100001b67983 */ /* 0x000f220000300a00 */
[----:B-----5:R-:W-:Y:S01]  /*22ca0*/  F2FP.SATFINITE.E4M3.F32.PACK_AB_MERGE_C R5, R197, R196, RZ ;  /* 0x000000c4c505723e */ /* 0x020fe200048070ff */
[----:B------:R-:W5:Y:S02]  /*22cb0*/  LDCU UR30, c[0x0][0x398] ;  /* 0x00007300ff1e77ac */ /* 0x000f640008000800 */
[----:B---3--:R3:W-:Y:S01]  /*22cc0*/  @P4 STG.E.U8 desc[UR24][R180.64], R4 ;  /* 0x00000004b4004986 */ /* 0x0087e2000c101118 */
[----:B------:R-:W-:Y:S01]  /*22cd0*/  ISETP.LT.AND P4, PT, R2, UR31, !P3 ;  /* 0x0000001f02007c0c */ /* 0x000fe2000df81270 */
[----:B------:R-:W0:Y:S01]  /*22ce0*/  LDCU UR31, c[0x0][0x398] ;  /* 0x00007300ff1f77ac */ /* 0x000e220008000800 */
[----:B------:R-:W-:Y:S01]  /*22cf0*/  PRMT R6, R5, 0x9910, RZ ;  /* 0x0000991005067816 */ /* 0x000fe200000000ff */
[----:B------:R1:W-:Y:S03]  /*22d00*/  @P5 STG.E.U8 desc[UR24][R178.64], R5 ;  /* 0x00000005b2005986 */ /* 0x0003e6000c101118 */
[----:B------:R-:W-:Y:S01]  /*22d10*/  SHF.R.S32.HI R6, RZ, 0x8, R6 ;  /* 0x00000008ff067819 */ /* 0x000fe20000011406 */
[----:B---3--:R-:W3:Y:S04]  /*22d20*/  LDL.LU.64 R180, [R1+0x308] ;  /* 0x0003080001b47983 */ /* 0x008ee80000300a00 */
[----:B-1----:R-:W3:Y:S01]  /*22d30*/  LDL.LU.64 R178, [R1+0x300] ;  /* 0x0003000001b27983 */ /* 0x002ee20000300a00 */
[----:B--2---:R-:W-:-:S05]  /*22d40*/  F2FP.SATFINITE.E4M3.F32.PACK_AB_MERGE_C R26, R27, R26, RZ ;  /* 0x0000001a1b1a723e */ /* 0x004fca00048070ff */
[----:B----4-:R-:W-:Y:S04]  /*22d50*/  @P6 STG.E.U8 desc[UR24][R176.64], R26 ;  /* 0x0000001ab0006986 */ /* 0x010fe8000c101118 */
[----:B------:R1:W-:Y:S04]  /*22d60*/  @P4 STG.E.U8 desc[UR24][R28.64], R6 ;  /* 0x000000061c004986 */ /* 0x0003e8000c101118 */
[----:B-1----:R-:W2:Y:S01]  /*22d70*/  LDL.LU.64 R28, [R1+0xb10] ;  /* 0x000b1000011c7983 */ /* 0x002ea20000300a00 */
[C---:B------:R-:W-:Y:S01]  /*22d80*/  VIADD R4, R0.reuse, 0xd8 ;  /* 0x000000d800047836 */ /* 0x040fe20000000000 */
[----:B------:R-:W-:Y:S01]  /*22d90*/  ISETP.LT.AND P3, PT, R3, UR33, !P3 ;  /* 0x0000002103007c0c */ /* 0x000fe2000df61270 */
[----:B------:R-:W-:Y:S01]  /*22da0*/  VIADD R5, R0, 0xda ;  /* 0x000000da00057836 */ /* 0x000fe20000000000 */
[----:B------:R-:W-:Y:S01]  /*22db0*/  ISETP.GE.AND P4, PT, R7, UR4, PT ;  /* 0x0000000407007c0c */ /* 0x000fe2000bf86270 */
[----:B------:R-:W4:Y:S01]  /*22dc0*/  LDL.LU R196, [R1+0x168] ;  /* 0x0001680001c47983 */ /* 0x000f220000300800 */
[----:B------:R-:W-:Y:S01]  /*22dd0*/  ISETP.GE.AND P5, PT, R4, UR43, PT ;  /* 0x0000002b04007c0c */ /* 0x000fe2000bfa6270 */
[----:B------:R-:W1:Y:S01]  /*22de0*/  LDCU UR33, c[0x0][0x398] ;  /* 0x00007300ff2177ac */ /* 0x000e620008000800 */
[----:B------:R-:W-:Y:S01]  /*22df0*/  PRMT R4, R26, 0x9910, RZ ;  /* 0x000099101a047816 */ /* 0x000fe200000000ff */
[----:B------:R-:W4:Y:S01]  /*22e00*/  LDL.LU R197, [R1+0x16c] ;  /* 0x00016c0001c57983 */ /* 0x000f220000300800 */
[----:B0-----:R-:W-:Y:S01]  /*22e10*/  ISETP.LT.AND P6, PT, R2, UR32, !P5 ;  /* 0x0000002002007c0c */ /* 0x001fe2000efc1270 */
[----:B------:R-:W0:Y:S01]  /*22e20*/  LDCU UR32, c[0x0][0x398] ;  /* 0x00007300ff2077ac */ /* 0x000e220008000800 */
[----:B------:R-:W-:Y:S01]  /*22e30*/  F2FP.SATFINITE.E4M3.F32.PACK_AB_MERGE_C R7, R252, R175, RZ ;  /* 0x000000affc07723e */ /* 0x000fe200048070ff */
[----:B------:R-:W4:Y:S01]  /*22e40*/  LDL.LU.64 R176, [R1+0xf0] ;  /* 0x0000f00001b07983 */ /* 0x000f220000300a00 */
[----:B------:R-:W-:Y:S01]  /*22e50*/  SHF.R.S32.HI R4, RZ, 0x8, R4 ;  /* 0x00000008ff047819 */ /* 0x000fe20000011404 */
[----:B------:R-:W0:Y:S01]  /*22e60*/  LDCU UR4, c[0x0][0x39c] ;  /* 0x00007380ff0477ac */ /* 0x000e220008000800 */
[----:B------:R-:W-:-:S02]  /*22e70*/  PRMT R6, R7, 0x9910, RZ ;  /* 0x0000991007067816 */ /* 0x000fc400000000ff */
[----:B-----5:R-:W-:Y:S01]  /*22e80*/  ISETP.LT.AND P5, PT, R3, UR30, !P5 ;  /* 0x0000001e03007c0c */ /* 0x020fe2000efa1270 */
[----:B------:R5:W-:Y:S01]  /*22e90*/  @P3 STG.E.U8 desc[UR24][R182.64], R4 ;  /* 0x00000004b6003986 */ /* 0x000be2000c101118 */
[----:B------:R-:W-:Y:S01]  /*22ea0*/  ISETP.LT.AND P3, PT, R2, UR31, !P4 ;  /* 0x0000001f02007c0c */ /* 0x000fe2000e761270 */
[----:B------:R-:W0:Y:S02]  /*22eb0*/  LDCU UR30, c[0x0][0x398] ;  /* 0x00007300ff1e77ac */ /* 0x000e240008000800 */
[----:B---3--:R3:W-:Y:S01]  /*22ec0*/  @P6 STG.E.U8 desc[UR24][R180.64], R7 ;  /* 0x00000007b4006986 */ /* 0x0087e2000c101118 */
[----:B------:R-:W-:Y:S01]  /*22ed0*/  ISETP.GE.AND P6, PT, R5, UR6, PT ;  /* 0x0000000605007c0c */ /* 0x000fe2000bfc6270 */
[----:B------:R-:W-:Y:S01]  /*22ee0*/  IMAD.MOV.U32 R5, RZ, RZ, R6 ;  /* 0x000000ffff057224 */ /* 0x000fe200078e0006 */
[----:B------:R-:W0:Y:S04]  /*22ef0*/  LDCU UR6, c[0x0][0x398] ;  /* 0x00007300ff0677ac */ /* 0x000e280008000800 */
[----:B------:R-:W-:Y:S01]  /*22f00*/  SHF.R.S32.HI R5, RZ, 0x8, R5 ;  /* 0x00000008ff057819 */ /* 0x000fe20000011405 */
[----:B-----5:R-:W5:Y:S01]  /*22f10*/  LDL.LU.64 R182, [R1+0xe8] ;  /* 0x0000e80001b67983 */ /* 0x020f620000300a00 */
[----:B------:R-:W0:Y:S03]  /*22f20*/  LDCU UR31, c[0x0][0x398] ;  /* 0x00007300ff1f77ac */ /* 0x000e260008000800 */
[----:B---3--:R-:W3:Y:S01]  /*22f30*/  LDL.LU.64 R180, [R1+0xe0] ;  /* 0x0000e00001b47983 */ /* 0x008ee20000300a00 */
[----:B--2---:R-:W-:-:S05]  /*22f40*/  F2FP.SATFINITE.E4M3.F32.PACK_AB_MERGE_C R28, R29, R28, RZ ;  /* 0x0000001c1d1c723e */ /* 0x004fca00048070ff */
[----:B------:R-:W-:Y:S04]  /*22f50*/  @P5 STG.E.U8 desc[UR24][R178.64], R28 ;  /* 0x0000001cb2005986 */ /* 0x000fe8000c101118 */
[----:B------:R2:W-:Y:S04]  /*22f60*/  @P3 STG.E.U8 desc[UR24][R30.64], R5 ;  /* 0x000000051e003986 */ /* 0x0005e8000c101118 */
[----:B--2---:R-:W2:Y:S01]  /*22f70*/  LDL.LU.64 R30, [R1+0xb08] ;  /* 0x000b0800011e7983 */ /* 0x004ea20000300a00 */
[----:B-1----:R-:W-:Y:S01]  /*22f80*/  ISETP.LT.AND P4, PT, R3, UR33, !P4 ;  /* 0x0000002103007c0c */ /* 0x002fe2000e781270 */
[----:B------:R-:W-:Y:S01]  /*22f90*/  VIADD R6, R0, 0xdb ;  /* 0x000000db00067836 */ /* 0x000fe20000000000 */
[----:B0-----:R-:W-:-:S02]  /*22fa0*/  ISETP.LT.AND P5, PT, R2, UR32, !P6 ;  /* 0x0000002002007c0c */ /* 0x001fc4000f7a1270 */
[----:B------:R-:W-:Y:S01]  /*22fb0*/  PRMT R4, R28, 0x9910, RZ ;  /* 0x000099101c047816 */ /* 0x000fe200000000ff */
[----:B------:R-:W-:Y:S01]  /*22fc0*/  VIADD R5, R0, 0xdc ;  /* 0x000000dc00057836 */ /* 0x000fe20000000000 */
[----:B------:R-:W-:Y:S01]  /*22fd0*/  ISETP.GE.AND P3, PT, R6, UR8, PT ;  /* 0x0000000806007c0c */ /* 0x000fe2000bf66270 */
[----:B------:R-:W3:Y:S01]  /*22fe0*/  LDL.LU R175, [R1+0x170] ;  /* 0x0001700001af7983 */ /* 0x000ee20000300800 */
[----:B----4-:R-:W-:Y:S01]  /*22ff0*/  F2FP.SATFINITE.E4M3.F32.PACK_AB_MERGE_C R6, R197, R196, RZ ;  /* 0x000000c4c506723e */ /* 0x010fe200048070ff */
[----:B------:R-:W0:Y:S01]  /*23000*/  LDCU UR8, c[0x0][0x398] ;  /* 0x00007300ff0877ac */ /* 0x000e220008000800 */
[----:B------:R-:W-:Y:S01]  /*23010*/  SHF.R.S32.HI R4, RZ, 0x8, R4 ;  /* 0x00000008ff047819 */ /* 0x000fe20000011404 */
[----:B------:R-:W4:Y:S01]  /*23020*/  LDL.LU R252, [R1+0x174] ;  /* 0x0001740001fc7983 */ /* 0x000f220000300800 */
[----:B------:R-:W-:Y:S02]  /*23030*/  PRMT R7, R6, 0x9910, RZ ;  /* 0x0000991006077816 */ /* 0x000fe400000000ff */
[----:B------:R-:W-:Y:S01]  /*23040*/  ISETP.LT.AND P6, PT, R3, UR30, !P6 ;  /* 0x0000001e03007c0c */ /* 0x000fe2000f7c1270 */
[----:B------:R1:W-:Y:S01]  /*23050*/  @P4 STG.E.U8 desc[UR24][R176.64], R4 ;  /* 0x00000004b0004986 */ /* 0x0003e2000c101118 */
[----:B------:R-:W-:Y:S01]  /*23060*/  ISETP.LT.AND P4, PT, R2, UR6, !P3 ;  /* 0x0000000602007c0c */ /* 0x000fe2000df81270 */
[----:B------:R-:W0:Y:S02]  /*23070*/  LDCU UR30, c[0x0][0x398] ;  /* 0x00007300ff1e77ac */ /* 0x000e240008000800 */
[----:B-----5:R-:W-:Y:S01]  /*23080*/  @P5 STG.E.U8 desc[UR24][R182.64], R6 ;  /* 0x00000006b6005986 */ /* 0x020fe2000c101118 */
[----:B------:R-:W-:Y:S01]  /*23090*/  ISETP.GE.AND P5, PT, R5, UR11, PT ;  /* 0x0000000b05007c0c */ /* 0x000fe2000bfa6270 */
[----:B------:R-:W-:Y:S01]  /*230a0*/  IMAD.MOV.U32 R5, RZ, RZ, R7 ;  /* 0x000000ffff057224 */ /* 0x000fe200078e0007 */
[----:B------:R-:W5:Y:S01]  /*230b0*/  LDCU UR11, c[0x0][0x398] ;  /* 0x00007300ff0b77ac */ /* 0x000f620008000800 */
[----:B------:R-:W4:Y:S03]  /*230c0*/  LDL.LU.64 R178, [R1+0xd0] ;  /* 0x0000d00001b27983 */ /* 0x000f260000300a00 */
[----:B------:R-:W-:Y:S01]  /*230d0*/  SHF.R.S32.HI R5, RZ, 0x8, R5 ;  /* 0x00000008ff057819 */ /* 0x000fe20000011405 */
[----:B-1----:R-:W4:Y:S01]  /*230e0*/  LDL.LU.64 R176, [R1+0xc8] ;  /* 0x0000c80001b07983 */ /* 0x002f220000300a00 */
[----:B------:R-:W1:Y:S03]  /*230f0*/  LDCU UR6, c[0x0][0x39c] ;  /* 0x00007380ff0677ac */ /* 0x000e660008000800 */
[----:B------:R-:W5:Y:S01]  /*23100*/  LDL.LU.64 R196, [R1+0xc0] ;  /* 0x0000c00001c47983 */ /* 0x000f620000300a00 */
[----:B--2---:R-:W-:-:S05]  /*23110*/  F2FP.SATFINITE.E4M3.F32.PACK_AB_MERGE_C R30, R31, R30, RZ ;  /* 0x0000001e1f1e723e */ /* 0x004fca00048070ff */
[----:B---3--:R-:W-:Y:S04]  /*23120*/  @P6 STG.E.U8 desc[UR24][R180.64], R30 ;  /* 0x0000001eb4006986 */ /* 0x008fe8000c101118 */
[----:B------:R2:W-:Y:S04]  /*23130*/  @P4 STG.E.U8 desc[UR24][R32.64], R5 ;  /* 0x0000000520004986 */ /* 0x0005e8000c101118 */
[----:B--2---:R-:W2:Y:S01]  /*23140*/  LDL.LU.64 R32, [R1+0xb00] ;  /* 0x000b000001207983 */ /* 0x004ea20000300a00 */
[----:B------:R-:W-:Y:S02]  /*23150*/  ISETP.LT.AND P3, PT, R3, UR31, !P3 ;  /* 0x0000001f03007c0c */ /* 0x000fe4000df61270 */
[----:B0-----:R-:W-:Y:S01]  /*23160*/  ISETP.LT.AND P6, PT, R2, UR8, !P5 ;  /* 0x0000000802007c0c */ /* 0x001fe2000efc1270 */
[----:B------:R-:W-:Y:S01]  /*23170*/  VIADD R7, R0, 0xdd ;  /* 0x000000dd00077836 */ /* 0x000fe20000000000 */
[----:B------:R-:W-:-:S02]  /*23180*/  PRMT R4, R30, 0x9910, RZ ;  /* 0x000099101e047816 */ /* 0x000fc400000000ff */
[----:B----4-:R-:W-:Y:S01]  /*23190*/  F2FP.SATFINITE.E4M3.F32.PACK_AB_MERGE_C R6, R252, R175, RZ ;  /* 0x000000affc06723e */ /* 0x010fe200048070ff */
[----:B------:R-:W-:Y:S01]  /*231a0*/  VIADD R5, R0, 0xde ;  /* 0x000000de00057836 */ /* 0x000fe20000000000 */
[----:B------:R-:W-:Y:S01]  /*231b0*/  SHF.R.S32.HI R4, RZ, 0x8, R4 ;  /* 0x00000008ff047819 */ /* 0x000fe20000011404 */
[----:B------:R-:W3:Y:S01]  /*231c0*/  LDL.LU R182, [R1+0x178] ;  /* 0x0001780001b67983 */ /* 0x000ee20000300800 */
[----:B------:R-:W-:Y:S01]  /*231d0*/  ISETP.GE.AND P4, PT, R7, UR12, PT ;  /* 0x0000000c07007c0c */ /* 0x000fe2000bf86270 */
[----:B------:R-:W0:Y:S01]  /*231e0*/  LDCU UR31, c[0x0][0x398] ;  /* 0x00007300ff1f77ac */ /* 0x000e220008000800 */
[----:B------:R-:W-:Y:S01]  /*231f0*/  PRMT R7, R6, 0x9910, RZ ;  /* 0x0000991006077816 */ /* 0x000fe200000000ff */
[----:B------:R4:W-:Y:S01]  /*23200*/  @P3 STG.E.U8 desc[UR24][R178.64], R4 ;  /* 0x00000004b2003986 */ /* 0x0009e2000c101118 */
[----:B------:R-:W-:Y:S01]  /*23210*/  ISETP.LT.AND P5, PT, R3, UR30, !P5 ;  /* 0x0000001e03007c0c */ /* 0x000fe2000efa1270 */
[----:B------:R-:W0:Y:S01]  /*23220*/  LDCU UR12, c[0x0][0x398] ;  /* 0x00007300ff0c77ac */ /* 0x000e220008000800 */
[----:B-----5:R-:W-:Y:S01]  /*23230*/  ISETP.LT.AND P3, PT, R2, UR11, !P4 ;  /* 0x0000000b02007c0c */ /* 0x020fe2000e761270 */
[----:B------:R-:W3:Y:S01]  /*23240*/  LDL.LU R183, [R1+0x17c] ;  /* 0x00017c0001b77983 */ /* 0x000ee20000300800 */
[----:B------:R-:W5:Y:S03]  /*23250*/  LDCU UR30, c[0x0][0x398] ;  /* 0x00007300ff1e77ac */ /* 0x000f660008000800 */
[----:B------:R0:W-:Y:S01]  /*23260*/  @P6 STG.E.U8 desc[UR24][R176.64], R6 ;  /* 0x00000006b0006986 */ /* 0x0001e2000c101118 */
[----:B------:R-:W-:Y:S01]  /*23270*/  ISETP.GE.AND P6, PT, R5, UR14, PT ;  /* 0x0000000e05007c0c */ /* 0x000fe2000bfc6270 */
[----:B------:R-:W-:Y:S01]  /*23280*/  IMAD.MOV.U32 R5, RZ, RZ, R7 ;  /* 0x000000ffff057224 */ /* 0x000fe200078e0007 */
[----:B------:R-:W0:Y:S01]  /*23290*/  LDCU UR11, c[0x0][0x398] ;  /* 0x00007300ff0b77ac */ /* 0x000e220008000800 */
[----:B------:R-:W3:Y:S03]  /*232a0*/  LDL.LU.64 R180, [R1+0xb0] ;  /* 0x0000b00001b47983 */ /* 0x000ee60000300a00 */
[----:B------:R-:W-:Y:S01]  /*232b0*/  SHF.R.S32.HI R5, RZ, 0x8, R5 ;  /* 0x00000008ff057819 */ /* 0x000fe20000011405 */
[----:B----4-:R-:W4:Y:S01]  /*232c0*/  LDL.LU.64 R178, [R1+0xa8] ;  /* 0x0000a80001b27983 */ /* 0x010f220000300a00 */
[----:B--2---:R-:W-:-:S03]  /*232d0*/  F2FP.SATFINITE.E4M3.F32.PACK_AB_MERGE_C R32, R33, R32, RZ ;  /* 0x000000202120723e */ /* 0x004fc600048070ff */
[----:B0-----:R-:W2:Y:S01]  /*232e0*/  LDL.LU.64 R176, [R1+0xa0] ;  /* 0x0000a00001b07983 */ /* 0x001ea20000300a00 */
[----:B------:R-:W-:Y:S01]  /*232f0*/  ISETP.LT.AND P4, PT, R3, UR31, !P4 ;  /* 0x0000001f03007c0c */ /* 0x000fe2000e781270 */
[----:B------:R-:W0:Y:S02]  /*23300*/  LDCU UR14, c[0x0][0x398] ;  /* 0x00007300ff0e77ac */ /* 0x000e240008000800 */
[----:B------:R-:W-:Y:S01]  /*23310*/  @P5 STG.E.U8 desc[UR24][R196.64], R32 ;  /* 0x00000020c4005986 */ /* 0x000fe2000c101118 */
[----:B------:R-:W0:Y:S03]  /*23320*/  LDCU UR8, c[0x0][0x39c] ;  /* 0x00007380ff0877ac */ /* 0x000e260008000800 */
[----:B------:R1:W-:Y:S04]  /*23330*/  @P3 STG.E.U8 desc[UR24][R34.64], R5 ;  /* 0x0000000522003986 */ /* 0x0003e8000c101118 */
[----:B-1----:R-:W2:Y:S01]  /*23340*/  LDL.LU.64 R34, [R1+0xaf8] ;  /* 0x000af80001227983 */ /* 0x002ea20000300a00 */
[----:B------:R-:W-:Y:S01]  /*23350*/  ISETP.LT.AND P5, PT, R2, UR12, !P6 ;  /* 0x0000000c02007c0c */ /* 0x000fe2000f7a1270 */
[----:B------:R-:W-:Y:S01]  /*23360*/  VIADD R7, R0, 0xdf ;  /* 0x000000df00077836 */ /* 0x000fe20000000000 */
[----:B------:R-:W-:-:S02]  /*23370*/  PRMT R4, R32, 0x9910, RZ ;  /* 0x0000991020047816 */ /* 0x000fc400000000ff */
[----:B---3--:R-:W-:Y:S01]  /*23380*/  F2FP.SATFINITE.E4M3.F32.PACK_AB_MERGE_C R6, R183, R182, RZ ;  /* 0x000000b6b706723e */ /* 0x008fe200048070ff */
[----:B------:R-:W-:Y:S01]  /*23390*/  VIADD R5, R0, 0xe0 ;  /* 0x000000e000057836 */ /* 0x000fe20000000000 */
[----:B------:R-:W-:Y:S01]  /*233a0*/  SHF.R.S32.HI R4, RZ, 0x8, R4 ;  /* 0x00000008ff047819 */ /* 0x000fe20000011404 */
[----:B------:R-:W3:Y:S01]  /*233b0*/  LDL.LU R175, [R1+0x180] ;  /* 0x0001800001af7983 */ /* 0x000ee20000300800 */
[----:B------:R-:W-:Y:S01]  /*233c0*/  ISETP.GE.AND P3, PT, R7, UR16, PT ;  /* 0x0000001007007c0c */ /* 0x000fe2000bf66270 */
[----:B------:R-:W1:Y:S01]  /*233d0*/  LDCU UR12, c[0x0][0x398] ;  /* 0x00007300ff0c77ac */ /* 0x000e620008000800 */
[----:B------:R-:W-:Y:S01]  /*233e0*/  PRMT R7, R6, 0x9910, RZ ;  /* 0x0000991006077816 */ /* 0x000fe200000000ff */
[----:B------:R0:W-:Y:S01]  /*233f0*/  @P4 STG.E.U8 desc[UR24][R180.64], R4 ;  /* 0x00000004b4004986 */ /* 0x0001e2000c101118 */
[----:B-----5:R-:W-:Y:S01]  /*23400*/  ISETP.LT.AND P6, PT, R3, UR30, !P6 ;  /* 0x0000001e03007c0c */ /* 0x020fe2000f7c1270 */
[----:B------:R-:W5:Y:S01]  /*23410*/  LDCU UR16, c[0x0][0x398] ;  /* 0x00007300ff1077ac */ /* 0x000f620008000800 */
[----:B------:R-:W-:Y:S01]  /*23420*/  ISETP.LT.AND P4, PT, R2, UR11, !P3 ;  /* 0x0000000b02007c0c */ /* 0x000fe2000df81270 */
[----:B------:R-:W3:Y:S01]  /*23430*/  LDL.LU R252, [R1+0x184] ;  /* 0x0001840001fc7983 */ /* 0x000ee20000300800 */
[----:B------:R-:W1:Y:S03]  /*23440*/  LDCU UR11, c[0x0][0x39c] ;  /* 0x00007380ff0b77ac */ /* 0x000e660008000800 */
[----:B----4-:R-:W-:Y:S01]  /*23450*/  @P5 STG.E.U8 desc[UR24][R178.64], R6 ;  /* 0x00000006b2005986 */ /* 0x010fe2000c101118 */
[----:B------:R-:W-:Y:S01]  /*23460*/  ISETP.GE.AND P5, PT, R5, UR18, PT ;  /* 0x0000001205007c0c */ /* 0x000fe2000bfa6270 */
[----:B------:R-:W-:Y:S01]  /*23470*/  IMAD.MOV.U32 R5, RZ, RZ, R7 ;  /* 0x000000ffff057224 */ /* 0x000fe200078e0007 */
[----:B------:R-:W4:Y:S01]  /*23480*/  LDCU UR18, c[0x0][0x398] ;  /* 0x00007300ff1277ac */ /* 0x000f220008000800 */
[----:B------:R-:W3:Y:S03]  /*23490*/  LDL.LU.64 R196, [R1+0x90] ;  /* 0x0000900001c47983 */ /* 0x000ee60000300a00 */
[----:B------:R-:W-:Y:S01]  /*234a0*/  SHF.R.S32.HI R5, RZ, 0x8, R5 ;  /* 0x00000008ff057819 */ /* 0x000fe20000011405 */
[----:B------:R-:W3:Y:S04]  /*234b0*/  LDL.LU.64 R182, [R1+0x88] ;  /* 0x0000880001b67983 */ /* 0x000ee80000300a00 */
[----:B0-----:R-:W3:Y:S01]  /*234c0*/  LDL.LU.64 R180, [R1+0x80] ;  /* 0x0000800001b47983 */ /* 0x001ee20000300a00 */
[----:B--2---:R-:W-:-:S05]  /*234d0*/  F2FP.SATFINITE.E4M3.F32.PACK_AB_MERGE_C R34, R35, R34, RZ ;  /* 0x000000222322723e */ /* 0x004fca00048070ff */
[----:B------:R-:W-:Y:S04]  /*234e0*/  @P6 STG.E.U8 desc[UR24][R176.64], R34 ;  /* 0x00000022b0006986 */ /* 0x000fe8000c101118 */
[----:B------:R0:W-:Y:S04]  /*234f0*/  @P4 STG.E.U8 desc[UR24][R36.64], R5 ;  /* 0x0000000524004986 */ /* 0x0001e8000c101118 */
[----:B0-----:R-:W2:Y:S04]  /*23500*/  LDL.LU.64 R36, [R1+0xaf0] ;  /* 0x000af00001247983 */ /* 0x001ea80000300a00 */
[----:B------:R-:W2:Y:S04]  /*23510*/  LDL.LU R178, [R1+0x188] ;  /* 0x0001880001b27983 */ /* 0x000ea80000300800 */
[----:B------:R-:W2:Y:S04]  /*23520*/  LDL.LU R179, [R1+0x18c] ;  /* 0x00018c0001b37983 */ /* 0x000ea80000300800 */
[----:B------:R-:W2:Y:S01]  /*23530*/  LDL.LU.64 R176, [R1+0x70] ;  /* 0x0000700001b07983 */ /* 0x000ea20000300a00 */
[----:B------:R-:W-:-:S02]  /*23540*/  ISETP.LT.AND P3, PT, R3, UR14, !P3 ;  /* 0x0000000e03007c0c */ /* 0x000fc4000df61270 */
[----:B-1----:R-:W-:Y:S01]  /*23550*/  ISETP.LT.AND P6, PT, R2, UR12, !P5 ;  /* 0x0000000c02007c0c */ /* 0x002fe2000efc1270 */
[----:B------:R-:W-:Y:S01]  /*23560*/  VIADD R7, R0, 0xe1 ;  /* 0x000000e100077836 */ /* 0x000fe20000000000 */
[----:B------:R-:W-:Y:S02]  /*23570*/  PRMT R4, R34, 0x9910, RZ ;  /* 0x0000991022047816 */ /* 0x000fe400000000ff */
[----:B---3--:R-:W-:Y:S01]  /*23580*/  F2FP.SATFINITE.E4M3.F32.PACK_AB_MERGE_C R6, R252, R175, RZ ;  /* 0x000000affc06723e */ /* 0x008fe200048070ff */
[----:B------:R-:W-:Y:S01]  /*23590*/  VIADD R5, R0, 0xe2 ;  /* 0x000000e200057836 */ /* 0x000fe20000000000 */
[----:B------:R-:W-:Y:S01]  /*235a0*/  SHF.R.S32.HI R4, RZ, 0x8, R4 ;  /* 0x00000008ff047819 */ /* 0x000fe20000011404 */
[----:B------:R-:W0:Y:S01]  /*235b0*/  LDCU UR14, c[0x0][0x398] ;  /* 0x00007300ff0e77ac */ /* 0x000e220008000800 */
[----:B------:R-:W-:Y:S02]  /*235c0*/  ISETP.GE.AND P4, PT, R7, UR20, PT ;  /* 0x0000001407007c0c */ /* 0x000fe4000bf86270 */
[----:B------:R-:W-:Y:S01]  /*235d0*/  PRMT R7, R6, 0x9910, RZ ;  /* 0x0000991006077816 */ /* 0x000fe200000000ff */
[----:B------:R-:W-:Y:S01]  /*235e0*/  @P3 STG.E.U8 desc[UR24][R196.64], R4 ;  /* 0x00000004c4003986 */ /* 0x000fe2000c101118 */
[----:B-----5:R-:W-:Y:S01]  /*235f0*/  ISETP.LT.AND P5, PT, R3, UR16, !P5 ;  /* 0x0000001003007c0c */ /* 0x020fe2000efa1270 */
[----:B------:R-:W1:Y:S01]  /*23600*/  LDCU UR20, c[0x0][0x398] ;  /* 0x00007300ff1477ac */ /* 0x000e620008000800 */
[----:B----4-:R-:W-:Y:S01]  /*23610*/  ISETP.LT.AND P3, PT, R2, UR18, !P4 ;  /* 0x0000001202007c0c */ /* 0x010fe2000e761270 */
[----:B------:R3:W-:Y:S01]  /*23620*/  @P6 STG.E.U8 desc[UR24][R182.64], R6 ;  /* 0x00000006b6006986 */ /* 0x0007e2000c101118 */
[----:B------:R-:W-:Y:S01]  /*23630*/  ISETP.GE.AND P6, PT, R5, UR22, PT ;  /* 0x0000001605007c0c */ /* 0x000fe2000bfc6270 */
[----:B------:R-:W-:Y:S01]  /*23640*/  IMAD.MOV.U32 R5, RZ, RZ, R7 ;  /* 0x000000ffff057224 */ /* 0x000fe200078e0007 */
[----:B------:R-:W4:Y:S04]  /*23650*/  LDCU UR16, c[0x0][0x398] ;  /* 0x00007300ff1077ac */ /* 0x000f280008000800 */
[----:B------:R-:W-:Y:S01]  /*23660*/  SHF.R.S32.HI R5, RZ, 0x8, R5 ;  /* 0x00000008ff057819 */ /* 0x000fe20000011405 */
[----:B------:R-:W5:Y:S01]  /*23670*/  LDCU UR18, c[0x0][0x398] ;  /* 0x00007300ff1277ac */ /* 0x000f620008000800 */
[----:B0-----:R-:W-:Y:S01]  /*23680*/  ISETP.LT.AND P4, PT, R3, UR14, !P4 ;  /* 0x0000000e03007c0c */ /* 0x001fe2000e781270 */
[----:B------:R-:W0:Y:S01]  /*23690*/  LDCU UR22, c[0x0][0x398] ;  /* 0x00007300ff1677ac */ /* 0x000e220008000800 */
[----:B------:R-:W0:Y:S01]  /*236a0*/  LDCU UR12, c[0x0][0x39c] ;  /* 0x00007380ff0c77ac */ /* 0x000e220008000800 */
[----:B--2---:R-:W-:-:S02]  /*236b0*/  F2FP.SATFINITE.E4M3.F32.PACK_AB_MERGE_C R36, R37, R36, RZ ;  /* 0x000000242524723e */ /* 0x004fc400048070ff */
[----:B---3--:R-:W-:-:S03]  /*236c0*/  F2FP.SATFINITE.E4M3.F32.PACK_AB_MERGE_C R6, R179, R178, RZ ;  /* 0x000000b2b306723e */ /* 0x008fc600048070ff */
[----:B------:R-:W-:Y:S01]  /*236d0*/  @P5 STG.E.U8 desc[UR24][R180.64], R36 ;  /* 0x00000024b4005986 */ /* 0x000fe2000c101118 */
[----:B------:R-:W-:Y:S01]  /*236e0*/  VIADD R7, R0, 0xe3 ;  /* 0x000000e300077836 */ /* 0x000fe20000000000 */
[----:B------:R-:W2:Y:S02]  /*236f0*/  LDCU UR14, c[0x0][0x39c] ;  /* 0x00007380ff0e77ac */ /* 0x000ea40008000800 */
[----:B------:R3:W-:Y:S01]  /*23700*/  @P3 STG.E.U8 desc[UR24][R38.64], R5 ;  /* 0x0000000526003986 */ /* 0x0007e2000c101118 */
[----:B-1----:R-:W-:Y:S01]  /*23710*/  ISETP.LT.AND P5, PT, R2, UR20, !P6 ;  /* 0x0000001402007c0c */ /* 0x002fe2000f7a1270 */
[----:B------:R-:W1:Y:S02]  /*23720*/  LDCU UR20, c[0x0][0x398] ;  /* 0x00007300ff1477ac */ /* 0x000e640008000800 */
[----:B---3--:R-:W3:Y:S01]  /*23730*/  LDL.LU.64 R38, [R1+0xae8] ;  /* 0x000ae80001267983 */ /* 0x008ee20000300a00 */
[----:B------:R-:W-:-:S03]  /*23740*/  PRMT R4, R36, 0x9910, RZ ;  /* 0x0000991024047816 */ /* 0x000fc600000000ff */
[----:B------:R-:W2:Y:S04]  /*23750*/  LDL.LU R175, [R1+0x190] ;  /* 0x0001900001af7983 */ /* 0x000ea80000300800 */
[----:B------:R-:W2:Y:S01]  /*23760*/  LDL.LU R252, [R1+0x194] ;  /* 0x0001940001fc7983 */ /* 0x000ea20000300800 */
[----:B------:R-:W-:-:S05]  /*23770*/  SHF.R.S32.HI R4, RZ, 0x8, R4 ;  /* 0x00000008ff047819 */ /* 0x000fca0000011404 */
[----:B------:R-:W-:Y:S04]  /*23780*/  @P4 STG.E.U8 desc[UR24][R176.64], R4 ;  /* 0x00000004b0004986 */ /* 0x000fe8000c101118 */
[----:B------:R0:W-:Y:S04]  /*23790*/  @P5 STG.E.U8 desc[UR24][R40.64], R6 ;  /* 0x0000000628005986 */ /* 0x0001e8000c101118 */
[----:B0-----:R-:W2:Y:S01]  /*237a0*/  LDL.LU.64 R40, [R1+0xae0] ;  /* 0x000ae00001287983 */ /* 0x001ea20000300a00 */
[----:B----4-:R-:W-:Y:S01]  /*237b0*/  ISETP.LT.AND P6, PT, R3, UR16, !P6 ;  /* 0x0000001003007c0c */ /* 0x010fe2000f7c1270 */
[----:B------:R-:W-:Y:S01]  /*237c0*/  VIADD R5, R0, 0xe4 ;  /* 0x000000e400057836 */ /* 0x000fe20000000000 */
[----:B------:R-:W-:Y:S01]  /*237d0*/  ISETP.GE.AND P3, PT, R7, UR23, PT ;  /* 0x0000001707007c0c */ /* 0x000fe2000bf66270 */
[----:B------:R-:W0:Y:S01]  /*237e0*/  LDCU UR16, c[0x0][0x398] ;  /* 0x00007300ff1077ac */ /* 0x000e220008000800 */
[----:B------:R-:W-:-:S02]  /*237f0*/  PRMT R7, R6, 0x9910, RZ ;  /* 0x0000991006077816 */ /* 0x000fc400000000ff */
[----:B-----5:R-:W-:Y:S01]  /*23800*/  ISETP.LT.AND P4, PT, R2, UR18, !P3 ;  /* 0x0000001202007c0c */ /* 0x020fe2000df81270 */
[----:B------:R-:W4:Y:S01]  /*23810*/  LDCU UR18, c[0x0][0x398] ;  /* 0x00007300ff1277ac */ /* 0x000f220008000800 */
[----:B------:R-:W-:Y:S01]  /*23820*/  ISETP.GE.AND P5, PT, R5, UR26, PT ;  /* 0x0000001a05007c0c */ /* 0x000fe2000bfa6270 */
[----:B------:R-:W-:Y:S01]  /*23830*/  IMAD.MOV.U32 R5, RZ, RZ, R7 ;  /* 0x000000ffff057224 */ /* 0x000fe200078e0007 */
[----:B------:R-:W-:Y:S01]  /*23840*/  ISETP.LT.AND P3, PT, R3, UR22, !P3 ;  /* 0x0000001603007c0c */ /* 0x000fe2000df61270 */
[----:B------:R-:W-:Y:S01]  /*23850*/  VIADD R7, R0, 0xe5 ;  /* 0x000000e500077836 */ /* 0x000fe20000000000 */
[----:B------:R-:W5:Y:S02]  /*23860*/  LDCU UR22, c[0x0][0x398] ;  /* 0x00007300ff1677ac */ /* 0x000f640008000800 */
[----:B------:R-:W-:Y:S01]  /*23870*/  SHF.R.S32.HI R5, RZ, 0x8, R5 ;  /* 0x00000008ff057819 */ /* 0x000fe20000011405 */
[----:B------:R-:W0:Y:S01]  /*23880*/  LDCU UR23, c[0x0][0x398] ;  /* 0x00007300ff1777ac */ /* 0x000e220008000800 */
[----:B---3--:R-:W-:-:S05]  /*23890*/  F2FP.SATFINITE.E4M3.F32.PACK_AB_MERGE_C R38, R39, R38, RZ ;  /* 0x000000262726723e */ /* 0x008fca00048070ff */
[----:B------:R3:W-:Y:S01]  /*238a0*/  @P6 STG.E.U8 desc[UR24][R42.64], R38 ;  /* 0x000000262a006986 */ /* 0x0007e2000c101118 */
[----:B-1----:R-:W-:Y:S01]  /*238b0*/  ISETP.LT.AND P6, PT, R2, UR20, !P5 ;  /* 0x0000001402007c0c */ /* 0x002fe2000efc1270 */
[----:B------:R-:W1:Y:S01]  /*238c0*/  LDCU UR20, c[0x0][0x398] ;  /* 0x00007300ff1477ac */ /* 0x000e620008000800 */
[----:B------:R-:W-:Y:S01]  /*238d0*/  PRMT R4, R38, 0x9910, RZ ;  /* 0x0000991026047816 */ /* 0x000fe200000000ff */
[----:B------:R0:W-:Y:S01]  /*238e0*/  @P4 STG.E.U8 desc[UR24][R44.64], R5 ;  /* 0x000000052c004986 */ /* 0x0001e2000c101118 */
[----:B--2---:R-:W-:Y:S02]  /*238f0*/  F2FP.SATFINITE.E4M3.F32.PACK_AB_MERGE_C R6, R252, R175, RZ ;  /* 0x000000affc06723e */ /* 0x004fe400048070ff */
[----:B------:R-:W-:Y:S02]  /*23900*/  SHF.R.S32.HI R4, RZ, 0x8, R4 ;  /* 0x00000008ff047819 */ /* 0x000fe40000011404 */
[----:B------:R-:W-:Y:S01]  /*23910*/  ISETP.GE.AND P4, PT, R7, UR27, PT ;  /* 0x0000001b07007c0c */ /* 0x000fe2000bf86270 */
[----:B---3--:R-:W2:Y:S01]  /*23920*/  LDL.LU.64 R42, [R1+0xad8] ;  /* 0x000ad800012a7983 */ /* 0x008ea20000300a00 */
[----:B------:R-:W-:-:S03]  /*23930*/  PRMT R7, R6, 0x9910, RZ ;  /* 0x0000991006077816 */ /* 0x000fc600000000ff */
[----:B0-----:R-:W3:Y:S01]  /*23940*/  LDL.LU.64 R44, [R1+0xad0] ;  /* 0x000ad000012c7983 */ /* 0x001ee20000300a00 */
[----:B------:R-:W-:Y:S01]  /*23950*/  VIADD R5, R0, 0xe6 ;  /* 0x000000e600057836 */ /* 0x000fe20000000000 */
[----:B------:R-:W-:Y:S01]  /*23960*/  ISETP.LT.AND P5, PT, R3, UR16, !P5 ;  /* 0x0000001003007c0c */ /* 0x000fe2000efa1270 */
[----:B------:R-:W0:Y:S01]  /*23970*/  LDCU UR16, c[0x0][0x39c] ;  /* 0x00007380ff1077ac */ /* 0x000e220008000800 */
[----:B------:R-:W3:Y:S04]  /*23980*/  LDL.LU R176, [R1+0x198] ;  /* 0x0001980001b07983 */ /* 0x000ee80000300800 */
[----:B------:R-:W3:Y:S04]  /*23990*/  LDL.LU R177, [R1+0x19c] ;  /* 0x00019c0001b17983 */ /* 0x000ee80000300800 */
[----:B------:R0:W-:Y:S01]  /*239a0*/  @P3 STG.E.U8 desc[UR24][R46.64], R4 ;  /* 0x000000042e003986 */ /* 0x0001e2000c101118 */
[----:B----4-:R-:W-:Y:S01]  /*239b0*/  ISETP.LT.AND P3, PT, R2, UR18, !P4 ;  /* 0x0000001202007c0c */ /* 0x010fe2000e761270 */
[----:B------:R-:W4:Y:S02]  /*239c0*/  LDCU UR18, c[0x0][0x398] ;  /* 0x00007300ff1277ac */ /* 0x000f240008000800 */
[----:B------:R1:W-:Y:S01]  /*239d0*/  @P6 STG.E.U8 desc[UR24][R48.64], R6 ;  /* 0x0000000630006986 */ /* 0x0003e2000c101118 */
[----:B------:R-:W-:Y:S01]  /*239e0*/  ISETP.GE.AND P6, PT, R5, UR28, PT ;  /* 0x0000001c05007c0c */ /* 0x000fe2000bfc6270 */
[----:B------:R-:W-:Y:S01]  /*239f0*/  IMAD.MOV.U32 R5, RZ, RZ, R7 ;  /* 0x000000ffff057224 */ /* 0x000fe200078e0007 */
[----:B------:R-:W-:-:S04]  /*23a00*/  F2FP.SATFINITE.E4M3.F32.PACK_AB_MERGE_C R40, R41, R40, RZ ;  /* 0x000000282928723e */ /* 0x000fc800048070ff */
[----:B------:R-:W-:Y:S01]  /*23a10*/  SHF.R.S32.HI R5, RZ, 0x8, R5 ;  /* 0x00000008ff057819 */ /* 0x000fe20000011405 */
[----:B0-----:R-:W3:Y:S04]  /*23a20*/  LDL.LU.64 R46, [R1+0xac8] ;  /* 0x000ac800012e7983 */ /* 0x001ee80000300a00 */
[----:B-1----:R-:W3:Y:S04]  /*23a30*/  LDL.LU.64 R48, [R1+0xac0] ;  /* 0x000ac00001307983 */ /* 0x002ee80000300a00 */
[----:B------:R0:W-:Y:S04]  /*23a40*/  @P5 STG.E.U8 desc[UR24][R50.64], R40 ;  /* 0x0000002832005986 */ /* 0x0001e8000c101118 */
[----:B------:R1:W-:Y:S04]  /*23a50*/  @P3 STG.E.U8 desc[UR24][R52.64], R5 ;  /* 0x0000000534003986 */ /* 0x0003e8000c101118 */
[----:B0-----:R-:W3:Y:S04]  /*23a60*/  LDL.LU.64 R50, [R1+0xab8] ;  /* 0x000ab80001327983 */ /* 0x001ee80000300a00 */
[----:B-1----:R-:W3:Y:S04]  /*23a70*/  LDL.LU.64 R52, [R1+0xab0] ;  /* 0x000ab00001347983 */ /* 0x002ee80000300a00 */
[----:B------:R-:W3:Y:S04]  /*23a80*/  LDL.LU R175, [R1+0x1a0] ;  /* 0x0001a00001af7983 */ /* 0x000ee80000300800 */
[----:B------:R-:W3:Y:S01]  /*23a90*/  LDL.LU R252, [R1+0x1a4] ;  /* 0x0001a40001fc7983 */ /* 0x000ee20000300800 */
[----:B-----5:R-:W-:Y:S01]  /*23aa0*/  ISETP.LT.AND P4, PT, R3, UR22, !P4 ;  /* 0x0000001603007c0c */ /* 0x020fe2000e781270 */
[----:B------:R-:W0:Y:S01]  /*23ab0*/  LDCU UR22, c[0x0][0x398] ;  /* 0x00007300ff1677ac */ /* 0x000e220008000800 */
[----:B------:R-:W-:-:S02]  /*23ac0*/  ISETP.LT.AND P5, PT, R2, UR20, !P6 ;  /* 0x0000001402007c0c */ /* 0x000fc4000f7a1270 */
[----:B------:R-:W-:Y:S01]  /*23ad0*/  ISETP.LT.AND P6, PT, R3, UR23, !P6 ;  /* 0x0000001703007c0c */ /* 0x000fe2000f7c1270 */
[----:B------:R-:W1:Y:S01]  /*23ae0*/  LDCU UR20, c[0x0][0x398] ;  /* 0x00007300ff1477ac */ /* 0x000e620008000800 */
[----:B------:R-:W-:Y:S01]  /*23af0*/  PRMT R4, R40, 0x9910, RZ ;  /* 0x0000991028047816 */ /* 0x000fe200000000ff */
[----:B------:R-:W5:Y:S01]  /*23b00*/  LDCU UR23, c[0x0][0x398] ;  /* 0x00007300ff1777ac */ /* 0x000f620008000800 */
[C---:B------:R-:W-:Y:S02]  /*23b10*/  VIADD R7, R0.reuse, 0xe7 ;  /* 0x000000e700077836 */ /* 0x040fe40000000000 */
[----:B------:R-:W-:Y:S01]  /*23b20*/  SHF.R.S32.HI R4, RZ, 0x8, R4 ;  /* 0x00000008ff047819 */ /* 0x000fe20000011404 */
[----:B------:R-:W-:Y:S02]  /*23b30*/  VIADD R5, R0, 0xe8 ;  /* 0x000000e800057836 */ /* 0x000fe40000000000 */
[----:B------:R-:W-:Y:S02]  /*23b40*/  ISETP.GE.AND P3, PT, R7, UR29, PT ;  /* 0x0000001d07007c0c */ /* 0x000fe4000bf66270 */
[----:B------:R1:W-:Y:S02]  /*23b50*/  @P4 STG.E.U8 desc[UR24][R54.64], R4 ;  /* 0x0000000436004986 */ /* 0x0003e4000c101118 */
[----:B----4-:R-:W-:Y:S01]  /*23b60*/  ISETP.LT.AND P4, PT, R2, UR18, !P3 ;  /* 0x0000001202007c0c */ /* 0x010fe2000df81270 */
[----:B------:R-:W4:Y:S01]  /*23b70*/  LDCU UR18, c[0x0][0x398] ;  /* 0x00007300ff1277ac */ /* 0x000f220008000800 */
[----:B0-----:R-:W-:Y:S01]  /*23b80*/  ISETP.LT.AND P3, PT, R3, UR22, !P3 ;  /* 0x0000001603007c0c */ /* 0x001fe2000df61270 */
[----:B------:R-:W0:Y:S01]  /*23b90*/  LDCU UR22, c[0x0][0x398] ;  /* 0x00007300ff1677ac */ /* 0x000e220008000800 */
[----:B-1----:R-:W4:Y:S01]  /*23ba0*/  LDL.LU.64 R54, [R1+0xaa8] ;  /* 0x000aa80001367983 */ /* 0x002f220000300a00 */
[----:B--2---:R-:W-:-:S02]  /*23bb0*/  F2FP.SATFINITE.E4M3.F32.PACK_AB_MERGE_C R42, R43, R42, RZ ;  /* 0x0000002a2b2a723e */ /* 0x004fc400048070ff */
[----:B---3--:R-:W-:-:S04]  /*23bc0*/  F2FP.SATFINITE.E4M3.F32.PACK_AB_MERGE_C R6, R177, R176, RZ ;  /* 0x000000b0b106723e */ /* 0x008fc800048070ff */
[----:B------:R-:W-:Y:S01]  /*23bd0*/  PRMT R7, R6, 0x9910, RZ ;  /* 0x0000991006077816 */ /* 0x000fe200000000ff */
[----:B------:R1:W-:Y:S01]  /*23be0*/  @P5 STG.E.U8 desc[UR24][R56.64], R6 ;  /* 0x0000000638005986 */ /* 0x0003e2000c101118 */
[----:B------:R-:W-:Y:S01]  /*23bf0*/  ISETP.GE.AND P5, PT, R5, UR4, PT ;  /* 0x0000000405007c0c */ /* 0x000fe2000bfa6270 */
[----:B------:R-:W2:Y:S02]  /*23c00*/  LDCU UR4, c[0x0][0x39c] ;  /* 0x00007380ff0477ac */ /* 0x000ea40008000800 */
[----:B------:R3:W-:Y:S01]  /*23c10*/  @P6 STG.E.U8 desc[UR24][R58.64], R42 ;  /* 0x0000002a3a006986 */ /* 0x0007e2000c101118 */
[----:B------:R-:W-:Y:S01]  /*23c20*/  ISETP.LT.AND P6, PT, R2, UR20, !P5 ;  /* 0x0000001402007c0c */ /* 0x000fe2000efc1270 */
[----:B------:R-:W-:Y:S01]  /*23c30*/  IMAD.MOV.U32 R5, RZ, RZ, R7 ;  /* 0x000000ffff057224 */ /* 0x000fe200078e0007 */
[----:B-----5:R-:W-:Y:S02]  /*23c40*/  ISETP.LT.AND P5, PT, R3, UR23, !P5 ;  /* 0x0000001703007c0c */ /* 0x020fe4000efa1270 */
[----:B------:R-:W-:-:S02]  /*23c50*/  PRMT R4, R42, 0x9910, RZ ;  /* 0x000099102a047816 */ /* 0x000fc400000000ff */
[----:B------:R-:W-:Y:S01]  /*23c60*/  F2FP.SATFINITE.E4M3.F32.PACK_AB_MERGE_C R44, R45, R44, RZ ;  /* 0x0000002c2d2c723e */ /* 0x000fe200048070ff */
[----:B-1----:R-:W5:Y:S01]  /*23c70*/  LDL.LU.64 R56, [R1+0xaa0] ;  /* 0x000aa00001387983 */ /* 0x002f620000300a00 */
[----:B------:R-:W-:Y:S02]  /*23c80*/  SHF.R.S32.HI R5, RZ, 0x8, R5 ;  /* 0x00000008ff057819 */ /* 0x000fe40000011405 */
[----:B------:R-:W-:Y:S01]  /*23c90*/  F2FP.SATFINITE.E4M3.F32.PACK_AB_MERGE_C R6, R252, R175, RZ ;  /* 0x000000affc06723e */ /* 0x000fe200048070ff */
[----:B---3--:R-:W3:Y:S01]  /*23ca0*/  LDL.LU.64 R58, [R1+0xa98] ;  /* 0x000a9800013a7983 */ /* 0x008ee20000300a00 */
[----:B------:R-:W-:Y:S01]  /*23cb0*/  SHF.R.S32.HI R4, RZ, 0x8, R4 ;  /* 0x00000008ff047819 */ /* 0x000fe20000011404 */
[C---:B------:R-:W-:Y:S01]  /*23cc0*/  VIADD R7, R0.reuse, 0xe9 ;  /* 0x000000e900077836 */ /* 0x040fe20000000000 */
[----:B------:R-:W1:Y:S01]  /*23cd0*/  LDCU UR20, c[0x0][0x398] ;  /* 0x00007300ff1477ac */ /* 0x000e620008000800 */
[----:B------:R0:W-:Y:S01]  /*23ce0*/  @P4 STG.E.U8 desc[UR24][R60.64], R5 ;  /* 0x000000053c004986 */ /* 0x0001e2000c101118 */
[----:B------:R-:W1:Y:S03]  /*23cf0*/  LDCU UR23, c[0x0][0x398] ;  /* 0x00007300ff1777ac */ /* 0x000e660008000800 */
[----:B------:R2:W-:Y:S04]  /*23d00*/  @P3 STG.E.U8 desc[UR24][R62.64], R4 ;  /* 0x000000043e003986 */ /* 0x0005e8000c101118 */
[----:B------:R1:W-:Y:S04]  /*23d10*/  @P6 STG.E.U8 desc[UR24][R64.64], R6 ;  /* 0x0000000640006986 */ /* 0x0003e8000c101118 */
[----:B0-----:R-:W3:Y:S04]  /*23d20*/  LDL.LU.64 R60, [R1+0xa90] ;  /* 0x000a9000013c7983 */ /* 0x001ee80000300a00 */
[----:B--2---:R-:W2:Y:S04]  /*23d30*/  LDL.LU.64 R62, [R1+0xa88] ;  /* 0x000a8800013e7983 */ /* 0x004ea80000300a00 */
[----:B-1----:R-:W2:Y:S04]  /*23d40*/  LDL.LU.64 R64, [R1+0xa80] ;  /* 0x000a800001407983 */ /* 0x002ea80000300a00 */
[----:B------:R0:W-:Y:S04]  /*23d50*/  @P5 STG.E.U8 desc[UR24][R66.64], R44 ;  /* 0x0000002c42005986 */ /* 0x0001e8000c101118 */
[----:B0-----:R-:W2:Y:S04]  /*23d60*/  LDL.LU.64 R66, [R1+0xa78] ;  /* 0x000a780001427983 */ /* 0x001ea80000300a00 */
[----:B------:R-:W2:Y:S04]  /*23d70*/  LDL.LU R190, [R1+0x1a8] ;  /* 0x0001a80001be7983 */ /* 0x000ea80000300800 */
[----:B------:R-:W2:Y:S04]  /*23d80*/  LDL.LU R191, [R1+0x1ac] ;  /* 0x0001ac0001bf7983 */ /* 0x000ea80000300800 */
[----:B------:R-:W3:Y:S04]  /*23d90*/  LDL.LU R188, [R1+0x1b0] ;  /* 0x0001b00001bc7983 */ /* 0x000ee80000300800 */
[----:B------:R-:W3:Y:S04]  /*23da0*/  LDL.LU R189, [R1+0x1b4] ;  /* 0x0001b40001bd7983 */ /* 0x000ee80000300800 */
[----:B------:R-:W3:Y:S04]  /*23db0*/  LDL.LU R186, [R1+0x1b8] ;  /* 0x0001b80001ba7983 */ /* 0x000ee80000300800 */
[----:B------:R-:W3:Y:S04]  /*23dc0*/  LDL.LU R174, [R1+0x1bc] ;  /* 0x0001bc0001ae7983 */ /* 0x000ee80000300800 */
[----:B------:R-:W5:Y:S04]  /*23dd0*/  LDL.LU R173, [R1+0x1c0] ;  /* 0x0001c00001ad7983 */ /* 0x000f680000300800 */
        /* <DEDUP_REMOVED lines=14> */
[----:B------:R-:W5:Y:S01]  /*23ec0*/  LDL.LU R252, [R1+0x1fc] ;  /* 0x0001fc0001fc7983 */ /* 0x000f620000300800 */
[C---:B------:R-:W-:Y:S01]  /*23ed0*/  VIADD R5, R0.reuse, 0xea ;  /* 0x000000ea00057836 */ /* 0x040fe20000000000 */
[----:B------:R-:W-:Y:S01]  /*23ee0*/  ISETP.GE.AND P4, PT, R7, UR6, PT ;  /* 0x0000000607007c0c */ /* 0x000fe2000bf86270 */
[----:B------:R-:W-:Y:S01]  /*23ef0*/  VIADD R4, R0, 0xeb ;  /* 0x000000eb00047836 */ /* 0x000fe20000000000 */
[----:B------:R-:W-:Y:S01]  /*23f00*/  PRMT R7, R6, 0x9910, RZ ;  /* 0x0000991006077816 */ /* 0x000fe200000000ff */
[----:B------:R-:W0:Y:S01]  /*23f10*/  LDCU UR6, c[0x0][0x39c] ;  /* 0x00007380ff0677ac */ /* 0x000e220008000800 */
[----:B------:R-:W-:-:S02]  /*23f20*/  ISETP.GE.AND P6, PT, R5, UR8, PT ;  /* 0x0000000805007c0c */ /* 0x000fc4000bfc6270 */
[----:B----4-:R-:W-:Y:S01]  /*23f30*/  ISETP.LT.AND P3, PT, R2, UR18, !P4 ;  /* 0x0000001202007c0c */ /* 0x010fe2000e761270 */
[----:B------:R-:W1:Y:S01]  /*23f40*/  LDCU UR8, c[0x0][0x398] ;  /* 0x00007300ff0877ac */ /* 0x000e620008000800 */
[----:B------:R-:W-:Y:S01]  /*23f50*/  IMAD.MOV.U32 R5, RZ, RZ, R7 ;  /* 0x000000ffff057224 */ /* 0x000fe200078e0007 */
[----:B------:R-:W-:Y:S02]  /*23f60*/  ISETP.LT.AND P4, PT, R3, UR22, !P4 ;  /* 0x0000001603007c0c */ /* 0x000fe4000e781270 */
[----:B------:R-:W-:Y:S01]  /*23f70*/  PRMT R7, R44, 0x9910, RZ ;  /* 0x000099102c077816 */ /* 0x000fe200000000ff */
[----:B------:R-:W4:Y:S01]  /*23f80*/  LDCU UR18, c[0x0][0x398] ;  /* 0x00007300ff1277ac */ /* 0x000f220008000800 */
[----:B------:R-:W-:Y:S02]  /*23f90*/  SHF.R.S32.HI R5, RZ, 0x8, R5 ;  /* 0x00000008ff057819 */ /* 0x000fe40000011405 */
[----:B------:R-:W-:Y:S01]  /*23fa0*/  ISETP.LT.AND P5, PT, R2, UR20, !P6 ;  /* 0x0000001402007c0c */ /* 0x000fe2000f7a1270 */
[----:B------:R-:W0:Y:S01]  /*23fb0*/  LDCU UR20, c[0x0][0x398] ;  /* 0x00007300ff1477ac */ /* 0x000e220008000800 */
[----:B------:R-:W-:-:S02]  /*23fc0*/  SHF.R.S32.HI R7, RZ, 0x8, R7 ;  /* 0x00000008ff077819 */ /* 0x000fc40000011407 */
[----:B------:R-:W-:Y:S01]  /*23fd0*/  @P3 STG.E.U8 desc[UR24][R250.64], R5 ;  /* 0x00000005fa003986 */ /* 0x000fe2000c101118 */
[----:B------:R-:W-:Y:S01]  /*23fe0*/  ISETP.GE.AND P3, PT, R4, UR11, PT ;  /* 0x0000000b04007c0c */ /* 0x000fe2000bf66270 */
[----:B------:R-:W0:Y:S01]  /*23ff0*/  LDCU UR11, c[0x0][0x398] ;  /* 0x00007300ff0b77ac */ /* 0x000e220008000800 */
[----:B------:R-:W-:Y:S01]  /*24000*/  ISETP.LT.AND P6, PT, R3, UR23, !P6 ;  /* 0x0000001703007c0c */ /* 0x000fe2000f7c1270 */
[----:B------:R0:W-:Y:S01]  /*24010*/  @P4 STG.E.U8 desc[UR24][R248.64], R7 ;  /* 0x00000007f8004986 */ /* 0x0001e2000c101118 */
[----:B-1----:R-:W-:Y:S01]  /*24020*/  ISETP.LT.AND P4, PT, R2, UR8, !P3 ;  /* 0x0000000802007c0c */ /* 0x002fe2000df81270 */
[----:B------:R-:W-:Y:S01]  /*24030*/  VIADD R4, R0, 0xec ;  /* 0x000000ec00047836 */ /* 0x000fe20000000000 */
[----:B------:R-:W-:Y:S01]  /*24040*/  F2FP.SATFINITE.E4M3.F32.PACK_AB_MERGE_C R47, R47, R46, RZ ;  /* 0x0000002e2f2f723e */ /* 0x000fe200048070ff */
[----:B------:R-:W1:Y:S01]  /*24050*/  LDCU UR8, c[0x0][0x39c] ;  /* 0x00007380ff0877ac */ /* 0x000e620008000800 */
[----:B----4-:R-:W-:Y:S01]  /*24060*/  ISETP.LT.AND P3, PT, R3, UR18, !P3 ;  /* 0x0000001203007c0c */ /* 0x010fe2000df61270 */
[----:B------:R-:W4:Y:S01]  /*24070*/  LDCU UR18, c[0x0][0x398] ;  /* 0x00007300ff1277ac */ /* 0x000f220008000800 */
[----:B0-----:R-:W-:-:S04]  /*24080*/  PRMT R7, R47, 0x9910, RZ ;  /* 0x000099102f077816 */ /* 0x001fc800000000ff */
[----:B------:R-:W-:Y:S02]  /*24090*/  SHF.R.S32.HI R7, RZ, 0x8, R7 ;  /* 0x00000008ff077819 */ /* 0x000fe40000011407 */
[----:B------:R-:W-:Y:S02]  /*240a0*/  F2FP.SATFINITE.E4M3.F32.PACK_AB_MERGE_C R49, R49, R48, RZ ;  /* 0x000000303131723e */ /* 0x000fe400048070ff */
[----:B------:R-:W-:Y:S02]  /*240b0*/  F2FP.SATFINITE.E4M3.F32.PACK_AB_MERGE_C R51, R51, R50, RZ ;  /* 0x000000323333723e */ /* 0x000fe400048070ff */
[----:B------:R-:W-:Y:S02]  /*240c0*/  F2FP.SATFINITE.E4M3.F32.PACK_AB_MERGE_C R53, R53, R52, RZ ;  /* 0x000000343535723e */ /* 0x000fe400048070ff */
[----:B------:R-:W-:Y:S02]  /*240d0*/  F2FP.SATFINITE.E4M3.F32.PACK_AB_MERGE_C R55, R55, R54, RZ ;  /* 0x000000363737723e */ /* 0x000fe400048070ff */
[----:B--2---:R-:W-:-:S04]  /*240e0*/  F2FP.SATFINITE.E4M3.F32.PACK_AB_MERGE_C R9, R191, R190, RZ ;  /* 0x000000bebf09723e */ /* 0x004fc800048070ff */
[----:B------:R-:W-:Y:S01]  /*240f0*/  PRMT R5, R9, 0x9910, RZ ;  /* 0x0000991009057816 */ /* 0x000fe200000000ff */
[----:B------:R3:W-:Y:S01]  /*24100*/  @P5 STG.E.U8 desc[UR24][R246.64], R9 ;  /* 0x00000009f6005986 */ /* 0x0007e2000c101118 */
[----:B------:R-:W-:Y:S01]  /*24110*/  ISETP.GE.AND P5, PT, R4, UR12, PT ;  /* 0x0000000c04007c0c */ /* 0x000fe2000bfa6270 */
[----:B------:R-:W0:Y:S01]  /*24120*/  LDCU UR12, c[0x0][0x398] ;  /* 0x00007300ff0c77ac */ /* 0x000e220008000800 */
[----:B------:R-:W-:Y:S01]  /*24130*/  SHF.R.S32.HI R5, RZ, 0x8, R5 ;  /* 0x00000008ff057819 */ /* 0x000fe20000011405 */
[----:B------:R-:W-:Y:S01]  /*24140*/  VIADD R4, R0, 0xed ;  /* 0x000000ed00047836 */ /* 0x000fe20000000000 */
[----:B------:R-:W-:Y:S01]  /*24150*/  @P6 STG.E.U8 desc[UR24][R244.64], R47 ;  /* 0x0000002ff4006986 */ /* 0x000fe2000c101118 */
[----:B------:R-:W-:Y:S01]  /*24160*/  ISETP.LT.AND P6, PT, R2, UR11, !P5 ;  /* 0x0000000b02007c0c */ /* 0x000fe2000efc1270 */
[----:B------:R-:W2:Y:S02]  /*24170*/  LDCU UR11, c[0x0][0x39c] ;  /* 0x00007380ff0b77ac */ /* 0x000ea40008000800 */
[----:B------:R1:W-:Y:S01]  /*24180*/  @P4 STG.E.U8 desc[UR24][R242.64], R5 ;  /* 0x00000005f2004986 */ /* 0x0003e2000c101118 */
[----:B------:R-:W-:Y:S01]  /*24190*/  ISETP.GE.AND P4, PT, R4, UR14, PT ;  /* 0x0000000e04007c0c */ /* 0x000fe2000bf86270 */
[----:B------:R-:W2:Y:S01]  /*241a0*/  LDCU UR14, c[0x0][0x398] ;  /* 0x00007300ff0e77ac */ /* 0x000ea20008000800 */
[----:B------:R-:W-:Y:S01]  /*241b0*/  ISETP.LT.AND P5, PT, R3, UR20, !P5 ;  /* 0x0000001403007c0c */ /* 0x000fe2000efa1270 */
[----:B------:R-:W-:Y:S01]  /*241c0*/  VIADD R4, R0, 0xee ;  /* 0x000000ee00047836 */ /* 0x000fe20000000000 */
[----:B---3--:R-:W-:Y:S01]  /*241d0*/  F2FP.SATFINITE.E4M3.F32.PACK_AB_MERGE_C R9, R189, R188, RZ ;  /* 0x000000bcbd09723e */ /* 0x008fe200048070ff */
[----:B------:R3:W-:Y:S01]  /*241e0*/  @P3 STG.E.U8 desc[UR24][R240.64], R7 ;  /* 0x00000007f0003986 */ /* 0x0007e2000c101118 */
[----:B------:R-:W3:Y:S03]  /*241f0*/  LDCU UR20, c[0x0][0x398] ;  /* 0x00007300ff1477ac */ /* 0x000ee60008000800 */
[----:B------:R3:W-:Y:S01]  /*24200*/  @P6 STG.E.U8 desc[UR24][R238.64], R9 ;  /* 0x00000009ee006986 */ /* 0x0007e2000c101118 */
[----:B0-----:R-:W-:Y:S01]  /*24210*/  ISETP.LT.AND P3, PT, R2, UR12, !P4 ;  /* 0x0000000c02007c0c */ /* 0x001fe2000e761270 */
[----:B------:R-:W0:Y:S01]  /*24220*/  LDCU UR12, c[0x0][0x398] ;  /* 0x00007300ff0c77ac */ /* 0x000e220008000800 */
[----:B------:R-:W-:-:S02]  /*24230*/  ISETP.GE.AND P6, PT, R4, UR16, PT ;  /* 0x0000001004007c0c */ /* 0x000fc4000bfc6270 */
[----:B-1----:R-:W-:Y:S01]  /*24240*/  PRMT R5, R9, 0x9910, RZ ;  /* 0x0000991009057816 */ /* 0x002fe200000000ff */
[----:B------:R-:W-:Y:S01]  /*24250*/  @P5 STG.E.U8 desc[UR24][R236.64], R49 ;  /* 0x00000031ec005986 */ /* 0x000fe2000c101118 */
[----:B----4-:R-:W-:Y:S01]  /*24260*/  ISETP.LT.AND P4, PT, R3, UR18, !P4 ;  /* 0x0000001203007c0c */ /* 0x010fe2000e781270 */
[----:B------:R-:W1:Y:S01]  /*24270*/  LDCU UR16, c[0x0][0x398] ;  /* 0x00007300ff1077ac */ /* 0x000e620008000800 */
[----:B--2---:R-:W-:Y:S01]  /*24280*/  ISETP.LT.AND P5, PT, R2, UR14, !P6 ;  /* 0x0000000e02007c0c */ /* 0x004fe2000f7a1270 */
[----:B------:R-:W-:Y:S01]  /*24290*/  VIADD R4, R0, 0xef ;  /* 0x000000ef00047836 */ /* 0x000fe20000000000 */
[----:B------:R-:W-:Y:S01]  /*242a0*/  SHF.R.S32.HI R5, RZ, 0x8, R5 ;  /* 0x00000008ff057819 */ /* 0x000fe20000011405 */
[----:B------:R-:W2:Y:S01]  /*242b0*/  LDCU UR14, c[0x0][0x398] ;  /* 0x00007300ff0e77ac */ /* 0x000ea20008000800 */
[----:B---3--:R-:W-:Y:S02]  /*242c0*/  PRMT R7, R49, 0x9910, RZ ;  /* 0x0000991031077816 */ /* 0x008fe400000000ff */
[----:B------:R-:W-:Y:S01]  /*242d0*/  F2FP.SATFINITE.E4M3.F32.PACK_AB_MERGE_C R9, R174, R186, RZ ;  /* 0x000000baae09723e */ /* 0x000fe200048070ff */
[----:B------:R3:W-:Y:S01]  /*242e0*/  @P3 STG.E.U8 desc[UR24][R234.64], R5 ;  /* 0x00000005ea003986 */ /* 0x0007e2000c101118 */
[----:B------:R-:W-:Y:S01]  /*242f0*/  SHF.R.S32.HI R7, RZ, 0x8, R7 ;  /* 0x00000008ff077819 */ /* 0x000fe20000011407 */
[----:B------:R-:W4:Y:S01]  /*24300*/  LDCU UR18, c[0x0][0x398] ;  /* 0x00007300ff1277ac */ /* 0x000f220008000800 */
[----:B------:R-:W-:Y:S01]  /*24310*/  ISETP.GE.AND P3, PT, R4, UR4, PT ;  /* 0x0000000404007c0c */ /* 0x000fe2000bf66270 */
[----:B------:R-:W-:Y:S01]  /*24320*/  VIADD R4, R0, 0xf0 ;  /* 0x000000f000047836 */ /* 0x000fe20000000000 */
[----:B------:R-:W-:Y:S01]  /*24330*/  ISETP.LT.AND P6, PT, R3, UR20, !P6 ;  /* 0x0000001403007c0c */ /* 0x000fe2000f7c1270 */
[----:B------:R2:W-:Y:S01]  /*24340*/  @P4 STG.E.U8 desc[UR24][R232.64], R7 ;  /* 0x00000007e8004986 */ /* 0x0005e2000c101118 */
[----:B0-----:R-:W-:Y:S01]  /*24350*/  ISETP.LT.AND P4, PT, R2, UR12, !P3 ;  /* 0x0000000c02007c0c */ /* 0x001fe2000df81270 */
[----:B------:R-:W0:Y:S02]  /*24360*/  LDCU UR12, c[0x0][0x398] ;  /* 0x00007300ff0c77ac */ /* 0x000e240008000800 */
[----:B------:R5:W-:Y:S01]  /*24370*/  @P5 STG.E.U8 desc[UR24][R230.64], R9 ;  /* 0x00000009e6005986 */ /* 0x000be2000c101118 */
[----:B------:R-:W-:Y:S01]  /*24380*/  ISETP.GE.AND P5, PT, R4, UR6, PT ;  /* 0x0000000604007c0c */ /* 0x000fe2000bfa6270 */
[----:B------:R-:W0:Y:S01]  /*24390*/  LDCU UR6, c[0x0][0x398] ;  /* 0x00007300ff0677ac */ /* 0x000e220008000800 */
[----:B---3--:R-:W-:-:S02]  /*243a0*/  PRMT R5, R9, 0x9910, RZ ;  /* 0x0000991009057816 */ /* 0x008fc400000000ff */
[----:B-1----:R-:W-:Y:S01]  /*243b0*/  ISETP.LT.AND P3, PT, R3, UR16, !P3 ;  /* 0x0000001003007c0c */ /* 0x002fe2000df61270 */
[----:B------:R-:W-:Y:S01]  /*243c0*/  VIADD R4, R0, 0xf1 ;  /* 0x000000f100047836 */ /* 0x000fe20000000000 */
[----:B------:R-:W-:Y:S01]  /*243d0*/  SHF.R.S32.HI R5, RZ, 0x8, R5 ;  /* 0x00000008ff057819 */ /* 0x000fe20000011405 */
[----:B------:R-:W1:Y:S01]  /*243e0*/  LDCU UR4, c[0x0][0x39c] ;  /* 0x00007380ff0477ac */ /* 0x000e620008000800 */
[----:B--2---:R-:W-:Y:S01]  /*243f0*/  PRMT R7, R51, 0x9910, RZ ;  /* 0x0000991033077816 */ /* 0x004fe200000000ff */
[----:B------:R-:W-:Y:S01]  /*24400*/  @P6 STG.E.U8 desc[UR24][R228.64], R51 ;  /* 0x00000033e4006986 */ /* 0x000fe2000c101118 */
[----:B------:R-:W-:Y:S01]  /*24410*/  ISETP.LT.AND P6, PT, R2, UR14, !P5 ;  /* 0x0000000e02007c0c */ /* 0x000fe2000efc1270 */
[----:B------:R-:W2:Y:S01]  /*24420*/  LDCU UR14, c[0x0][0x398] ;  /* 0x00007300ff0e77ac */ /* 0x000ea20008000800 */
[----:B------:R-:W-:Y:S01]  /*24430*/  SHF.R.S32.HI R7, RZ, 0x8, R7 ;  /* 0x00000008ff077819 */ /* 0x000fe20000011407 */
[----:B------:R3:W-:Y:S01]  /*24440*/  @P4 STG.E.U8 desc[UR24][R226.64], R5 ;  /* 0x00000005e2004986 */ /* 0x0007e2000c101118 */
[----:B------:R-:W-:Y:S01]  /*24450*/  ISETP.GE.AND P4, PT, R4, UR8, PT ;  /* 0x0000000804007c0c */ /* 0x000fe2000bf86270 */
[----:B------:R-:W1:Y:S01]  /*24460*/  LDCU UR8, c[0x0][0x398] ;  /* 0x00007300ff0877ac */ /* 0x000e620008000800 */
[----:B----4-:R-:W-:Y:S01]  /*24470*/  ISETP.LT.AND P5, PT, R3, UR18, !P5 ;  /* 0x0000001203007c0c */ /* 0x010fe2000efa1270 */
[----:B------:R4:W-:Y:S01]  /*24480*/  @P3 STG.E.U8 desc[UR24][R224.64], R7 ;  /* 0x00000007e0003986 */ /* 0x0009e2000c101118 */
[----:B-----5:R-:W-:-:S02]  /*24490*/  F2FP.SATFINITE.E4M3.F32.PACK_AB_MERGE_C R9, R187, R173, RZ ;  /* 0x000000adbb09723e */ /* 0x020fc400048070ff */
[----:B0-----:R-:W-:Y:S01]  /*244a0*/  ISETP.LT.AND P3, PT, R2, UR6, !P4 ;  /* 0x0000000602007c0c */ /* 0x001fe2000e761270 */
[----:B------:R-:W-:Y:S01]  /*244b0*/  VIADD R4, R0, 0xf2 ;  /* 0x000000f200047836 */ /* 0x000fe20000000000 */
[----:B------:R-:W0:Y:S01]  /*244c0*/  LDCU UR6, c[0x0][0x39c] ;  /* 0x00007380ff0677ac */ /* 0x000e220008000800 */
[----:B---3--:R-:W-:Y:S01]  /*244d0*/  PRMT R5, R9, 0x9910, RZ ;  /* 0x0000991009057816 */ /* 0x008fe200000000ff */
[----:B------:R3:W-:Y:S02]  /*244e0*/  @P6 STG.E.U8 desc[UR24][R222.64], R9 ;  /* 0x00000009de006986 */ /* 0x0007e4000c101118 */
[----:B------:R-:W-:Y:S01]  /*244f0*/  ISETP.GE.AND P6, PT, R4, UR11, PT ;  /* 0x0000000b04007c0c */ /* 0x000fe2000bfc6270 */
[----:B------:R-:W5:Y:S01]  /*24500*/  LDCU UR11, c[0x0][0x398] ;  /* 0x00007300ff0b77ac */ /* 0x000f620008000800 */
[----:B------:R-:W-:Y:S02]  /*24510*/  SHF.R.S32.HI R5, RZ, 0x8, R5 ;  /* 0x00000008ff057819 */ /* 0x000fe40000011405 */
[----:B------:R-:W-:Y:S01]  /*24520*/  ISETP.LT.AND P4, PT, R3, UR12, !P4 ;  /* 0x0000000c03007c0c */ /* 0x000fe2000e781270 */
[----:B------:R-:W0:Y:S01]  /*24530*/  LDCU UR12, c[0x0][0x398] ;  /* 0x00007300ff0c77ac */ /* 0x000e220008000800 */
[----:B------:R-:W-:Y:S01]  /*24540*/  @P5 STG.E.U8 desc[UR24][R220.64], R53 ;  /* 0x00000035dc005986 */ /* 0x000fe2000c101118 */
[----:B------:R-:W-:-:S03]  /*24550*/  VIADD R4, R0, 0xf3 ;  /* 0x000000f300047836 */ /* 0x000fc60000000000 */
[----:B------:R0:W-:Y:S01]  /*24560*/  @P3 STG.E.U8 desc[UR24][R218.64], R5 ;  /* 0x00000005da003986 */ /* 0x0001e2000c101118 */
[----:B-1----:R-:W-:Y:S01]  /*24570*/  ISETP.LT.AND P3, PT, R2, UR8, !P6 ;  /* 0x0000000802007c0c */ /* 0x002fe2000f761270 */
[----:B------:R-:W1:Y:S01]  /*24580*/  LDCU UR8, c[0x0][0x398] ;  /* 0x00007300ff0877ac */ /* 0x000e620008000800 */
[----:B----4-:R-:W-:Y:S02]  /*24590*/  PRMT R7, R53, 0x9910, RZ ;  /* 0x0000991035077816 */ /* 0x010fe400000000ff */
[----:B--2---:R-:W-:Y:S02]  /*245a0*/  ISETP.LT.AND P6, PT, R3, UR14, !P6 ;  /* 0x0000000e03007c0c */ /* 0x004fe4000f7c1270 */
[----:B------:R-:W-:Y:S02]  /*245b0*/  SHF.R.S32.HI R7, RZ, 0x8, R7 ;  /* 0x00000008ff077819 */ /* 0x000fe40000011407 */
[----:B------:R-:W-:Y:S01]  /*245c0*/  ISETP.GE.AND P5, PT, R4, UR4, PT ;  /* 0x0000000404007c0c */ /* 0x000fe2000bfa6270 */
[----:B------:R-:W-:Y:S01]  /*245d0*/  VIADD R4, R0, 0xf4 ;  /* 0x000000f400047836 */ /* 0x000fe20000000000 */
[----:B---3--:R-:W-:Y:S01]  /*245e0*/  F2FP.SATFINITE.E4M3.F32.PACK_AB_MERGE_C R9, R185, R184, RZ ;  /* 0x000000b8b909723e */ /* 0x008fe200048070ff */
[----:B------:R2:W-:Y:S01]  /*245f0*/  @P4 STG.E.U8 desc[UR24][R216.64], R7 ;  /* 0x00000007d8004986 */ /* 0x0005e2000c101118 */
[----:B------:R-:W3:Y:S02]  /*24600*/  LDCU UR4, c[0x0][0x398] ;  /* 0x00007300ff0477ac */ /* 0x000ee40008000800 */
[----:B0-----:R-:W-:Y:S01]  /*24610*/  ISETP.GE.AND P4, PT, R4, UR6, PT ;  /* 0x0000000604007c0c */ /* 0x001fe2000bf86270 */
[----:B------:R0:W-:Y:S01]  /*24620*/  @P3 STG.E.U8 desc[UR24][R214.64], R9 ;  /* 0x00000009d6003986 */ /* 0x0001e2000c101118 */
[----:B------:R-:W-:Y:S01]  /*24630*/  PRMT R4, R55, 0x9910, RZ ;  /* 0x0000991037047816 */ /* 0x000fe200000000ff */
[----:B------:R-:W4:Y:S01]  /*24640*/  LDCU UR6, c[0x0][0x398] ;  /* 0x00007300ff0677ac */ /* 0x000f220008000800 */
[----:B-----5:R-:W-:-:S02]  /*24650*/  ISETP.LT.AND P3, PT, R2, UR11, !P5 ;  /* 0x0000000b02007c0c */ /* 0x020fc4000ef61270 */
[----:B------:R-:W-:Y:S01]  /*24660*/  ISETP.LT.AND P5, PT, R3, UR12, !P5 ;  /* 0x0000000c03007c0c */ /* 0x000fe2000efa1270 */
[----:B------:R-:W-:Y:S01]  /*24670*/  @P6 STG.E.U8 desc[UR24][R212.64], R55 ;  /* 0x00000037d4006986 */ /* 0x000fe2000c101118 */
[----:B------:R-:W-:Y:S01]  /*24680*/  PRMT R5, R9, 0x9910, RZ ;  /* 0x0000991009057816 */ /* 0x000fe200000000ff */
[----:B--2---:R-:W-:Y:S01]  /*24690*/  IMAD.MOV.U32 R7, RZ, RZ, R4 ;  /* 0x000000ffff077224 */ /* 0x004fe200078e0004 */
[----:B-1----:R-:W-:Y:S01]  /*246a0*/  ISETP.LT.AND P6, PT, R2, UR8, !P4 ;  /* 0x0000000802007c0c */ /* 0x002fe2000e7c1270 */
[----:B------:R-:W1:Y:S01]  /*246b0*/  LDCU UR8, c[0x0][0x398] ;  /* 0x00007300ff0877ac */ /* 0x000e620008000800 */
[----:B------:R-:W-:Y:S01]  /*246c0*/  SHF.R.S32.HI R5, RZ, 0x8, R5 ;  /* 0x00000008ff057819 */ /* 0x000fe20000011405 */
[----:B------:R-:W-:Y:S01]  /*246d0*/  VIADD R4, R0, 0xf5 ;  /* 0x000000f500047836 */ /* 0x000fe20000000000 */
[----:B------:R-:W-:Y:S01]  /*246e0*/  SHF.R.S32.HI R7, RZ, 0x8, R7 ;  /* 0x00000008ff077819 */ /* 0x000fe20000011407 */
[----:B------:R-:W2:Y:S01]  /*246f0*/  LDCU UR12, c[0x0][0x398] ;  /* 0x00007300ff0c77ac */ /* 0x000ea20008000800 */
[----:B0-----:R-:W-:Y:S01]  /*24700*/  F2FP.SATFINITE.E4M3.F32.PACK_AB_MERGE_C R9, R182, R196, RZ ;  /* 0x000000c4b609723e */ /* 0x001fe200048070ff */
[----:B------:R0:W-:Y:S01]  /*24710*/  @P3 STG.E.U8 desc[UR24][R210.64], R5 ;  /* 0x00000005d2003986 */ /* 0x0001e2000c101118 */
[----:B------:R-:W-:Y:S01]  /*24720*/  ISETP.GE.AND P3, PT, R4, UR7, PT ;  /* 0x0000000704007c0c */ /* 0x000fe2000bf66270 */
[----:B------:R-:W5:Y:S02]  /*24730*/  LDCU UR7, c[0x0][0x398] ;  /* 0x00007300ff0777ac */ /* 0x000f640008000800 */
[----:B------:R1:W-:Y:S01]  /*24740*/  @P5 STG.E.U8 desc[UR24][R208.64], R7 ;  /* 0x00000007d0005986 */ /* 0x0003e2000c101118 */
[----:B---3--:R-:W-:Y:S01]  /*24750*/  ISETP.LT.AND P5, PT, R3, UR4, !P4 ;  /* 0x0000000403007c0c */ /* 0x008fe2000e7a1270 */
[----:B------:R-:W3:Y:S01]  /*24760*/  LDCU UR4, c[0x0][0x398] ;  /* 0x00007300ff0477ac */ /* 0x000ee20008000800 */
[----:B------:R-:W-:Y:S01]  /*24770*/  VIADD R4, R0, 0xf7 ;  /* 0x000000f700047836 */ /* 0x000fe20000000000 */
[----:B------:R2:W-:Y:S01]  /*24780*/  @P6 STG.E.U8 desc[UR24][R206.64], R9 ;  /* 0x00000009ce006986 */ /* 0x0005e2000c101118 */
[----:B----4-:R-:W-:Y:S01]  /*24790*/  ISETP.LT.AND P6, PT, R2, UR6, !P3 ;  /* 0x0000000602007c0c */ /* 0x010fe2000dfc1270 */
[----:B------:R-:W4:Y:S01]  /*247a0*/  LDCU UR6, c[0x0][0x398] ;  /* 0x00007300ff0677ac */ /* 0x000f220008000800 */
[----:B------:R-:W-:-:S02]  /*247b0*/  F2FP.SATFINITE.E4M3.F32.PACK_AB_MERGE_C R57, R57, R56, RZ ;  /* 0x000000383939723e */ /* 0x000fc400048070ff */
[----:B0-----:R-:W-:Y:S01]  /*247c0*/  PRMT R5, R9, 0x9910, RZ ;  /* 0x0000991009057816 */ /* 0x001fe200000000ff */
[----:B------:R-:W0:Y:S01]  /*247d0*/  LDCU UR11, c[0x0][0x398] ;  /* 0x00007300ff0b77ac */ /* 0x000e220008000800 */
[----:B------:R-:W-:Y:S01]  /*247e0*/  ISETP.GE.AND P4, PT, R4, UR9, PT ;  /* 0x0000000904007c0c */ /* 0x000fe2000bf86270 */
[----:B------:R-:W-:Y:S01]  /*247f0*/  VIADD R4, R0, 0xf6 ;  /* 0x000000f600047836 */ /* 0x000fe20000000000 */
[----:B-1----:R-:W-:Y:S01]  /*24800*/  ISETP.LT.AND P3, PT, R3, UR8, !P3 ;  /* 0x0000000803007c0c */ /* 0x002fe2000df61270 */
[----:B------:R-:W-:Y:S01]  /*24810*/  @P5 STG.E.U8 desc[UR24][R204.64], R57 ;  /* 0x00000039cc005986 */ /* 0x000fe2000c101118 */
[----:B------:R-:W-:Y:S01]  /*24820*/  SHF.R.S32.HI R5, RZ, 0x8, R5 ;  /* 0x00000008ff057819 */ /* 0x000fe20000011405 */
[----:B------:R-:W1:Y:S01]  /*24830*/  LDCU UR8, c[0x0][0x398] ;  /* 0x00007300ff0877ac */ /* 0x000e620008000800 */
[----:B------:R-:W-:Y:S02]  /*24840*/  PRMT R7, R57, 0x9910, RZ ;  /* 0x0000991039077816 */ /* 0x000fe400000000ff */
[----:B------:R-:W-:Y:S01]  /*24850*/  ISETP.GE.AND P5, PT, R4, UR5, PT ;  /* 0x0000000504007c0c */ /* 0x000fe2000bfa6270 */
[----:B------:R-:W0:Y:S01]  /*24860*/  LDCU UR5, c[0x0][0x398] ;  /* 0x00007300ff0577ac */ /* 0x000e220008000800 */
[----:B------:R1:W-:Y:S01]  /*24870*/  @P6 STG.E.U8 desc[UR24][R202.64], R5 ;  /* 0x00000005ca006986 */ /* 0x0003e2000c101118 */
[----:B------:R-:W-:-:S02]  /*24880*/  SHF.R.S32.HI R7, RZ, 0x8, R7 ;  /* 0x00000008ff077819 */ /* 0x000fc40000011407 */
[C---:B-----5:R-:W-:Y:S02]  /*24890*/  ISETP.LT.AND P6, PT, R2.reuse, UR7, !P5 ;  /* 0x0000000702007c0c */ /* 0x060fe4000efc1270 */
[----:B--2---:R-:W-:Y:S01]  /*248a0*/  F2FP.SATFINITE.E4M3.F32.PACK_AB_MERGE_C R9, R183, R197, RZ ;  /* 0x000000c5b709723e */ /* 0x004fe200048070ff */
[----:B------:R2:W-:Y:S01]  /*248b0*/  @P3 STG.E.U8 desc[UR24][R200.64], R7 ;  /* 0x00000007c8003986 */ /* 0x0005e2000c101118 */
[----:B---3--:R-:W-:Y:S01]  /*248c0*/  ISETP.LT.AND P5, PT, R3, UR4, !P5 ;  /* 0x0000000403007c0c */ /* 0x008fe2000efa1270 */
[----:B------:R-:W3:Y:S01]  /*248d0*/  LDCU UR4, c[0x0][0x398] ;  /* 0x00007300ff0477ac */ /* 0x000ee20008000800 */
[----:B----4-:R-:W-:Y:S02]  /*248e0*/  ISETP.LT.AND P3, PT, R2, UR6, !P4 ;  /* 0x0000000602007c0c */ /* 0x010fe4000e761270 */
[----:B------:R-:W-:Y:S01]  /*248f0*/  PRMT R6, R9, 0x9910, RZ ;  /* 0x0000991009067816 */ /* 0x000fe200000000ff */
[----:B------:R-:W4:Y:S01]  /*24900*/  LDCU UR6, c[0x0][0x398] ;  /* 0x00007300ff0677ac */ /* 0x000f220008000800 */
[----:B------:R-:W-:Y:S01]  /*24910*/  VIADD R4, R0, 0xf8 ;  /* 0x000000f800047836 */ /* 0x000fe20000000000 */
[----:B------:R-:W-:-:S02]  /*24920*/  F2FP.SATFINITE.E4M3.F32.PACK_AB_MERGE_C R59, R59, R58, RZ ;  /* 0x0000003a3b3b723e */ /* 0x000fc400048070ff */
[----:B-1----:R-:W-:Y:S01]  /*24930*/  IMAD.MOV.U32 R5, RZ, RZ, R6 ;  /* 0x000000ffff057224 */ /* 0x002fe200078e0006 */
[----:B------:R1:W-:Y:S01]  /*24940*/  @P6 STG.E.U8 desc[UR24][R168.64], R9 ;  /* 0x00000009a8006986 */ /* 0x0003e2000c101118 */
[----:B------:R-:W-:Y:S01]  /*24950*/  ISETP.GE.AND P6, PT, R4, UR13, PT ;  /* 0x0000000d04007c0c */ /* 0x000fe2000bfc6270 */
[----:B------:R-:W5:Y:S01]  /*24960*/  LDCU UR7, c[0x0][0x398] ;  /* 0x00007300ff0777ac */ /* 0x000f620008000800 */
[----:B0-----:R-:W-:Y:S01]  /*24970*/  ISETP.LT.AND P4, PT, R3, UR5, !P4 ;  /* 0x0000000503007c0c */ /* 0x001fe2000e781270 */
[----:B------:R-:W-:Y:S01]  /*24980*/  @P5 STG.E.U8 desc[UR24][R166.64], R59 ;  /* 0x0000003ba6005986 */ /* 0x000fe2000c101118 */
[----:B------:R-:W-:Y:S01]  /*24990*/  SHF.R.S32.HI R5, RZ, 0x8, R5 ;  /* 0x00000008ff057819 */ /* 0x000fe20000011405 */
[----:B------:R-:W0:Y:S01]  /*249a0*/  LDCU UR5, c[0x0][0x398] ;  /* 0x00007300ff0577ac */ /* 0x000e220008000800 */
[----:B------:R-:W-:Y:S02]  /*249b0*/  PRMT R4, R59, 0x9910, RZ ;  /* 0x000099103b047816 */ /* 0x000fe400000000ff */
[----:B---3--:R-:W-:Y:S01]  /*249c0*/  ISETP.LT.AND P5, PT, R2, UR4, !P6 ;  /* 0x0000000402007c0c */ /* 0x008fe2000f7a1270 */
[----:B------:R-:W3:Y:S01]  /*249d0*/  LDCU UR4, c[0x0][0x398] ;  /* 0x00007300ff0477ac */ /* 0x000ee20008000800 */
[----:B------:R5:W-:Y:S01]  /*249e0*/  @P3 STG.E.U8 desc[UR24][R164.64], R5 ;  /* 0x00000005a4003986 */ /* 0x000be2000c101118 */
[----:B----4-:R-:W-:Y:S01]  /*249f0*/  ISETP.LT.AND P6, PT, R3, UR6, !P6 ;  /* 0x0000000603007c0c */ /* 0x010fe2000f7c1270 */
[----:B------:R-:W4:Y:S01]  /*24a00*/  LDCU UR9, c[0x0][0x398] ;  /* 0x00007300ff0977ac */ /* 0x000f220008000800 */
[----:B--2---:R-:W-:Y:S01]  /*24a10*/  F2FP.SATFINITE.E4M3.F32.PACK_AB_MERGE_C R7, R181, R180, RZ ;  /* 0x000000b4b507723e */ /* 0x004fe200048070ff */
[----:B------:R-:W-:Y:S01]  /*24a20*/  VIADD R6, R0, 0xfa ;  /* 0x000000fa00067836 */ /* 0x000fe20000000000 */
[----:B------:R-:W-:Y:S01]  /*24a30*/  F2FP.SATFINITE.E4M3.F32.PACK_AB_MERGE_C R61, R61, R60, RZ ;  /* 0x0000003c3d3d723e */ /* 0x000fe200048070ff */
[----:B------:R-:W2:Y:S01]  /*24a40*/  LDCU UR6, c[0x0][0x398] ;  /* 0x00007300ff0677ac */ /* 0x000ea20008000800 */
[----:B-1----:R-:W-:-:S02]  /*24a50*/  F2FP.SATFINITE.E4M3.F32.PACK_AB_MERGE_C R9, R179, R178, RZ ;  /* 0x000000b2b309723e */ /* 0x002fc400048070ff */
[----:B------:R-:W-:Y:S01]  /*24a60*/  F2FP.SATFINITE.E4M3.F32.PACK_AB_MERGE_C R63, R63, R62, RZ ;  /* 0x0000003e3f3f723e */ /* 0x000fe200048070ff */
[----:B------:R-:W1:Y:S01]  /*24a70*/  LDCU UR13, c[0x0][0x398] ;  /* 0x00007300ff0d77ac */ /* 0x000e620008000800 */
[----:B-----5:R-:W-:Y:S01]  /*24a80*/  SHF.R.S32.HI R5, RZ, 0x8, R4 ;  /* 0x00000008ff057819 */ /* 0x020fe20000011404 */
[----:B------:R-:W-:-:S04]  /*24a90*/  VIADD R4, R0, 0xf9 ;  /* 0x000000f900047836 */ /* 0x000fc80000000000 */
[----:B------:R-:W-:Y:S01]  /*24aa0*/  @P4 STG.E.U8 desc[UR24][R162.64], R5 ;  /* 0x00000005a2004986 */ /* 0x000fe2000c101118 */
[----:B------:R-:W-:-:S03]  /*24ab0*/  ISETP.GE.AND P4, PT, R4, UR21, PT ;  /* 0x0000001504007c0c */ /* 0x000fc6000bf86270 */
[----:B------:R5:W-:Y:S01]  /*24ac0*/  @P5 STG.E.U8 desc[UR24][R160.64], R7 ;  /* 0x00000007a0005986 */ /* 0x000be2000c101118 */
[----:B------:R-:W-:Y:S01]  /*24ad0*/  ISETP.LT.AND P5, PT, R2, UR7, !P4 ;  /* 0x0000000702007c0c */ /* 0x000fe2000e7a1270 */
[----:B------:R-:W1:Y:S01]  /*24ae0*/  LDCU UR7, c[0x0][0x398] ;  /* 0x00007300ff0777ac */ /* 0x000e620008000800 */
[----:B------:R-:W-:Y:S02]  /*24af0*/  ISETP.GE.AND P3, PT, R6, UR17, PT ;  /* 0x0000001106007c0c */ /* 0x000fe4000bf66270 */
[----:B------:R-:W-:Y:S01]  /*24b00*/  PRMT R8, R61, 0x9910, RZ ;  /* 0x000099103d087816 */ /* 0x000fe200000000ff */
[----:B------:R-:W-:Y:S01]  /*24b10*/  @P6 STG.E.U8 desc[UR24][R158.64], R61 ;  /* 0x0000003d9e006986 */ /* 0x000fe2000c101118 */
[----:B0-----:R-:W-:Y:S02]  /*24b20*/  ISETP.LT.AND P4, PT, R3, UR5, !P4 ;  /* 0x0000000503007c0c */ /* 0x001fe4000e781270 */
[----:B------:R-:W-:Y:S01]  /*24b30*/  PRMT R4, R7, 0x9910, RZ ;  /* 0x0000991007047816 */ /* 0x000fe200000000ff */
[----:B------:R-:W-:Y:S01]  /*24b40*/  VIADD R6, R0, 0xfb ;  /* 0x000000fb00067836 */ /* 0x000fe20000000000 */
[----:B---3--:R-:W-:Y:S01]  /*24b50*/  ISETP.LT.AND P6, PT, R2, UR4, !P3 ;  /* 0x0000000402007c0c */ /* 0x008fe2000dfc1270 */
[----:B-----5:R-:W-:Y:S01]  /*24b60*/  IMAD.MOV.U32 R7, RZ, RZ, R8 ;  /* 0x000000ffff077224 */ /* 0x020fe200078e0008 */
[----:B------:R-:W-:Y:S01]  /*24b70*/  SHF.R.S32.HI R5, RZ, 0x8, R4 ;  /* 0x00000008ff057819 */ /* 0x000fe20000011404 */
[----:B------:R-:W0:Y:S03]  /*24b80*/  LDCU UR4, c[0x0][0x398] ;  /* 0x00007300ff0477ac */ /* 0x000e260008000800 */
[----:B------:R-:W-:Y:S01]  /*24b90*/  SHF.R.S32.HI R7, RZ, 0x8, R7 ;  /* 0x00000008ff077819 */ /* 0x000fe20000011407 */
[----:B------:R3:W-:Y:S01]  /*24ba0*/  @P5 STG.E.U8 desc[UR24][R156.64], R5 ;  /* 0x000000059c005986 */ /* 0x0007e2000c101118 */
[----:B------:R-:W-:Y:S01]  /*24bb0*/  ISETP.GE.AND P5, PT, R6, UR19, PT ;  /* 0x0000001306007c0c */ /* 0x000fe2000bfa6270 */
[----:B------:R-:W5:Y:S01]  /*24bc0*/  LDCU UR5, c[0x0][0x398] ;  /* 0x00007300ff0577ac */ /* 0x000f620008000800 */
[----:B--2---:R-:W-:Y:S01]  /*24bd0*/  ISETP.LT.AND P3, PT, R3, UR6, !P3 ;  /* 0x0000000603007c0c */ /* 0x004fe2000df61270 */
[----:B------:R2:W-:Y:S01]  /*24be0*/  @P4 STG.E.U8 desc[UR24][R154.64], R7 ;  /* 0x000000079a004986 */ /* 0x0005e2000c101118 */
[----:B------:R-:W-:Y:S01]  /*24bf0*/  PRMT R4, R63, 0x9910, RZ ;  /* 0x000099103f047816 */ /* 0x000fe200000000ff */
[----:B------:R-:W0:Y:S02]  /*24c00*/  LDCU UR6, c[0x0][0x398] ;  /* 0x00007300ff0677ac */ /* 0x000e240008000800 */
[----:B------:R5:W-:Y:S01]  /*24c10*/  @P6 STG.E.U8 desc[UR24][R152.64], R9 ;  /* 0x0000000998006986 */ /* 0x000be2000c101118 */
[C---:B-1----:R-:W-:Y:S01]  /*24c20*/  ISETP.LT.AND P6, PT, R2.reuse, UR7, !P0 ;  /* 0x0000000702007c0c */ /* 0x042fe2000c7c1270 */
[----:B------:R-:W1:Y:S01]  /*24c30*/  LDCU UR7, c[0x0][0x398] ;  /* 0x00007300ff0777ac */ /* 0x000e620008000800 */
[----:B------:R-:W-:-:S02]  /*24c40*/  ISETP.LT.AND P4, PT, R2, UR8, !P5 ;  /* 0x0000000802007c0c */ /* 0x000fc4000ef81270 */
[----:B----4-:R-:W-:Y:S02]  /*24c50*/  ISETP.LT.AND P5, PT, R3, UR9, !P5 ;  /* 0x0000000903007c0c */ /* 0x010fe4000efa1270 */
[----:B---3--:R-:W-:Y:S01]  /*24c60*/  PRMT R5, R9, 0x9910, RZ ;  /* 0x0000991009057816 */ /* 0x008fe200000000ff */
[----:B--2---:R-:W-:Y:S02]  /*24c70*/  IMAD.MOV.U32 R7, RZ, RZ, R4 ;  /* 0x000000ffff077224 */ /* 0x004fe400078e0004 */
[----:B------:R-:W-:Y:S01]  /*24c80*/  VIADD R0, R0, 0xfd ;  /* 0x000000fd00007836 */ /* 0x000fe20000000000 */
[----:B------:R-:W-:Y:S01]  /*24c90*/  SHF.R.S32.HI R5, RZ, 0x8, R5 ;  /* 0x00000008ff057819 */ /* 0x000fe20000011405 */
[----:B------:R-:W-:Y:S01]  /*24ca0*/  @P3 STG.E.U8 desc[UR24][R150.64], R63 ;  /* 0x0000003f96003986 */ /* 0x000fe2000c101118 */
[----:B------:R-:W-:Y:S02]  /*24cb0*/  SHF.R.S32.HI R7, RZ, 0x8, R7 ;  /* 0x00000008ff077819 */ /* 0x000fe40000011407 */
[----:B-----5:R-:W-:-:S02]  /*24cc0*/  F2FP.SATFINITE.E4M3.F32.PACK_AB_MERGE_C R9, R177, R176, RZ ;  /* 0x000000b0b109723e */ /* 0x020fc400048070ff */
[----:B------:R-:W-:Y:S01]  /*24cd0*/  ISETP.GE.AND P3, PT, R0, UR15, PT ;  /* 0x0000000f00007c0c */ /* 0x000fe2000bf66270 */
[----:B------:R2:W-:Y:S01]  /*24ce0*/  @P4 STG.E.U8 desc[UR24][R148.64], R5 ;  /* 0x0000000594004986 */ /* 0x0005e2000c101118 */
[----:B------:R-:W-:Y:S02]  /*24cf0*/  PRMT R0, R9, 0x9910, RZ ;  /* 0x0000991009007816 */ /* 0x000fe400000000ff */
[----:B0-----:R-:W-:Y:S01]  /*24d00*/  ISETP.LT.AND P0, PT, R3, UR4, !P0 ;  /* 0x0000000403007c0c */ /* 0x001fe2000c701270 */
[----:B------:R0:W-:Y:S01]  /*24d10*/  @P5 STG.E.U8 desc[UR24][R146.64], R7 ;  /* 0x0000000792005986 */ /* 0x0001e2000c101118 */
[C---:B------:R-:W-:Y:S02]  /*24d20*/  ISETP.LT.AND P5, PT, R2.reuse, UR5, !P3 ;  /* 0x0000000502007c0c */ /* 0x040fe4000dfa1270 */
[C---:B------:R-:W-:Y:S01]  /*24d30*/  ISETP.LT.AND P4, PT, R2.reuse, UR12, !P2 ;  /* 0x0000000c02007c0c */ /* 0x040fe2000d781270 */
[----:B------:R3:W-:Y:S01]  /*24d40*/  @P6 STG.E.U8 desc[UR24][R144.64], R9 ;  /* 0x0000000990006986 */ /* 0x0007e2000c101118 */
[----:B------:R-:W-:-:S02]  /*24d50*/  ISETP.LT.AND P6, PT, R2, UR11, !P1 ;  /* 0x0000000b02007c0c */ /* 0x000fc4000cfc1270 */
[----:B------:R-:W-:Y:S02]  /*24d60*/  F2FP.SATFINITE.E4M3.F32.PACK_AB_MERGE_C R65, R65, R64, RZ ;  /* 0x000000404141723e */ /* 0x000fe400048070ff */
[C---:B------:R-:W-:Y:S02]  /*24d70*/  ISETP.LT.AND P3, PT, R3.reuse, UR6, !P3 ;  /* 0x0000000603007c0c */ /* 0x040fe4000df61270 */
[C---:B------:R-:W-:Y:S02]  /*24d80*/  ISETP.LT.AND P2, PT, R3.reuse, UR13, !P2 ;  /* 0x0000000d03007c0c */ /* 0x040fe4000d741270 */
[----:B-1----:R-:W-:Y:S01]  /*24d90*/  ISETP.LT.AND P1, PT, R3, UR7, !P1 ;  /* 0x0000000703007c0c */ /* 0x002fe2000cf21270 */
[----:B------:R-:W-:Y:S01]  /*24da0*/  IMAD.MOV.U32 R3, RZ, RZ, R0 ;  /* 0x000000ffff037224 */ /* 0x000fe200078e0000 */
[----:B------:R-:W-:Y:S02]  /*24db0*/  F2FP.SATFINITE.E4M3.F32.PACK_AB_MERGE_C R11, R252, R175, RZ ;  /* 0x000000affc0b723e */ /* 0x000fe400048070ff */
[----:B--2---:R-:W-:-:S02]  /*24dc0*/  PRMT R5, R65, 0x9910, RZ ;  /* 0x0000991041057816 */ /* 0x004fc400000000ff */
[----:B------:R-:W-:Y:S02]  /*24dd0*/  F2FP.SATFINITE.E4M3.F32.PACK_AB_MERGE_C R67, R67, R66, RZ ;  /* 0x000000424343723e */ /* 0x000fe400048070ff */
[----:B------:R-:W-:Y:S02]  /*24de0*/  SHF.R.S32.HI R3, RZ, 0x8, R3 ;  /* 0x00000008ff037819 */ /* 0x000fe40000011403 */
[----:B0-----:R-:W-:Y:S02]  /*24df0*/  PRMT R7, R11, 0x9910, RZ ;  /* 0x000099100b077816 */ /* 0x001fe400000000ff */
[----:B------:R-:W-:Y:S02]  /*24e00*/  SHF.R.S32.HI R5, RZ, 0x8, R5 ;  /* 0x00000008ff057819 */ /* 0x000fe40000011405 */
[----:B---3--:R-:W-:Y:S01]  /*24e10*/  PRMT R9, R67, 0x9910, RZ ;  /* 0x0000991043097816 */ /* 0x008fe200000000ff */
[----:B------:R0:W-:Y:S01]  /*24e20*/  @P0 STG.E.U8 desc[UR24][R142.64], R65 ;  /* 0x000000418e000986 */ /* 0x0001e2000c101118 */
[----:B------:R-:W-:-:S02]  /*24e30*/  SHF.R.S32.HI R7, RZ, 0x8, R7 ;  /* 0x00000008ff077819 */ /* 0x000fc40000011407 */
[----:B------:R-:W-:Y:S01]  /*24e40*/  SHF.R.S32.HI R9, RZ, 0x8, R9 ;  /* 0x00000008ff097819 */ /* 0x000fe20000011409 */
[----:B------:R0:W-:Y:S04]  /*24e50*/  @P5 STG.E.U8 desc[UR24][R140.64], R3 ;  /* 0x000000038c005986 */ /* 0x0001e8000c101118 */
[----:B------:R0:W-:Y:S04]  /*24e60*/  @P3 STG.E.U8 desc[UR24][R138.64], R5 ;  /* 0x000000058a003986 */ /* 0x0001e8000c101118 */
[----:B------:R0:W-:Y:S04]  /*24e70*/  @P6 STG.E.U8 desc[UR24][R136.64], R11 ;  /* 0x0000000b88006986 */ /* 0x0001e8000c101118 */
[----:B------:R0:W-:Y:S04]  /*24e80*/  @P1 STG.E.U8 desc[UR24][R134.64], R67 ;  /* 0x0000004386001986 */ /* 0x0001e8000c101118 */
[----:B------:R0:W-:Y:S04]  /*24e90*/  @P4 STG.E.U8 desc[UR24][R132.64], R7 ;  /* 0x0000000784004986 */ /* 0x0001e8000c101118 */
[----:B------:R0:W-:Y:S01]  /*24ea0*/  @P2 STG.E.U8 desc[UR24][R198.64], R9 ;  /* 0x00000009c6002986 */ /* 0x0001e2000c101118 */
[----:B------:R-:W-:Y:S06]  /*24eb0*/  BAR.SYNC.DEFER_BLOCKING 0x0 ;  /* 0x0000000000007b1d */ /* 0x000fec0000010000 */
[----:B------:R-:W-:Y:S05]  /*24ec0*/  BRA.U UP0, `(.L_x_13) ;  /* 0x0000000100a07547 */ /* 0x000fea000b800000 */
[----:B------:R-:W1:Y:S01]  /*24ed0*/  S2UR UR5, SR_CgaCtaId ;  /* 0x00000000000579c3 */ /* 0x000e620000008800 */
[----:B------:R-:W-:Y:S01]  /*24ee0*/  NOP ;  /* 0x0000000000007918 */ /* 0x000fe20000000000 */
[----:B------:R-:W-:Y:S01]  /*24ef0*/  UMOV UR4, 0x50 ;  /* 0x0000005000047882 */ /* 0x000fe20000000000 */
[----:B------:R-:W-:Y:S02]  /*24f00*/  IMAD.U32 R0, RZ, RZ, UR10 ;  /* 0x0000000aff007e24 */ /* 0x000fe4000f8e00ff */
[----:B0-----:R-:W-:Y:S02]  /*24f10*/  IMAD.MOV.U32 R3, RZ, RZ, 0xffff ;  /* 0x0000ffffff037424 */ /* 0x001fe400078e00ff */
[----:B------:R-:W-:Y:S01]  /*24f20*/  IMAD.MOV.U32 R7, RZ, RZ, 0x1 ;  /* 0x00000001ff077424 */ /* 0x000fe200078e00ff */
[----:B------:R-:W-:-:S04]  /*24f30*/  LOP3.LUT R0, R0, 0xffff, RZ, 0xc0, !PT ;  /* 0x0000ffff00007812 */ /* 0x000fc800078ec0ff */
[----:B------:R-:W-:-:S05]  /*24f40*/  SHF.R.U32.HI R0, RZ, 0x5, R0 ;  /* 0x00000005ff007819 */ /* 0x000fca0000011600 */
[----:B------:R-:W-:Y:S01]  /*24f50*/  VIADD R2, R0, 0x10 ;  /* 0x0000001000027836 */ /* 0x000fe20000000000 */
[----:B------:R-:W-:Y:S01]  /*24f60*/  SHF.L.U32 R0, R3, R0, RZ ;  /* 0x0000000003007219 */ /* 0x000fe200000006ff */
[----:B-1----:R-:W-:-:S03]  /*24f70*/  ULEA UR6, UR5, UR4, 0x18 ;  /* 0x0000000405067291 */ /* 0x002fc6000f8ec0ff */
[----:B------:R-:W-:-:S04]  /*24f80*/  SHF.L.U32 R3, R7, R2, RZ ;  /* 0x0000000207037219 */ /* 0x000fc800000006ff */
[----:B------:R-:W-:Y:S02]  /*24f90*/  LOP3.LUT R0, R3, R0, RZ, 0xfc, !PT ;  /* 0x0000000003007212 */ /* 0x000fe400078efcff */
[----:B------:R-:W0:Y:S02]  /*24fa0*/  LDS R5, [UR6] ;  /* 0x00000006ff057984 */ /* 0x000e240008000800 */
[C---:B------:R-:W-:Y:S02]  /*24fb0*/  LOP3.LUT R2, R0.reuse, 0xffff, RZ, 0xc0, !PT ;  /* 0x0000ffff00027812 */ /* 0x040fe400078ec0ff */
[----:B0-----:R-:W-:-:S04]  /*24fc0*/  LOP3.LUT R3, R0, 0xffff, R5, 0x80, !PT ;  /* 0x0000ffff00037812 */ /* 0x001fc800078e8005 */
[----:B------:R-:W-:-:S13]  /*24fd0*/  ISETP.NE.AND P0, PT, R3, R2, PT ;  /* 0x000000020300720c */ /* 0x000fda0003f05270 */
[----:B------:R-:W-:Y:S05]  /*24fe0*/  @P0 BRA `(.L_x_14) ;  /* 0x0000000000500947 */ /* 0x000fea0003800000 */
[----:B------:R-:W-:Y:S02]  /*24ff0*/  SHF.R.U32.HI R5, RZ, 0x10, R5 ;  /* 0x00000010ff057819 */ /* 0x000fe40000011605 */
[----:B------:R-:W-:-:S04]  /*25000*/  SHF.R.U32.HI R2, RZ, 0x10, R0 ;  /* 0x00000010ff027819 */ /* 0x000fc80000011600 */
[----:B------:R-:W-:-:S04]  /*25010*/  LOP3.LUT R5, R5, R2, RZ, 0xc0, !PT ;  /* 0x0000000205057212 */ /* 0x000fc800078ec0ff */
[----:B------:R-:W-:-:S13]  /*25020*/  ISETP.NE.AND P0, PT, R5, R2, PT ;  /* 0x000000020500720c */ /* 0x000fda0003f05270 */
[----:B------:R-:W-:Y:S05]  /*25030*/  @P0 BRA `(.L_x_15) ;  /* 0x0000000000300947 */ /* 0x000fea0003800000 */
[----:B------:R-:W-:Y:S01]  /*25040*/  R2UR UR4, R0 ;  /* 0x00000000000472ca */ /* 0x000fe200000e0000 */
[----:B------:R-:W-:Y:S01]  /*25050*/  VOTEU.ANY UR5, UPT, PT ;  /* 0x0000000000057886 */ /* 0x000fe200038e0100 */
[----:B------:R-:W0:Y:S01]  /*25060*/  S2R R0, SR_LANEID ;  /* 0x0000000000007919 */ /* 0x000e220000000000 */
[----:B------:R-:W-:-:S10]  /*25070*/  UFLO.U32 UR5, UR5 ;  /* 0x00000005000572bd */ /* 0x000fd400080e0000 */
[----:B------:R-:W-:-:S06]  /*25080*/  ULOP3.LUT UR4, URZ, UR4, URZ, 0x33, !UPT ;  /* 0x00000004ff047292 */ /* 0x000fcc000f8e33ff */
[----:B------:R-:W-:-:S04]  /*25090*/  IMAD.U32 R2, RZ, RZ, UR4 ;  /* 0x00000004ff027e24 */ /* 0x000fc8000f8e00ff */
[----:B------:R-:W1:Y:S02]  /*250a0*/  REDUX UR7, R2 ;  /* 0x00000000020773c4 */ /* 0x000e640000000000 */
[----:B------:R2:W-:Y:S01]  /*250b0*/  UTCATOMSWS.AND URZ, UR4 ;  /* 0x0000000400ff79e3 */ /* 0x0005e20008000000 */
[----:B0-----:R-:W-:Y:S01]  /*250c0*/  ISETP.EQ.U32.AND P0, PT, R0, UR5, PT ;  /* 0x0000000500007c0c */ /* 0x001fe2000bf02070 */
[----:B-1----:R-:W-:-:S12]  /*250d0*/  IMAD.U32 R0, RZ, RZ, UR7 ;  /* 0x00000007ff007e24 */ /* 0x002fd8000f8e00ff */
[----:B------:R2:W-:Y:S01]  /*250e0*/  @P0 ATOMS.AND RZ, [UR6], R0 ;  /* 0x00000000ffff098c */ /* 0x0005e2000a800006 */
[----:B------:R-:W-:Y:S05]  /*250f0*/  BRA `(.L_x_13) ;  /* 0x0000000000147947 */ /* 0x000fea0003800000 */
.L_x_15:
[----:B------:R-:W-:-:S07]  /*25100*/  MOV R2, 0x25120 ;  /* 0x0002512000027802 */ /* 0x000fce0000000f00 */
[----:B------:R-:W-:Y:S05]  /*25110*/  CALL.REL.NOINC `($__internal_0_$__cuda_sm10x_tcgen05_guardrail_trap_col_being_dealloced_not_returned_by_alloc) ;  /* 0x00000000002c7944 */ /* 0x000fea0003c00000 */
[----:B------:R-:W-:Y:S05]  /*25120*/  BRA `(.L_x_13) ;  /* 0x0000000000087947 */ /* 0x000fea0003800000 */
.L_x_14:
[----:B------:R-:W-:-:S07]  /*25130*/  MOV R2, 0x25150 ;  /* 0x0002515000027802 */ /* 0x000fce0000000f00 */
[----:B------:R-:W-:Y:S05]  /*25140*/  CALL.REL.NOINC `($__internal_2_$__cuda_sm10x_tcgen05_guardrail_trap_unallocated_columns_being_dealloced) ;  /* 0x0000000000387944 */ /* 0x000fea0003c00000 */
.L_x_13:
[----:B------:R-:W-:Y:S01]  /*25150*/  NOP ;  /* 0x0000000000007918 */ /* 0x000fe20000000000 */
[----:B--2---:R-:W-:Y:S05]  /*25160*/  EXIT ;  /* 0x000000000000794d */ /* 0x004fea0003800000 */
.L_x_8:
[----:B------:R-:W0:Y:S02]  /*25170*/  SYNCS.PHASECHK.TRANS64.TRYWAIT P1, [UR13], R100 ;  /* 0x00000064ff0075a7 */ /* 0x000e24000802110d */
[----:B0-----:R-:W-:Y:S05]  /*25180*/  @!P1 BRA `(.L_x_8) ;  /* 0xfffffffc00f89947 */ /* 0x001fea000383ffff */
[----:B------:R-:W-:Y:S05]  /*25190*/  BRA `(.L_x_16) ;  /* 0xfffffe5c00b47947 */ /* 0x000fea000383ffff */
.L_x_12:
[----:B------:R-:W2:Y:S02]  /*251a0*/  SYNCS.PHASECHK.TRANS64.TRYWAIT P4, [UR13], R5 ;  /* 0x00000005ff0075a7 */ /* 0x000ea4000808110d */
[----:B--2---:R-:W-:Y:S05]  /*251b0*/  @!P4 BRA `(.L_x_12) ;  /* 0xfffffffc00f8c947 */ /* 0x004fea000383ffff */
[----:B------:R-:W-:Y:S05]  /*251c0*/  BRA `(.L_x_11) ;  /* 0xfffffe9400307947 */ /* 0x000fea000383ffff */
        .weak           $__internal_0_$__cuda_sm10x_tcgen05_guardrail_trap_col_being_dealloced_not_returned_by_alloc
        .type           $__internal_0_$__cuda_sm10x_tcgen05_guardrail_trap_col_being_dealloced_not_returned_by_alloc,@function
        .size           $__internal_0_$__cuda_sm10x_tcgen05_guardrail_trap_col_being_dealloced_not_returned_by_alloc,($__internal_1_$__cuda_sm10x_tcgen05_guardrail_trap_phase_invalid_during_alloc - $__internal_0_$__cuda_sm10x_tcgen05_guardrail_trap_col_being_dealloced_not_returned_by_alloc)
$__internal_0_$__cuda_sm10x_tcgen05_guardrail_trap_col_being_dealloced_not_returned_by_alloc:
[----:B------:R-:W-:Y:S05]  /*251d0*/  BPT.TRAP 0x1 ;  /* 0x000000040000795c */ /* 0x000fea0000300000 */
[----:B------:R-:W-:-:S04]  /*251e0*/  IMAD.MOV.U32 R3, RZ, RZ, 0x0 ;  /* 0x00000000ff037424 */ /* 0x000fc800078e00ff */
[----:B------:R-:W-:Y:S05]  /*251f0*/  RET.REL.NODEC R2 `(matmul_kernel) ;  /* 0xfffffdac02807950 */ /* 0x000fea0003c3ffff */
        .weak           $__internal_1_$__cuda_sm10x_tcgen05_guardrail_trap_phase_invalid_during_alloc
        .type           $__internal_1_$__cuda_sm10x_tcgen05_guardrail_trap_phase_invalid_during_alloc,@function
        .size           $__internal_1_$__cuda_sm10x_tcgen05_guardrail_trap_phase_invalid_during_alloc,($__internal_2_$__cuda_sm10x_tcgen05_guardrail_trap_unallocated_columns_being_dealloced - $__internal_1_$__cuda_sm10x_tcgen05_guardrail_trap_phase_invalid_during_alloc)
$__internal_1_$__cuda_sm10x_tcgen05_guardrail_trap_phase_invalid_during_alloc:
[----:B------:R-:W-:Y:S05]  /*25200*/  BPT.TRAP 0x1 ;  /* 0x000000040000795c */ /* 0x000fea0000300000 */
[----:B------:R-:W-:-:S04]  /*25210*/  IMAD.MOV.U32 R3, RZ, RZ, 0x0 ;  /* 0x00000000ff037424 */ /* 0x000fc800078e00ff */
[----:B------:R-:W-:Y:S05]  /*25220*/  RET.REL.NODEC R2 `(matmul_kernel) ;  /* 0xfffffdac02747950 */ /* 0x000fea0003c3ffff */
        .weak           $__internal_2_$__cuda_sm10x_tcgen05_guardrail_trap_unallocated_columns_being_dealloced
        .type           $__internal_2_$__cuda_sm10x_tcgen05_guardrail_trap_unallocated_columns_being_dealloced,@function
        .size           $__internal_2_$__cuda_sm10x_tcgen05_guardrail_trap_unallocated_columns_being_dealloced,(.L_x_20 - $__internal_2_$__cuda_sm10x_tcgen05_guardrail_trap_unallocated_columns_being_dealloced)
$__internal_2_$__cuda_sm10x_tcgen05_guardrail_trap_unallocated_columns_being_dealloced:
[----:B------:R-:W-:Y:S05]  /*25230*/  BPT.TRAP 0x1 ;  /* 0x000000040000795c */ /* 0x000fea0000300000 */
[----:B------:R-:W-:-:S04]  /*25240*/  IMAD.MOV.U32 R3, RZ, RZ, 0x0 ;  /* 0x00000000ff037424 */ /* 0x000fc800078e00ff */
[----:B------:R-:W-:Y:S05]  /*25250*/  RET.REL.NODEC R2 `(matmul_kernel) ;  /* 0xfffffdac02687950 */ /* 0x000fea0003c3ffff */
.L_x_17:
[----:B------:R-:W-:-:S00]  /*25260*/  BRA `(.L_x_17) ;  /* 0xfffffffc00fc7947 */ /* 0x000fc0000383ffff */
[----:B------:R-:W-:-:S00]  /*25270*/  NOP ;  /* 0x0000000000007918 */ /* 0x000fc00000000000 */
        /* <DEDUP_REMOVED lines=8> */
.L_x_20:


//--------------------- .nv.shared.matmul_kernel  --------------------------
	.section	.nv.shared.matmul_kernel,"aw",@nobits
	.sectionflags	@""
	.align	16
	.zero		1024


//--------------------- .nv.shared.reserved.0     --------------------------
	.section	.nv.shared.reserved.0,"aw",@nobits
	.align	8
	.weak		__nv_reservedSMEM_offset_0_alias
	.size		__nv_reservedSMEM_offset_0_alias, 0, 64
	.other		__nv_reservedSMEM_offset_0_alias,@"STO_CUDA_RESERVED_SHARED STV_DEFAULT"
__nv_reservedSMEM_offset_0_alias:
	.zero		0
.nv.shared.reserved.0:
	.zero		64
	.weak		__nv_reservedSMEM_allocation_phase
	.type		__nv_reservedSMEM_allocation_phase,@object
	.size		__nv_reservedSMEM_allocation_phase,(.L_0 - __nv_reservedSMEM_allocation_phase)
__nv_reservedSMEM_allocation_phase:
	.zero		1
.L_0:
	.zero		7
	.weak		__nv_reservedSMEM_devtool_atexit_pc
	.type		__nv_reservedSMEM_devtool_atexit_pc,@object
	.size		__nv_reservedSMEM_devtool_atexit_pc,(__nv_reservedSMEM_allocation_mask - __nv_reservedSMEM_devtool_atexit_pc)
__nv_reservedSMEM_devtool_atexit_pc:
	.zero		8
	.weak		__nv_reservedSMEM_allocation_mask
	.type		__nv_reservedSMEM_allocation_mask,@object
	.size		__nv_reservedSMEM_allocation_mask,(.L_2 - __nv_reservedSMEM_allocation_mask)
__nv_reservedSMEM_allocation_mask:
	.zero		4
.L_2:


//--------------------- .nv.constant0.matmul_kernel --------------------------
	.section	.nv.constant0.matmul_kernel,"a",@progbits
	.sectionflags	@""
	.align	4
.nv.constant0.matmul_kernel:
	.zero		976


//--------------------- SYMBOLS --------------------------

	.type		.nv.reservedSmem.offset0,@object
	.size		.nv.reservedSmem.offset0,0x4
	.type		.nv.reservedSmem.cap,@object
	.size		.nv.reservedSmem.cap,0x4
